	.target	sm_100a

	.elftype	@"ET_EXEC"


//--------------------- .note.nv.tkinfo           --------------------------
	.section	.note.nv.tkinfo,"",@"SHT_NOTE"
	.sectionflags	@"SHF_NOTE_NV_TKINFO"
	.tkinfo
        /*0018*/ 	.word	0x00000002
        /*0030*/ 	.string	""
        /*0030*/ 	.string	"ptxas"
        /*0030*/ 	.string	"Cuda compilation tools, release 13.0, V13.0.88"
        /*0030*/ 	.string	"Build cuda_13.0.r13.0/compiler.36424714_0"
        /*0030*/ 	.string	"-arch sm_100a -m 64 "



//--------------------- .note.nv.cuinfo           --------------------------
	.section	.note.nv.cuinfo,"",@"SHT_NOTE"
	.sectionflags	@"SHF_NOTE_NV_CUINFO"
        /*0018*/ 	.short	0x0002
        /*001a*/ 	.short	0x0064
        /*001c*/ 	.short	0x0082
	.zero		2


//--------------------- .nv.info                  --------------------------
	.section	.nv.info,"",@"SHT_CUDA_INFO"
	.align	4


	//----- nvinfo : EIATTR_REGCOUNT
	.align		4
        /*0000*/ 	.byte	0x04, 0x2f
        /*0002*/ 	.short	(.L_19 - .L_18)
	.align		4
.L_18:
        /*0004*/ 	.word	index@(_ZN7cutlass13device_kernelINS_4conv6kernel13ConvUniversalINS1_16ConvProblemShapeILNS1_8OperatorE2ELi3EEENS1_10collective14CollectiveConvINS1_47MainloopSm100TmaUmmaWarpSpecializedImplicitGemmILS5_2ELi12ELi3ELi1ELi2EN4cute5tupleIJNSA_1CILi1EEESD_SD_EEEEENSB_IJNSC_ILi128EEENSB_IJSG_EEENSB_IJNSC_ILi32EEEEEEEEENS_10bfloat16_tESL_NSA_8TiledMMAINSA_8MMA_AtomIJNSA_20SM100_MMA_F16BF16_SSISL_SL_fLi128ELi128ELNSA_4UMMA5MajorE1ELSQ_1ELNSP_7ScaleInE0ELSR_0EEEEEENSA_6LayoutISE_NSB_IJNSC_ILi0EEESV_SV_EEEEENSB_IJNSA_10UnderscoreESY_SY_EEEEENS7_6detail27Sm100ImplicitGemmTileTraitsINSA_13SM90_TMA_LOADENSA_14ComposedLayoutINSA_7SwizzleILi3ELi4ELi3EEENSA_18smem_ptr_flag_bitsILi16EEENSU_INSB_IJNSC_ILi64EEENSC_ILi8EEEEEENSB_IJSD_S19_EEEEEEEvEENS12_INSA_20SM90_TMA_LOAD_IM2COLES1E_vEEEENS_8epilogue10collective18CollectiveEpilogueINS1J_23Sm100TmaWarpSpecializedILi4ELi2ELi32ELb1ELb0EEEJSK_NSB_IJNSU_ISG_SD_EENSU_ISI_SD_EEEEESL_NSB_IJlNSB_IJSD_lllEEESV_EEESL_S1S_NS1J_6fusion15FusionCallbacksIS1N_NS1T_17LinearCombinationISL_fSL_fLNS_15FloatRoundStyleE2EEESK_S1Q_JEEENSA_5SM1004TMEM4LOAD26SM100_TMEM_LOAD_32dp32b32xES13_NS14_INS15_ILi2ELi4ELi3EEES18_NSU_INSB_IJS1A_SI_EEENSB_IJSI_SD_EEEEEEENSA_39AutoVectorizingCopyWithAssumedAlignmentILi128EEENSA_14SM90_TMA_STOREES27_S29_S29_EEEvvEEEEvNT_6ParamsE)
        /*0008*/ 	.word	0x0000007a


	//----- nvinfo : EIATTR_FRAME_SIZE
	.align		4
.L_19:
        /*000c*/ 	.byte	0x04, 0x11
        /*000e*/ 	.short	(.L_21 - .L_20)
	.align		4
.L_20:
        /*0010*/ 	.word	index@($__internal_2_$__cuda_sm10x_tcgen05_guardrail_trap_unallocated_columns_being_dealloced)
        /*0014*/ 	.word	0x00000008


	//----- nvinfo : EIATTR_FRAME_SIZE
	.align		4
.L_21:
        /*0018*/ 	.byte	0x04, 0x11
        /*001a*/ 	.short	(.L_23 - .L_22)
	.align		4
.L_22:
        /*001c*/ 	.word	index@($__internal_1_$__cuda_sm10x_tcgen05_guardrail_trap_phase_invalid_during_alloc)
        /*0020*/ 	.word	0x00000008


	//----- nvinfo : EIATTR_FRAME_SIZE
	.align		4
.L_23:
        /*0024*/ 	.byte	0x04, 0x11
        /*0026*/ 	.short	(.L_25 - .L_24)
	.align		4
.L_24:
        /*0028*/ 	.word	index@($__internal_0_$__cuda_sm10x_tcgen05_guardrail_trap_col_being_dealloced_not_returned_by_alloc)
        /*002c*/ 	.word	0x00000008


	//----- nvinfo : EIATTR_FRAME_SIZE
	.align		4
.L_25:
        /*0030*/ 	.byte	0x04, 0x11
        /*0032*/ 	.short	(.L_27 - .L_26)
	.align		4
.L_26:
        /*0034*/ 	.word	index@(_ZN7cutlass13device_kernelINS_4conv6kernel13ConvUniversalINS1_16ConvProblemShapeILNS1_8OperatorE2ELi3EEENS1_10collective14CollectiveConvINS1_47MainloopSm100TmaUmmaWarpSpecializedImplicitGemmILS5_2ELi12ELi3ELi1ELi2EN4cute5tupleIJNSA_1CILi1EEESD_SD_EEEEENSB_IJNSC_ILi128EEENSB_IJSG_EEENSB_IJNSC_ILi32EEEEEEEEENS_10bfloat16_tESL_NSA_8TiledMMAINSA_8MMA_AtomIJNSA_20SM100_MMA_F16BF16_SSISL_SL_fLi128ELi128ELNSA_4UMMA5MajorE1ELSQ_1ELNSP_7ScaleInE0ELSR_0EEEEEENSA_6LayoutISE_NSB_IJNSC_ILi0EEESV_SV_EEEEENSB_IJNSA_10UnderscoreESY_SY_EEEEENS7_6detail27Sm100ImplicitGemmTileTraitsINSA_13SM90_TMA_LOADENSA_14ComposedLayoutINSA_7SwizzleILi3ELi4ELi3EEENSA_18smem_ptr_flag_bitsILi16EEENSU_INSB_IJNSC_ILi64EEENSC_ILi8EEEEEENSB_IJSD_S19_EEEEEEEvEENS12_INSA_20SM90_TMA_LOAD_IM2COLES1E_vEEEENS_8epilogue10collective18CollectiveEpilogueINS1J_23Sm100TmaWarpSpecializedILi4ELi2ELi32ELb1ELb0EEEJSK_NSB_IJNSU_ISG_SD_EENSU_ISI_SD_EEEEESL_NSB_IJlNSB_IJSD_lllEEESV_EEESL_S1S_NS1J_6fusion15FusionCallbacksIS1N_NS1T_17LinearCombinationISL_fSL_fLNS_15FloatRoundStyleE2EEESK_S1Q_JEEENSA_5SM1004TMEM4LOAD26SM100_TMEM_LOAD_32dp32b32xES13_NS14_INS15_ILi2ELi4ELi3EEES18_NSU_INSB_IJS1A_SI_EEENSB_IJSI_SD_EEEEEEENSA_39AutoVectorizingCopyWithAssumedAlignmentILi128EEENSA_14SM90_TMA_STOREES27_S29_S29_EEEvvEEEEvNT_6ParamsE)
        /*0038*/ 	.word	0x00000008


	//----- nvinfo : EIATTR_MIN_STACK_SIZE
	.align		4
.L_27:
        /*003c*/ 	.byte	0x04, 0x12
        /*003e*/ 	.short	(.L_29 - .L_28)
	.align		4
.L_28:
        /*0040*/ 	.word	index@(_ZN7cutlass13device_kernelINS_4conv6kernel13ConvUniversalINS1_16ConvProblemShapeILNS1_8OperatorE2ELi3EEENS1_10collective14CollectiveConvINS1_47MainloopSm100TmaUmmaWarpSpecializedImplicitGemmILS5_2ELi12ELi3ELi1ELi2EN4cute5tupleIJNSA_1CILi1EEESD_SD_EEEEENSB_IJNSC_ILi128EEENSB_IJSG_EEENSB_IJNSC_ILi32EEEEEEEEENS_10bfloat16_tESL_NSA_8TiledMMAINSA_8MMA_AtomIJNSA_20SM100_MMA_F16BF16_SSISL_SL_fLi128ELi128ELNSA_4UMMA5MajorE1ELSQ_1ELNSP_7ScaleInE0ELSR_0EEEEEENSA_6LayoutISE_NSB_IJNSC_ILi0EEESV_SV_EEEEENSB_IJNSA_10UnderscoreESY_SY_EEEEENS7_6detail27Sm100ImplicitGemmTileTraitsINSA_13SM90_TMA_LOADENSA_14ComposedLayoutINSA_7SwizzleILi3ELi4ELi3EEENSA_18smem_ptr_flag_bitsILi16EEENSU_INSB_IJNSC_ILi64EEENSC_ILi8EEEEEENSB_IJSD_S19_EEEEEEEvEENS12_INSA_20SM90_TMA_LOAD_IM2COLES1E_vEEEENS_8epilogue10collective18CollectiveEpilogueINS1J_23Sm100TmaWarpSpecializedILi4ELi2ELi32ELb1ELb0EEEJSK_NSB_IJNSU_ISG_SD_EENSU_ISI_SD_EEEEESL_NSB_IJlNSB_IJSD_lllEEESV_EEESL_S1S_NS1J_6fusion15FusionCallbacksIS1N_NS1T_17LinearCombinationISL_fSL_fLNS_15FloatRoundStyleE2EEESK_S1Q_JEEENSA_5SM1004TMEM4LOAD26SM100_TMEM_LOAD_32dp32b32xES13_NS14_INS15_ILi2ELi4ELi3EEES18_NSU_INSB_IJS1A_SI_EEENSB_IJSI_SD_EEEEEEENSA_39AutoVectorizingCopyWithAssumedAlignmentILi128EEENSA_14SM90_TMA_STOREES27_S29_S29_EEEvvEEEEvNT_6ParamsE)
        /*0044*/ 	.word	0x00000008
.L_29:


//--------------------- .nv.compat                --------------------------
	.section	.nv.compat,"",@"SHT_CUDA_COMPAT_INFO"
	.align	4
        /*0000*/ 	.byte	0x02, 0x09, 0x01, 0x00, 0x02, 0x02, 0x02, 0x00, 0x02, 0x05, 0x05, 0x00, 0x03, 0x07, 0x01, 0x01
        /*0010*/ 	.byte	0x02, 0x03, 0x01, 0x00, 0x02, 0x06, 0x01, 0x00, 0x04, 0x0b, 0x08, 0x00, 0x09, 0x00, 0x00, 0x00
        /*0020*/ 	.byte	0x00, 0x00, 0x00, 0x00


//--------------------- .nv.info._ZN7cutlass13device_kernelINS_4conv6kernel13ConvUniversalINS1_16ConvProblemShapeILNS1_8OperatorE2ELi3EEENS1_10collective14CollectiveConvINS1_47MainloopSm100TmaUmmaWarpSpecializedImplicitGemmILS5_2ELi12ELi3ELi1ELi2EN4cute5tupleIJNSA_1CILi1EEESD_SD_EEEEENSB_IJNSC_ILi128EEENSB_IJSG_EEENSB_IJNSC_ILi32EEEEEEEEENS_10bfloat16_tESL_NSA_8TiledMMAINSA_8MMA_AtomIJNSA_20SM100_MMA_F16BF16_SSISL_SL_fLi128ELi128ELNSA_4UMMA5MajorE1ELSQ_1ELNSP_7ScaleInE0ELSR_0EEEEEENSA_6LayoutISE_NSB_IJNSC_ILi0EEESV_SV_EEEEENSB_IJNSA_10UnderscoreESY_SY_EEEEENS7_6detail27Sm100ImplicitGemmTileTraitsINSA_13SM90_TMA_LOADENSA_14ComposedLayoutINSA_7SwizzleILi3ELi4ELi3EEENSA_18smem_ptr_flag_bitsILi16EEENSU_INSB_IJNSC_ILi64EEENSC_ILi8EEEEEENSB_IJSD_S19_EEEEEEEvEENS12_INSA_20SM90_TMA_LOAD_IM2COLES1E_vEEEENS_8epilogue10collective18CollectiveEpilogueINS1J_23Sm100TmaWarpSpecializedILi4ELi2ELi32ELb1ELb0EEEJSK_NSB_IJNSU_ISG_SD_EENSU_ISI_SD_EEEEESL_NSB_IJlNSB_IJSD_lllEEESV_EEESL_S1S_NS1J_6fusion15FusionCallbacksIS1N_NS1T_17LinearCombinationISL_fSL_fLNS_15FloatRoundStyleE2EEESK_S1Q_JEEENSA_5SM1004TMEM4LOAD26SM100_TMEM_LOAD_32dp32b32xES13_NS14_INS15_ILi2ELi4ELi3EEES18_NSU_INSB_IJS1A_SI_EEENSB_IJSI_SD_EEEEEEENSA_39AutoVectorizingCopyWithAssumedAlignmentILi128EEENSA_14SM90_TMA_STOREES27_S29_S29_EEEvvEEEEvNT_6ParamsE --------------------------
	.section	.nv.info._ZN7cutlass13device_kernelINS_4conv6kernel13ConvUniversalINS1_16ConvProblemShapeILNS1_8OperatorE2ELi3EEENS1_10collective14CollectiveConvINS1_47MainloopSm100TmaUmmaWarpSpecializedImplicitGemmILS5_2ELi12ELi3ELi1ELi2EN4cute5tupleIJNSA_1CILi1EEESD_SD_EEEEENSB_IJNSC_ILi128EEENSB_IJSG_EEENSB_IJNSC_ILi32EEEEEEEEENS_10bfloat16_tESL_NSA_8TiledMMAINSA_8MMA_AtomIJNSA_20SM100_MMA_F16BF16_SSISL_SL_fLi128ELi128ELNSA_4UMMA5MajorE1ELSQ_1ELNSP_7ScaleInE0ELSR_0EEEEEENSA_6LayoutISE_NSB_IJNSC_ILi0EEESV_SV_EEEEENSB_IJNSA_10UnderscoreESY_SY_EEEEENS7_6detail27Sm100ImplicitGemmTileTraitsINSA_13SM90_TMA_LOADENSA_14ComposedLayoutINSA_7SwizzleILi3ELi4ELi3EEENSA_18smem_ptr_flag_bitsILi16EEENSU_INSB_IJNSC_ILi64EEENSC_ILi8EEEEEENSB_IJSD_S19_EEEEEEEvEENS12_INSA_20SM90_TMA_LOAD_IM2COLES1E_vEEEENS_8epilogue10collective18CollectiveEpilogueINS1J_23Sm100TmaWarpSpecializedILi4ELi2ELi32ELb1ELb0EEEJSK_NSB_IJNSU_ISG_SD_EENSU_ISI_SD_EEEEESL_NSB_IJlNSB_IJSD_lllEEESV_EEESL_S1S_NS1J_6fusion15FusionCallbacksIS1N_NS1T_17LinearCombinationISL_fSL_fLNS_15FloatRoundStyleE2EEESK_S1Q_JEEENSA_5SM1004TMEM4LOAD26SM100_TMEM_LOAD_32dp32b32xES13_NS14_INS15_ILi2ELi4ELi3EEES18_NSU_INSB_IJS1A_SI_EEENSB_IJSI_SD_EEEEEEENSA_39AutoVectorizingCopyWithAssumedAlignmentILi128EEENSA_14SM90_TMA_STOREES27_S29_S29_EEEvvEEEEvNT_6ParamsE,"",@"SHT_CUDA_INFO"
	.sectionflags	@""
	.align	4


	//----- nvinfo : EIATTR_CUDA_API_VERSION
	.align		4
        /*0000*/ 	.byte	0x04, 0x37
        /*0002*/ 	.short	(.L_31 - .L_30)
.L_30:
        /*0004*/ 	.word	0x00000082


	//----- nvinfo : EIATTR_KPARAM_INFO
	.align		4
.L_31:
        /*0008*/ 	.byte	0x04, 0x17
        /*000a*/ 	.short	(.L_33 - .L_32)
.L_32:
        /*000c*/ 	.word	0x00000000
        /*0010*/ 	.short	0x0000
        /*0012*/ 	.short	0x0000
        /*0014*/ 	.byte	0x00, 0xf0, 0x01, 0x24


	//----- nvinfo : EIATTR_AT_ENTRY_FRAGMENTS
	.align		4
.L_33:
        /*0018*/ 	.byte	0x04, 0x4f
        /*001a*/ 	.short	(.L_35 - .L_34)


	//   ....[0]....
.L_34:
        /*001c*/ 	.word	0x00000006


	//----- nvinfo : EIATTR_RESERVED_SMEM_USED
	.align		4
.L_35:
        /*0020*/ 	.byte	0x01, 0x41
	.zero		2


	//----- nvinfo : EIATTR_SPARSE_MMA_MASK
	.align		4
        /*0024*/ 	.byte	0x03, 0x50
        /*0026*/ 	.short	0x0000


	//----- nvinfo : EIATTR_TCGEN05_1CTA_USED
	.align		4
        /*0028*/ 	.byte	0x01, 0x51
	.zero		2


	//----- nvinfo : EIATTR_MAXREG_COUNT
	.align		4
        /*002c*/ 	.byte	0x03, 0x1b
        /*002e*/ 	.short	0x00ff


	//----- nvinfo : EIATTR_NUM_BARRIERS
	.align		4
        /*0030*/ 	.byte	0x02, 0x4c
        /*0032*/ 	.byte	0x07
	.zero		1


	//----- nvinfo : EIATTR_EXTERNS
	.align		4
        /*0034*/ 	.byte	0x04, 0x0f
        /*0036*/ 	.short	(.L_37 - .L_36)


	//   ....[0]....
	.align		4
.L_36:
        /*0038*/ 	.word	index@(__assertfail)


	//----- nvinfo : EIATTR_MERCURY_ISA_VERSION
	.align		4
.L_37:
        /*003c*/ 	.byte	0x03, 0x5f
        /*003e*/ 	.short	0x0101


	//----- nvinfo : EIATTR_INT_WARP_WIDE_INSTR_OFFSETS
	.align		4
        /*0040*/ 	.byte	0x04, 0x31
        /*0042*/ 	.short	(.L_39 - .L_38)


	//   ....[0]....
.L_38:
        /*0044*/ 	.word	0x000046d0


	//   ....[1]....
        /*0048*/ 	.word	0x000046f0


	//   ....[2]....
        /*004c*/ 	.word	0x00004720


	//   ....[3]....
        /*0050*/ 	.word	0x000059a0


	//   ....[4]....
        /*0054*/ 	.word	0x00005a00


	//   ....[5]....
        /*0058*/ 	.word	0x00005b00


	//   ....[6]....
        /*005c*/ 	.word	0x00005b80


	//   ....[7]....
        /*0060*/ 	.word	0x00005c60


	//   ....[8]....
        /*0064*/ 	.word	0x00005cf0


	//   ....[9]....
        /*0068*/ 	.word	0x00005de0


	//   ....[10]....
        /*006c*/ 	.word	0x00005e90


	//----- nvinfo : EIATTR_COOP_GROUP_MASK_REGIDS
	.align		4
.L_39:
        /*0070*/ 	.byte	0x04, 0x29
        /*0072*/ 	.short	(.L_41 - .L_40)


	//   ....[0]....
.L_40:
        /*0074*/ 	.word	0xffffffff


	//   ....[1]....
        /*0078*/ 	.word	0xffffffff


	//   ....[2]....
        /*007c*/ 	.word	0xffffffff


	//   ....[3]....
        /*0080*/ 	.word	0xffffffff


	//   ....[4]....
        /*0084*/ 	.word	0xffffffff


	//   ....[5]....
        /*0088*/ 	.word	0xffffffff


	//   ....[6]....
        /*008c*/ 	.word	0xffffffff


	//   ....[7]....
        /*0090*/ 	.word	0xffffffff


	//   ....[8]....
        /*0094*/ 	.word	0xffffffff


	//   ....[9]....
        /*0098*/ 	.word	0xffffffff


	//   ....[10]....
        /*009c*/ 	.word	0xffffffff


	//   ....[11]....
        /*00a0*/ 	.word	0xffffffff


	//----- nvinfo : EIATTR_COOP_GROUP_INSTR_OFFSETS
	.align		4
.L_41:
        /*00a4*/ 	.byte	0x04, 0x28
        /*00a6*/ 	.short	(.L_43 - .L_42)


	//   ....[0]....
.L_42:
        /*00a8*/ 	.word	0x00000090


	//   ....[1]....
        /*00ac*/ 	.word	0x00000500


	//   ....[2]....
        /*00b0*/ 	.word	0x000007a0


	//   ....[3]....
        /*00b4*/ 	.word	0x00000940


	//   ....[4]....
        /*00b8*/ 	.word	0x00000a40


	//   ....[5]....
        /*00bc*/ 	.word	0x00000b90


	//   ....[6]....
        /*00c0*/ 	.word	0x000029d0


	//   ....[7]....
        /*00c4*/ 	.word	0x00003b20


	//   ....[8]....
        /*00c8*/ 	.word	0x00003d30


	//   ....[9]....
        /*00cc*/ 	.word	0x00003d60


	//   ....[10]....
        /*00d0*/ 	.word	0x000045b0


	//   ....[11]....
        /*00d4*/ 	.word	0x000047f0


	//----- nvinfo : EIATTR_VRC_CTA_INIT_COUNT
	.align		4
.L_43:
        /*00d8*/ 	.byte	0x02, 0x4a
        /*00da*/ 	.byte	0x80
	.zero		1


	//----- nvinfo : EIATTR_SYSCALL_OFFSETS
	.align		4
        /*00dc*/ 	.byte	0x04, 0x46
        /*00de*/ 	.short	(.L_45 - .L_44)


	//   ....[0]....
.L_44:
        /*00e0*/ 	.word	0x000070e0


	//   ....[1]....
        /*00e4*/ 	.word	0x000071d0


	//   ....[2]....
        /*00e8*/ 	.word	0x000079a0


	//   ....[3]....
        /*00ec*/ 	.word	0x00008620


	//   ....[4]....
        /*00f0*/ 	.word	0x00009260


	//   ....[5]....
        /*00f4*/ 	.word	0x00009e90


	//----- nvinfo : EIATTR_MBARRIER_INSTR_OFFSETS
	.align		4
.L_45:
        /*00f8*/ 	.byte	0x04, 0x39
        /*00fa*/ 	.short	(.L_47 - .L_46)


	//   ....[0]....
.L_46:
        /*00fc*/ 	.word	0x00000600
        /*0100*/ 	.word	0x000000ff
        /*0104*/ 	.word	0x00000000
        /*0108*/ 	.short	0x0100
        /*010a*/ 	.byte	0x04
	.zero		1


	//   ....[1]....
        /*010c*/ 	.word	0x00000610
        /*0110*/ 	.word	0x000000ff
        /*0114*/ 	.word	0x00000060
        /*0118*/ 	.short	0x0100
        /*011a*/ 	.byte	0x04
	.zero		1


	//   ....[2]....
        /*011c*/ 	.word	0x00000620
        /*0120*/ 	.word	0x000000ff
        /*0124*/ 	.word	0x00000008
        /*0128*/ 	.short	0x0100
        /*012a*/ 	.byte	0x04
	.zero		1


	//   ....[3]....
        /*012c*/ 	.word	0x00000630
        /*0130*/ 	.word	0x000000ff
        /*0134*/ 	.word	0x00000068
        /*0138*/ 	.short	0x0100
        /*013a*/ 	.byte	0x04
	.zero		1


	//   ....[4]....
        /*013c*/ 	.word	0x00000640
        /*0140*/ 	.word	0x000000ff
        /*0144*/ 	.word	0x00000010
        /*0148*/ 	.short	0x0100
        /*014a*/ 	.byte	0x04
	.zero		1


	//   ....[5]....
        /*014c*/ 	.word	0x00000650
        /*0150*/ 	.word	0x000000ff
        /*0154*/ 	.word	0x00000070
        /*0158*/ 	.short	0x0100
        /*015a*/ 	.byte	0x04
	.zero		1


	//   ....[6]....
        /*015c*/ 	.word	0x00000660
        /*0160*/ 	.word	0x000000ff
        /*0164*/ 	.word	0x00000018
        /*0168*/ 	.short	0x0100
        /*016a*/ 	.byte	0x04
	.zero		1


	//   ....[7]....
        /*016c*/ 	.word	0x00000670
        /*0170*/ 	.word	0x000000ff
        /*0174*/ 	.word	0x00000078
        /*0178*/ 	.short	0x0100
        /*017a*/ 	.byte	0x04
	.zero		1


	//   ....[8]....
        /*017c*/ 	.word	0x00000680
        /*0180*/ 	.word	0x000000ff
        /*0184*/ 	.word	0x00000020
        /*0188*/ 	.short	0x0100
        /*018a*/ 	.byte	0x04
	.zero		1


	//   ....[9]....
        /*018c*/ 	.word	0x00000690
        /*0190*/ 	.word	0x000000ff
        /*0194*/ 	.word	0x00000080
        /*0198*/ 	.short	0x0100
        /*019a*/ 	.byte	0x04
	.zero		1


	//   ....[10]....
        /*019c*/ 	.word	0x000006a0
        /*01a0*/ 	.word	0x000000ff
        /*01a4*/ 	.word	0x00000028
        /*01a8*/ 	.short	0x0100
        /*01aa*/ 	.byte	0x04
	.zero		1


	//   ....[11]....
        /*01ac*/ 	.word	0x000006b0
        /*01b0*/ 	.word	0x000000ff
        /*01b4*/ 	.word	0x00000088
        /*01b8*/ 	.short	0x0100
        /*01ba*/ 	.byte	0x04
	.zero		1


	//   ....[12]....
        /*01bc*/ 	.word	0x000006c0
        /*01c0*/ 	.word	0x000000ff
        /*01c4*/ 	.word	0x00000030
        /*01c8*/ 	.short	0x0100
        /*01ca*/ 	.byte	0x04
	.zero		1


	//   ....[13]....
        /*01cc*/ 	.word	0x000006d0
        /*01d0*/ 	.word	0x000000ff
        /*01d4*/ 	.word	0x00000090
        /*01d8*/ 	.short	0x0100
        /*01da*/ 	.byte	0x04
	.zero		1


	//   ....[14]....
        /*01dc*/ 	.word	0x000006e0
        /*01e0*/ 	.word	0x000000ff
        /*01e4*/ 	.word	0x00000038
        /*01e8*/ 	.short	0x0100
        /*01ea*/ 	.byte	0x04
	.zero		1


	//   ....[15]....
        /*01ec*/ 	.word	0x000006f0
        /*01f0*/ 	.word	0x000000ff
        /*01f4*/ 	.word	0x00000098
        /*01f8*/ 	.short	0x0100
        /*01fa*/ 	.byte	0x04
	.zero		1


	//   ....[16]....
        /*01fc*/ 	.word	0x00000700
        /*0200*/ 	.word	0x000000ff
        /*0204*/ 	.word	0x00000040
        /*0208*/ 	.short	0x0100
        /*020a*/ 	.byte	0x04
	.zero		1


	//   ....[17]....
        /*020c*/ 	.word	0x00000710
        /*0210*/ 	.word	0x000000ff
        /*0214*/ 	.word	0x000000a0
        /*0218*/ 	.short	0x0100
        /*021a*/ 	.byte	0x04
	.zero		1


	//   ....[18]....
        /*021c*/ 	.word	0x00000720
        /*0220*/ 	.word	0x000000ff
        /*0224*/ 	.word	0x00000048
        /*0228*/ 	.short	0x0100
        /*022a*/ 	.byte	0x04
	.zero		1


	//   ....[19]....
        /*022c*/ 	.word	0x00000730
        /*0230*/ 	.word	0x000000ff
        /*0234*/ 	.word	0x000000a8
        /*0238*/ 	.short	0x0100
        /*023a*/ 	.byte	0x04
	.zero		1


	//   ....[20]....
        /*023c*/ 	.word	0x00000740
        /*0240*/ 	.word	0x000000ff
        /*0244*/ 	.word	0x00000050
        /*0248*/ 	.short	0x0100
        /*024a*/ 	.byte	0x04
	.zero		1


	//   ....[21]....
        /*024c*/ 	.word	0x00000750
        /*0250*/ 	.word	0x000000ff
        /*0254*/ 	.word	0x000000b0
        /*0258*/ 	.short	0x0100
        /*025a*/ 	.byte	0x04
	.zero		1


	//   ....[22]....
        /*025c*/ 	.word	0x00000760
        /*0260*/ 	.word	0x000000ff
        /*0264*/ 	.word	0x00000058
        /*0268*/ 	.short	0x0100
        /*026a*/ 	.byte	0x04
	.zero		1


	//   ....[23]....
        /*026c*/ 	.word	0x00000770
        /*0270*/ 	.word	0x000000ff
        /*0274*/ 	.word	0x000000b8
        /*0278*/ 	.short	0x0100
        /*027a*/ 	.byte	0x04
	.zero		1


	//   ....[24]....
        /*027c*/ 	.word	0x000008b0
        /*0280*/ 	.word	0x000000ff
        /*0284*/ 	.word	0x000000c0
        /*0288*/ 	.short	0x0100
        /*028a*/ 	.byte	0x04
	.zero		1


	//   ....[25]....
        /*028c*/ 	.word	0x000008c0
        /*0290*/ 	.word	0x000000ff
        /*0294*/ 	.word	0x000000e0
        /*0298*/ 	.short	0x0100
        /*029a*/ 	.byte	0x04
	.zero		1


	//   ....[26]....
        /*029c*/ 	.word	0x000008d0
        /*02a0*/ 	.word	0x000000ff
        /*02a4*/ 	.word	0x000000c8
        /*02a8*/ 	.short	0x0100
        /*02aa*/ 	.byte	0x04
	.zero		1


	//   ....[27]....
        /*02ac*/ 	.word	0x000008e0
        /*02b0*/ 	.word	0x000000ff
        /*02b4*/ 	.word	0x000000e8
        /*02b8*/ 	.short	0x0100
        /*02ba*/ 	.byte	0x04
	.zero		1


	//   ....[28]....
        /*02bc*/ 	.word	0x000008f0
        /*02c0*/ 	.word	0x000000ff
        /*02c4*/ 	.word	0x000000d0
        /*02c8*/ 	.short	0x0100
        /*02ca*/ 	.byte	0x04
	.zero		1


	//   ....[29]....
        /*02cc*/ 	.word	0x00000900
        /*02d0*/ 	.word	0x000000ff
        /*02d4*/ 	.word	0x000000f0
        /*02d8*/ 	.short	0x0100
        /*02da*/ 	.byte	0x04
	.zero		1


	//   ....[30]....
        /*02dc*/ 	.word	0x00000910
        /*02e0*/ 	.word	0x000000ff
        /*02e4*/ 	.word	0x000000d8
        /*02e8*/ 	.short	0x0100
        /*02ea*/ 	.byte	0x04
	.zero		1


	//   ....[31]....
        /*02ec*/ 	.word	0x00000920
        /*02f0*/ 	.word	0x000000ff
        /*02f4*/ 	.word	0x000000f8
        /*02f8*/ 	.short	0x0100
        /*02fa*/ 	.byte	0x04
	.zero		1


	//   ....[32]....
        /*02fc*/ 	.word	0x00000a10
        /*0300*/ 	.word	0x000000ff
        /*0304*/ 	.word	0x00000100
        /*0308*/ 	.short	0x0100
        /*030a*/ 	.byte	0x06
	.zero		1


	//   ....[33]....
        /*030c*/ 	.word	0x00000a20
        /*0310*/ 	.word	0x000000ff
        /*0314*/ 	.word	0x00000108
        /*0318*/ 	.short	0x0100
        /*031a*/ 	.byte	0x06
	.zero		1


	//   ....[34]....
        /*031c*/ 	.word	0x00000b60
        /*0320*/ 	.word	0x000000ff
        /*0324*/ 	.word	0x00000110
        /*0328*/ 	.short	0x0100
        /*032a*/ 	.byte	0x06
	.zero		1


	//   ....[35]....
        /*032c*/ 	.word	0x00000b70
        /*0330*/ 	.word	0x000000ff
        /*0334*/ 	.word	0x00000118
        /*0338*/ 	.short	0x0100
        /*033a*/ 	.byte	0x06
	.zero		1


	//   ....[36]....
        /*033c*/ 	.word	0x00000cc0
        /*0340*/ 	.word	0x000000ff
        /*0344*/ 	.word	0x00000120
        /*0348*/ 	.short	0x0100
        /*034a*/ 	.byte	0x04
	.zero		1


	//   ....[37]....
        /*034c*/ 	.word	0x00000cd0
        /*0350*/ 	.word	0x000000ff
        /*0354*/ 	.word	0x00000130
        /*0358*/ 	.short	0x0100
        /*035a*/ 	.byte	0x04
	.zero		1


	//   ....[38]....
        /*035c*/ 	.word	0x00000ce0
        /*0360*/ 	.word	0x000000ff
        /*0364*/ 	.word	0x00000128
        /*0368*/ 	.short	0x0100
        /*036a*/ 	.byte	0x04
	.zero		1


	//   ....[39]....
        /*036c*/ 	.word	0x00000cf0
        /*0370*/ 	.word	0x000000ff
        /*0374*/ 	.word	0x00000138
        /*0378*/ 	.short	0x0100
        /*037a*/ 	.byte	0x04
	.zero		1


	//   ....[40]....
        /*037c*/ 	.word	0x00001af0
        /*0380*/ 	.word	0x000000ff
        /*0384*/ 	.word	0x00000060
        /*0388*/ 	.short	0x010a
        /*038a*/ 	.byte	0x08
	.zero		1


	//   ....[41]....
        /*038c*/ 	.word	0x00001e90
        /*0390*/ 	.word	0x000000ff
        /*0394*/ 	.word	0x00000060
        /*0398*/ 	.short	0x010a
        /*039a*/ 	.byte	0x2d
	.zero		1


	//   ....[42]....
        /*039c*/ 	.word	0x00002000
        /*03a0*/ 	.word	0x000000ff
        /*03a4*/ 	.word	0x00000060
        /*03a8*/ 	.short	0x010a
        /*03aa*/ 	.byte	0x08
	.zero		1


	//   ....[43]....
        /*03ac*/ 	.word	0x00002330
        /*03b0*/ 	.word	0x000000ff
        /*03b4*/ 	.word	0x00000108
        /*03b8*/ 	.short	0x0101
        /*03ba*/ 	.byte	0x30
	.zero		1


	//   ....[44]....
        /*03bc*/ 	.word	0x00002360
        /*03c0*/ 	.word	0x000000ff
        /*03c4*/ 	.word	0x00000060
        /*03c8*/ 	.short	0x010a
        /*03ca*/ 	.byte	0x04
	.zero		1


	//   ....[45]....
        /*03cc*/ 	.word	0x00002540
        /*03d0*/ 	.word	0x000000ff
        /*03d4*/ 	.word	0x00000060
        /*03d8*/ 	.short	0x010a
        /*03da*/ 	.byte	0x29
	.zero		1


	//   ....[46]....
        /*03dc*/ 	.word	0x000026b0
        /*03e0*/ 	.word	0x000000ff
        /*03e4*/ 	.word	0x00000060
        /*03e8*/ 	.short	0x010a
        /*03ea*/ 	.byte	0x08
	.zero		1


	//   ....[47]....
        /*03ec*/ 	.word	0x000029e0
        /*03f0*/ 	.word	0x000000ff
        /*03f4*/ 	.word	0x00000110
        /*03f8*/ 	.short	0x010a
        /*03fa*/ 	.byte	0x30
	.zero		1


	//   ....[48]....
        /*03fc*/ 	.word	0x00002aa0
        /*0400*/ 	.word	0x000000ff
        /*0404*/ 	.word	0x00000000
        /*0408*/ 	.short	0x0101
        /*040a*/ 	.byte	0x04
	.zero		1


	//   ....[49]....
        /*040c*/ 	.word	0x00003090
        /*0410*/ 	.word	0x000000ff
        /*0414*/ 	.word	0x00000000
        /*0418*/ 	.short	0x010a
        /*041a*/ 	.byte	0x04
	.zero		1


	//   ....[50]....
        /*041c*/ 	.word	0x00003130
        /*0420*/ 	.word	0x000000ff
        /*0424*/ 	.word	0x00000000
        /*0428*/ 	.short	0x010a
        /*042a*/ 	.byte	0x05
	.zero		1


	//   ....[51]....
        /*042c*/ 	.word	0x000031d0
        /*0430*/ 	.word	0x000000ff
        /*0434*/ 	.word	0x00000000
        /*0438*/ 	.short	0x010a
        /*043a*/ 	.byte	0x05
	.zero		1


	//   ....[52]....
        /*043c*/ 	.word	0x00003270
        /*0440*/ 	.word	0x000000ff
        /*0444*/ 	.word	0x00000000
        /*0448*/ 	.short	0x010a
        /*044a*/ 	.byte	0x05
	.zero		1


	//   ....[53]....
        /*044c*/ 	.word	0x00003310
        /*0450*/ 	.word	0x000000ff
        /*0454*/ 	.word	0x00000000
        /*0458*/ 	.short	0x010a
        /*045a*/ 	.byte	0x05
	.zero		1


	//   ....[54]....
        /*045c*/ 	.word	0x000033b0
        /*0460*/ 	.word	0x000000ff
        /*0464*/ 	.word	0x00000000
        /*0468*/ 	.short	0x010a
        /*046a*/ 	.byte	0x05
	.zero		1


	//   ....[55]....
        /*046c*/ 	.word	0x00003450
        /*0470*/ 	.word	0x000000ff
        /*0474*/ 	.word	0x00000000
        /*0478*/ 	.short	0x010a
        /*047a*/ 	.byte	0x05
	.zero		1


	//   ....[56]....
        /*047c*/ 	.word	0x000034f0
        /*0480*/ 	.word	0x000000ff
        /*0484*/ 	.word	0x00000000
        /*0488*/ 	.short	0x010a
        /*048a*/ 	.byte	0x05
	.zero		1


	//   ....[57]....
        /*048c*/ 	.word	0x00003590
        /*0490*/ 	.word	0x000000ff
        /*0494*/ 	.word	0x00000000
        /*0498*/ 	.short	0x010a
        /*049a*/ 	.byte	0x05
	.zero		1


	//   ....[58]....
        /*049c*/ 	.word	0x00003630
        /*04a0*/ 	.word	0x000000ff
        /*04a4*/ 	.word	0x00000000
        /*04a8*/ 	.short	0x010a
        /*04aa*/ 	.byte	0x05
	.zero		1


	//   ....[59]....
        /*04ac*/ 	.word	0x000036d0
        /*04b0*/ 	.word	0x000000ff
        /*04b4*/ 	.word	0x00000000
        /*04b8*/ 	.short	0x010a
        /*04ba*/ 	.byte	0x05
	.zero		1


	//   ....[60]....
        /*04bc*/ 	.word	0x00003780
        /*04c0*/ 	.word	0x00000000
        /*04c4*/ 	.word	0x00000000
        /*04c8*/ 	.short	0x010a
        /*04ca*/ 	.byte	0xff
	.zero		1


	//   ....[61]....
        /*04cc*/ 	.word	0x000038d0
        /*04d0*/ 	.word	0x000000ff
        /*04d4*/ 	.word	0x00000118
        /*04d8*/ 	.short	0x010a
        /*04da*/ 	.byte	0x04
	.zero		1


	//   ....[62]....
        /*04dc*/ 	.word	0x00003970
        /*04e0*/ 	.word	0x000000ff
        /*04e4*/ 	.word	0x00000110
        /*04e8*/ 	.short	0x010a
        /*04ea*/ 	.byte	0x04
	.zero		1


	//   ....[63]....
        /*04ec*/ 	.word	0x00003a10
        /*04f0*/ 	.word	0x000000ff
        /*04f4*/ 	.word	0x00000000
        /*04f8*/ 	.short	0x0101
        /*04fa*/ 	.byte	0x05
	.zero		1


	//   ....[64]....
        /*04fc*/ 	.word	0x00003a50
        /*0500*/ 	.word	0x000000ff
        /*0504*/ 	.word	0x00000118
        /*0508*/ 	.short	0x0106
        /*050a*/ 	.byte	0x04
	.zero		1


	//   ....[65]....
        /*050c*/ 	.word	0x00003a90
        /*0510*/ 	.word	0x00000000
        /*0514*/ 	.word	0x00000118
        /*0518*/ 	.short	0x010a
        /*051a*/ 	.byte	0xff
	.zero		1


	//   ....[66]....
        /*051c*/ 	.word	0x00003fb0
        /*0520*/ 	.word	0x000000ff
        /*0524*/ 	.word	0x00000110
        /*0528*/ 	.short	0x010a
        /*052a*/ 	.byte	0x13
	.zero		1


	//   ....[67]....
        /*052c*/ 	.word	0x00004060
        /*0530*/ 	.word	0x000000ff
        /*0534*/ 	.word	0x00000000
        /*0538*/ 	.short	0x0101
        /*053a*/ 	.byte	0x1e
	.zero		1


	//   ....[68]....
        /*053c*/ 	.word	0x00004070
        /*0540*/ 	.word	0x000000ff
        /*0544*/ 	.word	0x00000130
        /*0548*/ 	.short	0x010a
        /*054a*/ 	.byte	0x17
	.zero		1


	//   ....[69]....
        /*054c*/ 	.word	0x00004100
        /*0550*/ 	.word	0x000000ff
        /*0554*/ 	.word	0x00000000
        /*0558*/ 	.short	0x010a
        /*055a*/ 	.byte	0x04
	.zero		1


	//   ....[70]....
        /*055c*/ 	.word	0x000041a0
        /*0560*/ 	.word	0x000000ff
        /*0564*/ 	.word	0x00000000
        /*0568*/ 	.short	0x010a
        /*056a*/ 	.byte	0x0f
	.zero		1


	//   ....[71]....
        /*056c*/ 	.word	0x000042e0
        /*0570*/ 	.word	0x000000ff
        /*0574*/ 	.word	0x00000000
        /*0578*/ 	.short	0x010a
        /*057a*/ 	.byte	0x04
	.zero		1


	//   ....[72]....
        /*057c*/ 	.word	0x00004500
        /*0580*/ 	.word	0x000000ff
        /*0584*/ 	.word	0x00000000
        /*0588*/ 	.short	0x010a
        /*058a*/ 	.byte	0x04
	.zero		1


	//   ....[73]....
        /*058c*/ 	.word	0x00004590
        /*0590*/ 	.word	0x000000ff
        /*0594*/ 	.word	0x00000000
        /*0598*/ 	.short	0x010a
        /*059a*/ 	.byte	0x04
	.zero		1


	//   ....[74]....
        /*059c*/ 	.word	0x00004d80
        /*05a0*/ 	.word	0x000000ff
        /*05a4*/ 	.word	0x00000110
        /*05a8*/ 	.short	0x010a
        /*05aa*/ 	.byte	0x14
	.zero		1


	//   ....[75]....
        /*05ac*/ 	.word	0x00004e20
        /*05b0*/ 	.word	0x000000ff
        /*05b4*/ 	.word	0x00000000
        /*05b8*/ 	.short	0x0101
        /*05ba*/ 	.byte	0x30
	.zero		1


	//   ....[76]....
        /*05bc*/ 	.word	0x00005350
        /*05c0*/ 	.word	0x000000ff
        /*05c4*/ 	.word	0x00000108
        /*05c8*/ 	.short	0x010a
        /*05ca*/ 	.byte	0x14
	.zero		1


	//   ....[77]....
        /*05cc*/ 	.word	0x00005940
        /*05d0*/ 	.word	0x000000ff
        /*05d4*/ 	.word	0x000000e0
        /*05d8*/ 	.short	0x010a
        /*05da*/ 	.byte	0x14
	.zero		1


	//   ....[78]....
        /*05dc*/ 	.word	0x00005ab0
        /*05e0*/ 	.word	0x000000ff
        /*05e4*/ 	.word	0x000000c0
        /*05e8*/ 	.short	0x010b
        /*05ea*/ 	.byte	0x14
	.zero		1


	//   ....[79]....
        /*05ec*/ 	.word	0x00005ac0
        /*05f0*/ 	.word	0x000000ff
        /*05f4*/ 	.word	0x00000000
        /*05f8*/ 	.short	0x0101
        /*05fa*/ 	.byte	0x36
	.zero		1


	//   ....[80]....
        /*05fc*/ 	.word	0x00005ad0
        /*0600*/ 	.word	0x000000ff
        /*0604*/ 	.word	0x000000e8
        /*0608*/ 	.short	0x010a
        /*060a*/ 	.byte	0x14
	.zero		1


	//   ....[81]....
        /*060c*/ 	.word	0x00005c10
        /*0610*/ 	.word	0x000000ff
        /*0614*/ 	.word	0x000000c8
        /*0618*/ 	.short	0x010b
        /*061a*/ 	.byte	0x14
	.zero		1


	//   ....[82]....
        /*061c*/ 	.word	0x00005c20
        /*0620*/ 	.word	0x000000ff
        /*0624*/ 	.word	0x00000000
        /*0628*/ 	.short	0x0101
        /*062a*/ 	.byte	0x35
	.zero		1


	//   ....[83]....
        /*062c*/ 	.word	0x00005c30
        /*0630*/ 	.word	0x000000ff
        /*0634*/ 	.word	0x000000f0
        /*0638*/ 	.short	0x010a
        /*063a*/ 	.byte	0x14
	.zero		1


	//   ....[84]....
        /*063c*/ 	.word	0x00005d90
        /*0640*/ 	.word	0x000000ff
        /*0644*/ 	.word	0x000000d0
        /*0648*/ 	.short	0x010b
        /*064a*/ 	.byte	0x14
	.zero		1


	//   ....[85]....
        /*064c*/ 	.word	0x00005da0
        /*0650*/ 	.word	0x000000ff
        /*0654*/ 	.word	0x00000000
        /*0658*/ 	.short	0x0101
        /*065a*/ 	.byte	0x34
	.zero		1


	//   ....[86]....
        /*065c*/ 	.word	0x00005db0
        /*0660*/ 	.word	0x000000ff
        /*0664*/ 	.word	0x000000f8
        /*0668*/ 	.short	0x010a
        /*066a*/ 	.byte	0x14
	.zero		1


	//   ....[87]....
        /*066c*/ 	.word	0x00005f30
        /*0670*/ 	.word	0x000000ff
        /*0674*/ 	.word	0x000000d8
        /*0678*/ 	.short	0x010b
        /*067a*/ 	.byte	0x14
	.zero		1


	//   ....[88]....
        /*067c*/ 	.word	0x00005f40
        /*0680*/ 	.word	0x000000ff
        /*0684*/ 	.word	0x00000000
        /*0688*/ 	.short	0x0101
        /*068a*/ 	.byte	0x33
	.zero		1


	//   ....[89]....
        /*068c*/ 	.word	0x00005f70
        /*0690*/ 	.word	0x000000ff
        /*0694*/ 	.word	0x000000e0
        /*0698*/ 	.short	0x010a
        /*069a*/ 	.byte	0x14
	.zero		1


	//   ....[90]....
        /*069c*/ 	.word	0x00005f90
        /*06a0*/ 	.word	0x000000ff
        /*06a4*/ 	.word	0x000000e8
        /*06a8*/ 	.short	0x010a
        /*06aa*/ 	.byte	0x14
	.zero		1


	//   ....[91]....
        /*06ac*/ 	.word	0x00005fb0
        /*06b0*/ 	.word	0x000000ff
        /*06b4*/ 	.word	0x000000f0
        /*06b8*/ 	.short	0x010a
        /*06ba*/ 	.byte	0x14
	.zero		1


	//   ....[92]....
        /*06bc*/ 	.word	0x00005ff0
        /*06c0*/ 	.word	0x00000000
        /*06c4*/ 	.word	0x000000f8
        /*06c8*/ 	.short	0x010a
        /*06ca*/ 	.byte	0xff
	.zero		1


	//   ....[93]....
        /*06cc*/ 	.word	0x00006350
        /*06d0*/ 	.word	0x000000ff
        /*06d4*/ 	.word	0x00000110
        /*06d8*/ 	.short	0x010a
        /*06da*/ 	.byte	0x32
	.zero		1


	//   ....[94]....
        /*06dc*/ 	.word	0x00006410
        /*06e0*/ 	.word	0x000000ff
        /*06e4*/ 	.word	0x00000000
        /*06e8*/ 	.short	0x0101
        /*06ea*/ 	.byte	0x04
	.zero		1


	//   ....[95]....
        /*06ec*/ 	.word	0x00007660
        /*06f0*/ 	.word	0x000000ff
        /*06f4*/ 	.word	0x000000c0
        /*06f8*/ 	.short	0x010a
        /*06fa*/ 	.byte	0x32
	.zero		1


	//   ....[96]....
        /*06fc*/ 	.word	0x000076a0
        /*0700*/ 	.word	0x00000064
        /*0704*/ 	.word	0x00000120
        /*0708*/ 	.short	0x010a
        /*070a*/ 	.byte	0xff
	.zero		1


	//   ....[97]....
        /*070c*/ 	.word	0x00007790
        /*0710*/ 	.word	0x000000ff
        /*0714*/ 	.word	0x000000c0
        /*0718*/ 	.short	0x010a
        /*071a*/ 	.byte	0x32
	.zero		1


	//   ....[98]....
        /*071c*/ 	.word	0x00007880
        /*0720*/ 	.word	0x00000064
        /*0724*/ 	.word	0x00000120
        /*0728*/ 	.short	0x010a
        /*072a*/ 	.byte	0xff
	.zero		1


	//   ....[99]....
        /*072c*/ 	.word	0x00008350
        /*0730*/ 	.word	0x00000000
        /*0734*/ 	.word	0x00000000
        /*0738*/ 	.short	0x0101
        /*073a*/ 	.byte	0xff
	.zero		1


	//   ....[100]....
        /*073c*/ 	.word	0x00008360
        /*0740*/ 	.word	0x00000003
        /*0744*/ 	.word	0x000000c0
        /*0748*/ 	.short	0x010a
        /*074a*/ 	.byte	0xff
	.zero		1


	//   ....[101]....
        /*074c*/ 	.word	0x00008440
        /*0750*/ 	.word	0x00000003
        /*0754*/ 	.word	0x000000c0
        /*0758*/ 	.short	0x010a
        /*075a*/ 	.byte	0xff
	.zero		1


	//   ....[102]....
        /*075c*/ 	.word	0x00008f90
        /*0760*/ 	.word	0x0000003d
        /*0764*/ 	.word	0x00000000
        /*0768*/ 	.short	0x0101
        /*076a*/ 	.byte	0xff
	.zero		1


	//   ....[103]....
        /*076c*/ 	.word	0x00008fb0
        /*0770*/ 	.word	0x0000003e
        /*0774*/ 	.word	0x000000c0
        /*0778*/ 	.short	0x010a
        /*077a*/ 	.byte	0xff
	.zero		1


	//   ....[104]....
        /*077c*/ 	.word	0x00009080
        /*0780*/ 	.word	0x0000003e
        /*0784*/ 	.word	0x000000c0
        /*0788*/ 	.short	0x010a
        /*078a*/ 	.byte	0xff
	.zero		1


	//   ....[105]....
        /*078c*/ 	.word	0x00009bc0
        /*0790*/ 	.word	0x0000003d
        /*0794*/ 	.word	0x00000000
        /*0798*/ 	.short	0x0101
        /*079a*/ 	.byte	0xff
	.zero		1


	//   ....[106]....
        /*079c*/ 	.word	0x00009be0
        /*07a0*/ 	.word	0x0000003e
        /*07a4*/ 	.word	0x000000c0
        /*07a8*/ 	.short	0x010a
        /*07aa*/ 	.byte	0xff
	.zero		1


	//   ....[107]....
        /*07ac*/ 	.word	0x00009cb0
        /*07b0*/ 	.word	0x0000003e
        /*07b4*/ 	.word	0x000000c0
        /*07b8*/ 	.short	0x010a
        /*07ba*/ 	.byte	0xff
	.zero		1


	//   ....[108]....
        /*07bc*/ 	.word	0x0000a0d0
        /*07c0*/ 	.word	0x000000ff
        /*07c4*/ 	.word	0x00000000
        /*07c8*/ 	.short	0x0101
        /*07ca*/ 	.byte	0x04
	.zero		1


	//   ....[109]....
        /*07cc*/ 	.word	0x0000a860
        /*07d0*/ 	.word	0x00000003
        /*07d4*/ 	.word	0x00000000
        /*07d8*/ 	.short	0x0101
        /*07da*/ 	.byte	0xff
	.zero		1


	//   ....[110]....
        /*07dc*/ 	.word	0x0000aae0
        /*07e0*/ 	.word	0x000000ff
        /*07e4*/ 	.word	0x00000000
        /*07e8*/ 	.short	0x0101
        /*07ea*/ 	.byte	0x04
	.zero		1


	//   ....[111]....
        /*07ec*/ 	.word	0x0000ab10
        /*07f0*/ 	.word	0x00000000
        /*07f4*/ 	.word	0x00000060
        /*07f8*/ 	.short	0x010a
        /*07fa*/ 	.byte	0xff
	.zero		1


	//   ....[112]....
        /*07fc*/ 	.word	0x0000ab70
        /*0800*/ 	.word	0x00000000
        /*0804*/ 	.word	0x00000060
        /*0808*/ 	.short	0x010a
        /*080a*/ 	.byte	0xff
	.zero		1


	//   ....[113]....
        /*080c*/ 	.word	0x0000abd0
        /*0810*/ 	.word	0x00000000
        /*0814*/ 	.word	0x00000110
        /*0818*/ 	.short	0x010a
        /*081a*/ 	.byte	0xff
	.zero		1


	//   ....[114]....
        /*081c*/ 	.word	0x0000ac30
        /*0820*/ 	.word	0x00000000
        /*0824*/ 	.word	0x00000000
        /*0828*/ 	.short	0x010a
        /*082a*/ 	.byte	0xff
	.zero		1


	//   ....[115]....
        /*082c*/ 	.word	0x0000ac90
        /*0830*/ 	.word	0x00000000
        /*0834*/ 	.word	0x00000000
        /*0838*/ 	.short	0x010a
        /*083a*/ 	.byte	0xff
	.zero		1


	//   ....[116]....
        /*083c*/ 	.word	0x0000acf0
        /*0840*/ 	.word	0x00000000
        /*0844*/ 	.word	0x00000000
        /*0848*/ 	.short	0x010a
        /*084a*/ 	.byte	0xff
	.zero		1


	//   ....[117]....
        /*084c*/ 	.word	0x0000ad50
        /*0850*/ 	.word	0x00000000
        /*0854*/ 	.word	0x00000000
        /*0858*/ 	.short	0x010a
        /*085a*/ 	.byte	0xff
	.zero		1


	//   ....[118]....
        /*085c*/ 	.word	0x0000adb0
        /*0860*/ 	.word	0x00000000
        /*0864*/ 	.word	0x00000000
        /*0868*/ 	.short	0x010a
        /*086a*/ 	.byte	0xff
	.zero		1


	//   ....[119]....
        /*086c*/ 	.word	0x0000ae10
        /*0870*/ 	.word	0x00000000
        /*0874*/ 	.word	0x00000000
        /*0878*/ 	.short	0x010a
        /*087a*/ 	.byte	0xff
	.zero		1


	//   ....[120]....
        /*087c*/ 	.word	0x0000ae70
        /*0880*/ 	.word	0x00000000
        /*0884*/ 	.word	0x00000000
        /*0888*/ 	.short	0x010a
        /*088a*/ 	.byte	0xff
	.zero		1


	//   ....[121]....
        /*088c*/ 	.word	0x0000aed0
        /*0890*/ 	.word	0x00000000
        /*0894*/ 	.word	0x00000000
        /*0898*/ 	.short	0x010a
        /*089a*/ 	.byte	0xff
	.zero		1


	//   ....[122]....
        /*089c*/ 	.word	0x0000af30
        /*08a0*/ 	.word	0x00000000
        /*08a4*/ 	.word	0x00000000
        /*08a8*/ 	.short	0x010a
        /*08aa*/ 	.byte	0xff
	.zero		1


	//   ....[123]....
        /*08ac*/ 	.word	0x0000af90
        /*08b0*/ 	.word	0x00000000
        /*08b4*/ 	.word	0x00000000
        /*08b8*/ 	.short	0x010a
        /*08ba*/ 	.byte	0xff
	.zero		1


	//   ....[124]....
        /*08bc*/ 	.word	0x0000aff0
        /*08c0*/ 	.word	0x00000000
        /*08c4*/ 	.word	0x00000000
        /*08c8*/ 	.short	0x010a
        /*08ca*/ 	.byte	0xff
	.zero		1


	//   ....[125]....
        /*08cc*/ 	.word	0x0000b050
        /*08d0*/ 	.word	0x00000004
        /*08d4*/ 	.word	0x00000118
        /*08d8*/ 	.short	0x010a
        /*08da*/ 	.byte	0xff
	.zero		1


	//   ....[126]....
        /*08dc*/ 	.word	0x0000b0b0
        /*08e0*/ 	.word	0x00000004
        /*08e4*/ 	.word	0x00000110
        /*08e8*/ 	.short	0x010a
        /*08ea*/ 	.byte	0xff
	.zero		1


	//   ....[127]....
        /*08ec*/ 	.word	0x0000b110
        /*08f0*/ 	.word	0x00000000
        /*08f4*/ 	.word	0x00000110
        /*08f8*/ 	.short	0x010a
        /*08fa*/ 	.byte	0xff
	.zero		1


	//   ....[128]....
        /*08fc*/ 	.word	0x0000b170
        /*0900*/ 	.word	0x00000005
        /*0904*/ 	.word	0x00000130
        /*0908*/ 	.short	0x010a
        /*090a*/ 	.byte	0xff
	.zero		1


	//   ....[129]....
        /*090c*/ 	.word	0x0000b1d0
        /*0910*/ 	.word	0x00000000
        /*0914*/ 	.word	0x00000000
        /*0918*/ 	.short	0x010a
        /*091a*/ 	.byte	0xff
	.zero		1


	//   ....[130]....
        /*091c*/ 	.word	0x0000b230
        /*0920*/ 	.word	0x00000000
        /*0924*/ 	.word	0x00000000
        /*0928*/ 	.short	0x010a
        /*092a*/ 	.byte	0xff
	.zero		1


	//   ....[131]....
        /*092c*/ 	.word	0x0000b290
        /*0930*/ 	.word	0x00000000
        /*0934*/ 	.word	0x00000000
        /*0938*/ 	.short	0x010a
        /*093a*/ 	.byte	0xff
	.zero		1


	//   ....[132]....
        /*093c*/ 	.word	0x0000b2f0
        /*0940*/ 	.word	0x00000000
        /*0944*/ 	.word	0x00000110
        /*0948*/ 	.short	0x010a
        /*094a*/ 	.byte	0xff
	.zero		1


	//   ....[133]....
        /*094c*/ 	.word	0x0000b350
        /*0950*/ 	.word	0x00000003
        /*0954*/ 	.word	0x00000108
        /*0958*/ 	.short	0x010a
        /*095a*/ 	.byte	0xff
	.zero		1


	//   ....[134]....
        /*095c*/ 	.word	0x0000b3b0
        /*0960*/ 	.word	0x00000000
        /*0964*/ 	.word	0x000000e0
        /*0968*/ 	.short	0x010a
        /*096a*/ 	.byte	0xff
	.zero		1


	//   ....[135]....
        /*096c*/ 	.word	0x0000b410
        /*0970*/ 	.word	0x00000000
        /*0974*/ 	.word	0x000000e8
        /*0978*/ 	.short	0x010a
        /*097a*/ 	.byte	0xff
	.zero		1


	//   ....[136]....
        /*097c*/ 	.word	0x0000b470
        /*0980*/ 	.word	0x00000000
        /*0984*/ 	.word	0x000000f0
        /*0988*/ 	.short	0x010a
        /*098a*/ 	.byte	0xff
	.zero		1


	//   ....[137]....
        /*098c*/ 	.word	0x0000b4d0
        /*0990*/ 	.word	0x00000000
        /*0994*/ 	.word	0x000000f8
        /*0998*/ 	.short	0x010a
        /*099a*/ 	.byte	0xff
	.zero		1


	//   ....[138]....
        /*099c*/ 	.word	0x0000b530
        /*09a0*/ 	.word	0x00000000
        /*09a4*/ 	.word	0x000000e0
        /*09a8*/ 	.short	0x010a
        /*09aa*/ 	.byte	0xff
	.zero		1


	//   ....[139]....
        /*09ac*/ 	.word	0x0000b590
        /*09b0*/ 	.word	0x00000000
        /*09b4*/ 	.word	0x000000e8
        /*09b8*/ 	.short	0x010a
        /*09ba*/ 	.byte	0xff
	.zero		1


	//   ....[140]....
        /*09bc*/ 	.word	0x0000b5f0
        /*09c0*/ 	.word	0x00000000
        /*09c4*/ 	.word	0x000000f0
        /*09c8*/ 	.short	0x010a
        /*09ca*/ 	.byte	0xff
	.zero		1


	//   ....[141]....
        /*09cc*/ 	.word	0x0000b650
        /*09d0*/ 	.word	0x00000000
        /*09d4*/ 	.word	0x00000110
        /*09d8*/ 	.short	0x010a
        /*09da*/ 	.byte	0xff
	.zero		1


	//   ....[142]....
        /*09dc*/ 	.word	0x0000b6b0
        /*09e0*/ 	.word	0x00000000
        /*09e4*/ 	.word	0x000000c0
        /*09e8*/ 	.short	0x010a
        /*09ea*/ 	.byte	0xff
	.zero		1


	//   ....[143]....
        /*09ec*/ 	.word	0x0000b700
        /*09f0*/ 	.word	0x00000064
        /*09f4*/ 	.word	0x00000120
        /*09f8*/ 	.short	0x010a
        /*09fa*/ 	.byte	0xff
	.zero		1


	//   ....[144]....
        /*09fc*/ 	.word	0x0000b750
        /*0a00*/ 	.word	0x00000003
        /*0a04*/ 	.word	0x000000c0
        /*0a08*/ 	.short	0x010a
        /*0a0a*/ 	.byte	0xff
	.zero		1


	//   ....[145]....
        /*0a0c*/ 	.word	0x0000b7a0
        /*0a10*/ 	.word	0x0000003e
        /*0a14*/ 	.word	0x000000c0
        /*0a18*/ 	.short	0x010a
        /*0a1a*/ 	.byte	0xff
	.zero		1


	//   ....[146]....
        /*0a1c*/ 	.word	0x0000b7f0
        /*0a20*/ 	.word	0x0000003e
        /*0a24*/ 	.word	0x000000c0
        /*0a28*/ 	.short	0x010a
        /*0a2a*/ 	.byte	0xff
	.zero		1


	//----- nvinfo : EIATTR_NUM_MBARRIERS
	.align		4
.L_47:
        /*0a2c*/ 	.byte	0x03, 0x38
        /*0a2e*/ 	.short	0x0028


	//----- nvinfo : EIATTR_EXIT_INSTR_OFFSETS
	.align		4
        /*0a30*/ 	.byte	0x04, 0x1c
        /*0a32*/ 	.short	(.L_49 - .L_48)


	//   ....[0]....
.L_48:
        /*0a34*/ 	.word	0x000037b0


	//   ....[1]....
        /*0a38*/ 	.word	0x00003a60


	//   ....[2]....
        /*0a3c*/ 	.word	0x00003ac0


	//   ....[3]....
        /*0a40*/ 	.word	0x00004800


	//   ....[4]....
        /*0a44*/ 	.word	0x00006020


	//   ....[5]....
        /*0a48*/ 	.word	0x00006060


	//   ....[6]....
        /*0a4c*/ 	.word	0x0000a9c0


	//   ....[7]....
        /*0a50*/ 	.word	0x0000aa40


	//   ....[8]....
        /*0a54*/ 	.word	0x0000aa70


	//   ....[9]....
        /*0a58*/ 	.word	0x0000aaf0


	//----- nvinfo : EIATTR_MAX_THREADS
	.align		4
.L_49:
        /*0a5c*/ 	.byte	0x04, 0x05
        /*0a5e*/ 	.short	(.L_51 - .L_50)
.L_50:
        /*0a60*/ 	.word	0x00000100
        /*0a64*/ 	.word	0x00000001
        /*0a68*/ 	.word	0x00000001


	//----- nvinfo : EIATTR_CRS_STACK_SIZE
	.align		4
.L_51:
        /*0a6c*/ 	.byte	0x04, 0x1e
        /*0a6e*/ 	.short	(.L_53 - .L_52)
.L_52:
        /*0a70*/ 	.word	0x00000000


	//----- nvinfo : EIATTR_CBANK_PARAM_SIZE
	.align		4
.L_53:
        /*0a74*/ 	.byte	0x03, 0x19
        /*0a76*/ 	.short	0x0900


	//----- nvinfo : EIATTR_PARAM_CBANK
	.align		4
        /*0a78*/ 	.byte	0x04, 0x0a
        /*0a7a*/ 	.short	(.L_55 - .L_54)
	.align		4
.L_54:
        /*0a7c*/ 	.word	index@(.nv.constant0._ZN7cutlass13device_kernelINS_4conv6kernel13ConvUniversalINS1_16ConvProblemShapeILNS1_8OperatorE2ELi3EEENS1_10collective14CollectiveConvINS1_47MainloopSm100TmaUmmaWarpSpecializedImplicitGemmILS5_2ELi12ELi3ELi1ELi2EN4cute5tupleIJNSA_1CILi1EEESD_SD_EEEEENSB_IJNSC_ILi128EEENSB_IJSG_EEENSB_IJNSC_ILi32EEEEEEEEENS_10bfloat16_tESL_NSA_8TiledMMAINSA_8MMA_AtomIJNSA_20SM100_MMA_F16BF16_SSISL_SL_fLi128ELi128ELNSA_4UMMA5MajorE1ELSQ_1ELNSP_7ScaleInE0ELSR_0EEEEEENSA_6LayoutISE_NSB_IJNSC_ILi0EEESV_SV_EEEEENSB_IJNSA_10UnderscoreESY_SY_EEEEENS7_6detail27Sm100ImplicitGemmTileTraitsINSA_13SM90_TMA_LOADENSA_14ComposedLayoutINSA_7SwizzleILi3ELi4ELi3EEENSA_18smem_ptr_flag_bitsILi16EEENSU_INSB_IJNSC_ILi64EEENSC_ILi8EEEEEENSB_IJSD_S19_EEEEEEEvEENS12_INSA_20SM90_TMA_LOAD_IM2COLES1E_vEEEENS_8epilogue10collective18CollectiveEpilogueINS1J_23Sm100TmaWarpSpecializedILi4ELi2ELi32ELb1ELb0EEEJSK_NSB_IJNSU_ISG_SD_EENSU_ISI_SD_EEEEESL_NSB_IJlNSB_IJSD_lllEEESV_EEESL_S1S_NS1J_6fusion15FusionCallbacksIS1N_NS1T_17LinearCombinationISL_fSL_fLNS_15FloatRoundStyleE2EEESK_S1Q_JEEENSA_5SM1004TMEM4LOAD26SM100_TMEM_LOAD_32dp32b32xES13_NS14_INS15_ILi2ELi4ELi3EEES18_NSU_INSB_IJS1A_SI_EEENSB_IJSI_SD_EEEEEEENSA_39AutoVectorizingCopyWithAssumedAlignmentILi128EEENSA_14SM90_TMA_STOREES27_S29_S29_EEEvvEEEEvNT_6ParamsE)
        /*0a80*/ 	.short	0x0380
        /*0a82*/ 	.short	0x0900


	//----- nvinfo : EIATTR_SW_WAR
	.align		4
.L_55:
        /*0a84*/ 	.byte	0x04, 0x36
        /*0a86*/ 	.short	(.L_57 - .L_56)
.L_56:
        /*0a88*/ 	.word	0x00000008
.L_57:


//--------------------- .nv.callgraph             --------------------------
	.section	.nv.callgraph,"",@"SHT_CUDA_CALLGRAPH"
	.align	4
	.sectionentsize	8
	.align		4
        /*0000*/ 	.word	0x00000000
	.align		4
        /*0004*/ 	.word	0xffffffff
	.align		4
        /*0008*/ 	.word	index@(_ZN7cutlass13device_kernelINS_4conv6kernel13ConvUniversalINS1_16ConvProblemShapeILNS1_8OperatorE2ELi3EEENS1_10collective14CollectiveConvINS1_47MainloopSm100TmaUmmaWarpSpecializedImplicitGemmILS5_2ELi12ELi3ELi1ELi2EN4cute5tupleIJNSA_1CILi1EEESD_SD_EEEEENSB_IJNSC_ILi128EEENSB_IJSG_EEENSB_IJNSC_ILi32EEEEEEEEENS_10bfloat16_tESL_NSA_8TiledMMAINSA_8MMA_AtomIJNSA_20SM100_MMA_F16BF16_SSISL_SL_fLi128ELi128ELNSA_4UMMA5MajorE1ELSQ_1ELNSP_7ScaleInE0ELSR_0EEEEEENSA_6LayoutISE_NSB_IJNSC_ILi0EEESV_SV_EEEEENSB_IJNSA_10UnderscoreESY_SY_EEEEENS7_6detail27Sm100ImplicitGemmTileTraitsINSA_13SM90_TMA_LOADENSA_14ComposedLayoutINSA_7SwizzleILi3ELi4ELi3EEENSA_18smem_ptr_flag_bitsILi16EEENSU_INSB_IJNSC_ILi64EEENSC_ILi8EEEEEENSB_IJSD_S19_EEEEEEEvEENS12_INSA_20SM90_TMA_LOAD_IM2COLES1E_vEEEENS_8epilogue10collective18CollectiveEpilogueINS1J_23Sm100TmaWarpSpecializedILi4ELi2ELi32ELb1ELb0EEEJSK_NSB_IJNSU_ISG_SD_EENSU_ISI_SD_EEEEESL_NSB_IJlNSB_IJSD_lllEEESV_EEESL_S1S_NS1J_6fusion15FusionCallbacksIS1N_NS1T_17LinearCombinationISL_fSL_fLNS_15FloatRoundStyleE2EEESK_S1Q_JEEENSA_5SM1004TMEM4LOAD26SM100_TMEM_LOAD_32dp32b32xES13_NS14_INS15_ILi2ELi4ELi3EEES18_NSU_INSB_IJS1A_SI_EEENSB_IJSI_SD_EEEEEEENSA_39AutoVectorizingCopyWithAssumedAlignmentILi128EEENSA_14SM90_TMA_STOREES27_S29_S29_EEEvvEEEEvNT_6ParamsE)
	.align		4
        /*000c*/ 	.word	index@(__assertfail)
	.align		4
        /*0010*/ 	.word	0x00000000
	.align		4
        /*0014*/ 	.word	0xfffffffe
	.align		4
        /*0018*/ 	.word	0x00000000
	.align		4
        /*001c*/ 	.word	0xfffffffd
	.align		4
        /*0020*/ 	.word	0x00000000
	.align		4
        /*0024*/ 	.word	0xfffffffc


//--------------------- .nv.constant4             --------------------------
	.section	.nv.constant4,"a",@progbits
	.align	8
	.align		8
.nv.constant4:
        /*0000*/ 	.dword	__assertfail
	.align		8
        /*0008*/ 	.dword	__unnamed_1
	.align		8
        /*0010*/ 	.dword	__unnamed_2
	.align		8
        /*0018*/ 	.dword	_ZN39_INTERNAL_6a634c51_4_k_cu_9f6719de_34324cuda3std3__45__cpo5beginE
	.align		8
        /*0020*/ 	.dword	_ZN39_INTERNAL_6a634c51_4_k_cu_9f6719de_34324cuda3std3__45__cpo3endE
	.align		8
        /*0028*/ 	.dword	_ZN39_INTERNAL_6a634c51_4_k_cu_9f6719de_34324cuda3std3__45__cpo6cbeginE
	.align		8
        /*0030*/ 	.dword	_ZN39_INTERNAL_6a634c51_4_k_cu_9f6719de_34324cuda3std3__45__cpo4cendE
	.align		8
        /*0038*/ 	.dword	_ZN39_INTERNAL_6a634c51_4_k_cu_9f6719de_34324cuda3std3__441_GLOBAL__N__6a634c51_4_k_cu_9f6719de_34326ignoreE
	.align		8
        /*0040*/ 	.dword	_ZN39_INTERNAL_6a634c51_4_k_cu_9f6719de_34324cuda3std3__419piecewise_constructE
	.align		8
        /*0048*/ 	.dword	_ZN39_INTERNAL_6a634c51_4_k_cu_9f6719de_34324cuda3std3__48in_placeE
	.align		8
        /*0050*/ 	.dword	_ZN39_INTERNAL_6a634c51_4_k_cu_9f6719de_34324cuda3std6ranges3__45__cpo4swapE
	.align		8
        /*0058*/ 	.dword	_ZN39_INTERNAL_6a634c51_4_k_cu_9f6719de_34324cuda3std6ranges3__45__cpo9iter_moveE
	.align		8
        /*0060*/ 	.dword	_ZN39_INTERNAL_6a634c51_4_k_cu_9f6719de_34324cute7productE
	.align		8
        /*0068*/ 	.dword	_ZN39_INTERNAL_6a634c51_4_k_cu_9f6719de_34324cute1_E
	.align		8
        /*0070*/ 	.dword	$str$27
	.align		8
        /*0078*/ 	.dword	$str$28
	.align		8
        /*0080*/ 	.dword	$str$29
	.align		8
        /*0088*/ 	.dword	$str$30


//--------------------- .text._ZN7cutlass13device_kernelINS_4conv6kernel13ConvUniversalINS1_16ConvProblemShapeILNS1_8OperatorE2ELi3EEENS1_10collective14CollectiveConvINS1_47MainloopSm100TmaUmmaWarpSpecializedImplicitGemmILS5_2ELi12ELi3ELi1ELi2EN4cute5tupleIJNSA_1CILi1EEESD_SD_EEEEENSB_IJNSC_ILi128EEENSB_IJSG_EEENSB_IJNSC_ILi32EEEEEEEEENS_10bfloat16_tESL_NSA_8TiledMMAINSA_8MMA_AtomIJNSA_20SM100_MMA_F16BF16_SSISL_SL_fLi128ELi128ELNSA_4UMMA5MajorE1ELSQ_1ELNSP_7ScaleInE0ELSR_0EEEEEENSA_6LayoutISE_NSB_IJNSC_ILi0EEESV_SV_EEEEENSB_IJNSA_10UnderscoreESY_SY_EEEEENS7_6detail27Sm100ImplicitGemmTileTraitsINSA_13SM90_TMA_LOADENSA_14ComposedLayoutINSA_7SwizzleILi3ELi4ELi3EEENSA_18smem_ptr_flag_bitsILi16EEENSU_INSB_IJNSC_ILi64EEENSC_ILi8EEEEEENSB_IJSD_S19_EEEEEEEvEENS12_INSA_20SM90_TMA_LOAD_IM2COLES1E_vEEEENS_8epilogue10collective18CollectiveEpilogueINS1J_23Sm100TmaWarpSpecializedILi4ELi2ELi32ELb1ELb0EEEJSK_NSB_IJNSU_ISG_SD_EENSU_ISI_SD_EEEEESL_NSB_IJlNSB_IJSD_lllEEESV_EEESL_S1S_NS1J_6fusion15FusionCallbacksIS1N_NS1T_17LinearCombinationISL_fSL_fLNS_15FloatRoundStyleE2EEESK_S1Q_JEEENSA_5SM1004TMEM4LOAD26SM100_TMEM_LOAD_32dp32b32xES13_NS14_INS15_ILi2ELi4ELi3EEES18_NSU_INSB_IJS1A_SI_EEENSB_IJSI_SD_EEEEEEENSA_39AutoVectorizingCopyWithAssumedAlignmentILi128EEENSA_14SM90_TMA_STOREES27_S29_S29_EEEvvEEEEvNT_6ParamsE --------------------------
	.section	.text._ZN7cutlass13device_kernelINS_4conv6kernel13ConvUniversalINS1_16ConvProblemShapeILNS1_8OperatorE2ELi3EEENS1_10collective14CollectiveConvINS1_47MainloopSm100TmaUmmaWarpSpecializedImplicitGemmILS5_2ELi12ELi3ELi1ELi2EN4cute5tupleIJNSA_1CILi1EEESD_SD_EEEEENSB_IJNSC_ILi128EEENSB_IJSG_EEENSB_IJNSC_ILi32EEEEEEEEENS_10bfloat16_tESL_NSA_8TiledMMAINSA_8MMA_AtomIJNSA_20SM100_MMA_F16BF16_SSISL_SL_fLi128ELi128ELNSA_4UMMA5MajorE1ELSQ_1ELNSP_7ScaleInE0ELSR_0EEEEEENSA_6LayoutISE_NSB_IJNSC_ILi0EEESV_SV_EEEEENSB_IJNSA_10UnderscoreESY_SY_EEEEENS7_6detail27Sm100ImplicitGemmTileTraitsINSA_13SM90_TMA_LOADENSA_14ComposedLayoutINSA_7SwizzleILi3ELi4ELi3EEENSA_18smem_ptr_flag_bitsILi16EEENSU_INSB_IJNSC_ILi64EEENSC_ILi8EEEEEENSB_IJSD_S19_EEEEEEEvEENS12_INSA_20SM90_TMA_LOAD_IM2COLES1E_vEEEENS_8epilogue10collective18CollectiveEpilogueINS1J_23Sm100TmaWarpSpecializedILi4ELi2ELi32ELb1ELb0EEEJSK_NSB_IJNSU_ISG_SD_EENSU_ISI_SD_EEEEESL_NSB_IJlNSB_IJSD_lllEEESV_EEESL_S1S_NS1J_6fusion15FusionCallbacksIS1N_NS1T_17LinearCombinationISL_fSL_fLNS_15FloatRoundStyleE2EEESK_S1Q_JEEENSA_5SM1004TMEM4LOAD26SM100_TMEM_LOAD_32dp32b32xES13_NS14_INS15_ILi2ELi4ELi3EEES18_NSU_INSB_IJS1A_SI_EEENSB_IJSI_SD_EEEEEEENSA_39AutoVectorizingCopyWithAssumedAlignmentILi128EEENSA_14SM90_TMA_STOREES27_S29_S29_EEEvvEEEEvNT_6ParamsE,"ax",@progbits
	.align	128
.text._ZN7cutlass13device_kernelINS_4conv6kernel13ConvUniversalINS1_16ConvProblemShapeILNS1_8OperatorE2ELi3EEENS1_10collective14CollectiveConvINS1_47MainloopSm100TmaUmmaWarpSpecializedImplicitGemmILS5_2ELi12ELi3ELi1ELi2EN4cute5tupleIJNSA_1CILi1EEESD_SD_EEEEENSB_IJNSC_ILi128EEENSB_IJSG_EEENSB_IJNSC_ILi32EEEEEEEEENS_10bfloat16_tESL_NSA_8TiledMMAINSA_8MMA_AtomIJNSA_20SM100_MMA_F16BF16_SSISL_SL_fLi128ELi128ELNSA_4UMMA5MajorE1ELSQ_1ELNSP_7ScaleInE0ELSR_0EEEEEENSA_6LayoutISE_NSB_IJNSC_ILi0EEESV_SV_EEEEENSB_IJNSA_10UnderscoreESY_SY_EEEEENS7_6detail27Sm100ImplicitGemmTileTraitsINSA_13SM90_TMA_LOADENSA_14ComposedLayoutINSA_7SwizzleILi3ELi4ELi3EEENSA_18smem_ptr_flag_bitsILi16EEENSU_INSB_IJNSC_ILi64EEENSC_ILi8EEEEEENSB_IJSD_S19_EEEEEEEvEENS12_INSA_20SM90_TMA_LOAD_IM2COLES1E_vEEEENS_8epilogue10collective18CollectiveEpilogueINS1J_23Sm100TmaWarpSpecializedILi4ELi2ELi32ELb1ELb0EEEJSK_NSB_IJNSU_ISG_SD_EENSU_ISI_SD_EEEEESL_NSB_IJlNSB_IJSD_lllEEESV_EEESL_S1S_NS1J_6fusion15FusionCallbacksIS1N_NS1T_17LinearCombinationISL_fSL_fLNS_15FloatRoundStyleE2EEESK_S1Q_JEEENSA_5SM1004TMEM4LOAD26SM100_TMEM_LOAD_32dp32b32xES13_NS14_INS15_ILi2ELi4ELi3EEES18_NSU_INSB_IJS1A_SI_EEENSB_IJSI_SD_EEEEEEENSA_39AutoVectorizingCopyWithAssumedAlignmentILi128EEENSA_14SM90_TMA_STOREES27_S29_S29_EEEvvEEEEvNT_6ParamsE:
        .type           _ZN7cutlass13device_kernelINS_4conv6kernel13ConvUniversalINS1_16ConvProblemShapeILNS1_8OperatorE2ELi3EEENS1_10collective14CollectiveConvINS1_47MainloopSm100TmaUmmaWarpSpecializedImplicitGemmILS5_2ELi12ELi3ELi1ELi2EN4cute5tupleIJNSA_1CILi1EEESD_SD_EEEEENSB_IJNSC_ILi128EEENSB_IJSG_EEENSB_IJNSC_ILi32EEEEEEEEENS_10bfloat16_tESL_NSA_8TiledMMAINSA_8MMA_AtomIJNSA_20SM100_MMA_F16BF16_SSISL_SL_fLi128ELi128ELNSA_4UMMA5MajorE1ELSQ_1ELNSP_7ScaleInE0ELSR_0EEEEEENSA_6LayoutISE_NSB_IJNSC_ILi0EEESV_SV_EEEEENSB_IJNSA_10UnderscoreESY_SY_EEEEENS7_6detail27Sm100ImplicitGemmTileTraitsINSA_13SM90_TMA_LOADENSA_14ComposedLayoutINSA_7SwizzleILi3ELi4ELi3EEENSA_18smem_ptr_flag_bitsILi16EEENSU_INSB_IJNSC_ILi64EEENSC_ILi8EEEEEENSB_IJSD_S19_EEEEEEEvEENS12_INSA_20SM90_TMA_LOAD_IM2COLES1E_vEEEENS_8epilogue10collective18CollectiveEpilogueINS1J_23Sm100TmaWarpSpecializedILi4ELi2ELi32ELb1ELb0EEEJSK_NSB_IJNSU_ISG_SD_EENSU_ISI_SD_EEEEESL_NSB_IJlNSB_IJSD_lllEEESV_EEESL_S1S_NS1J_6fusion15FusionCallbacksIS1N_NS1T_17LinearCombinationISL_fSL_fLNS_15FloatRoundStyleE2EEESK_S1Q_JEEENSA_5SM1004TMEM4LOAD26SM100_TMEM_LOAD_32dp32b32xES13_NS14_INS15_ILi2ELi4ELi3EEES18_NSU_INSB_IJS1A_SI_EEENSB_IJSI_SD_EEEEEEENSA_39AutoVectorizingCopyWithAssumedAlignmentILi128EEENSA_14SM90_TMA_STOREES27_S29_S29_EEEvvEEEEvNT_6ParamsE,@function
        .size           _ZN7cutlass13device_kernelINS_4conv6kernel13ConvUniversalINS1_16ConvProblemShapeILNS1_8OperatorE2ELi3EEENS1_10collective14CollectiveConvINS1_47MainloopSm100TmaUmmaWarpSpecializedImplicitGemmILS5_2ELi12ELi3ELi1ELi2EN4cute5tupleIJNSA_1CILi1EEESD_SD_EEEEENSB_IJNSC_ILi128EEENSB_IJSG_EEENSB_IJNSC_ILi32EEEEEEEEENS_10bfloat16_tESL_NSA_8TiledMMAINSA_8MMA_AtomIJNSA_20SM100_MMA_F16BF16_SSISL_SL_fLi128ELi128ELNSA_4UMMA5MajorE1ELSQ_1ELNSP_7ScaleInE0ELSR_0EEEEEENSA_6LayoutISE_NSB_IJNSC_ILi0EEESV_SV_EEEEENSB_IJNSA_10UnderscoreESY_SY_EEEEENS7_6detail27Sm100ImplicitGemmTileTraitsINSA_13SM90_TMA_LOADENSA_14ComposedLayoutINSA_7SwizzleILi3ELi4ELi3EEENSA_18smem_ptr_flag_bitsILi16EEENSU_INSB_IJNSC_ILi64EEENSC_ILi8EEEEEENSB_IJSD_S19_EEEEEEEvEENS12_INSA_20SM90_TMA_LOAD_IM2COLES1E_vEEEENS_8epilogue10collective18CollectiveEpilogueINS1J_23Sm100TmaWarpSpecializedILi4ELi2ELi32ELb1ELb0EEEJSK_NSB_IJNSU_ISG_SD_EENSU_ISI_SD_EEEEESL_NSB_IJlNSB_IJSD_lllEEESV_EEESL_S1S_NS1J_6fusion15FusionCallbacksIS1N_NS1T_17LinearCombinationISL_fSL_fLNS_15FloatRoundStyleE2EEESK_S1Q_JEEENSA_5SM1004TMEM4LOAD26SM100_TMEM_LOAD_32dp32b32xES13_NS14_INS15_ILi2ELi4ELi3EEES18_NSU_INSB_IJS1A_SI_EEENSB_IJSI_SD_EEEEEEENSA_39AutoVectorizingCopyWithAssumedAlignmentILi128EEENSA_14SM90_TMA_STOREES27_S29_S29_EEEvvEEEEvNT_6ParamsE,(.L_x_191 - _ZN7cutlass13device_kernelINS_4conv6kernel13ConvUniversalINS1_16ConvProblemShapeILNS1_8OperatorE2ELi3EEENS1_10collective14CollectiveConvINS1_47MainloopSm100TmaUmmaWarpSpecializedImplicitGemmILS5_2ELi12ELi3ELi1ELi2EN4cute5tupleIJNSA_1CILi1EEESD_SD_EEEEENSB_IJNSC_ILi128EEENSB_IJSG_EEENSB_IJNSC_ILi32EEEEEEEEENS_10bfloat16_tESL_NSA_8TiledMMAINSA_8MMA_AtomIJNSA_20SM100_MMA_F16BF16_SSISL_SL_fLi128ELi128ELNSA_4UMMA5MajorE1ELSQ_1ELNSP_7ScaleInE0ELSR_0EEEEEENSA_6LayoutISE_NSB_IJNSC_ILi0EEESV_SV_EEEEENSB_IJNSA_10UnderscoreESY_SY_EEEEENS7_6detail27Sm100ImplicitGemmTileTraitsINSA_13SM90_TMA_LOADENSA_14ComposedLayoutINSA_7SwizzleILi3ELi4ELi3EEENSA_18smem_ptr_flag_bitsILi16EEENSU_INSB_IJNSC_ILi64EEENSC_ILi8EEEEEENSB_IJSD_S19_EEEEEEEvEENS12_INSA_20SM90_TMA_LOAD_IM2COLES1E_vEEEENS_8epilogue10collective18CollectiveEpilogueINS1J_23Sm100TmaWarpSpecializedILi4ELi2ELi32ELb1ELb0EEEJSK_NSB_IJNSU_ISG_SD_EENSU_ISI_SD_EEEEESL_NSB_IJlNSB_IJSD_lllEEESV_EEESL_S1S_NS1J_6fusion15FusionCallbacksIS1N_NS1T_17LinearCombinationISL_fSL_fLNS_15FloatRoundStyleE2EEESK_S1Q_JEEENSA_5SM1004TMEM4LOAD26SM100_TMEM_LOAD_32dp32b32xES13_NS14_INS15_ILi2ELi4ELi3EEES18_NSU_INSB_IJS1A_SI_EEENSB_IJSI_SD_EEEEEEENSA_39AutoVectorizingCopyWithAssumedAlignmentILi128EEENSA_14SM90_TMA_STOREES27_S29_S29_EEEvvEEEEvNT_6ParamsE)
        .other          _ZN7cutlass13device_kernelINS_4conv6kernel13ConvUniversalINS1_16ConvProblemShapeILNS1_8OperatorE2ELi3EEENS1_10collective14CollectiveConvINS1_47MainloopSm100TmaUmmaWarpSpecializedImplicitGemmILS5_2ELi12ELi3ELi1ELi2EN4cute5tupleIJNSA_1CILi1EEESD_SD_EEEEENSB_IJNSC_ILi128EEENSB_IJSG_EEENSB_IJNSC_ILi32EEEEEEEEENS_10bfloat16_tESL_NSA_8TiledMMAINSA_8MMA_AtomIJNSA_20SM100_MMA_F16BF16_SSISL_SL_fLi128ELi128ELNSA_4UMMA5MajorE1ELSQ_1ELNSP_7ScaleInE0ELSR_0EEEEEENSA_6LayoutISE_NSB_IJNSC_ILi0EEESV_SV_EEEEENSB_IJNSA_10UnderscoreESY_SY_EEEEENS7_6detail27Sm100ImplicitGemmTileTraitsINSA_13SM90_TMA_LOADENSA_14ComposedLayoutINSA_7SwizzleILi3ELi4ELi3EEENSA_18smem_ptr_flag_bitsILi16EEENSU_INSB_IJNSC_ILi64EEENSC_ILi8EEEEEENSB_IJSD_S19_EEEEEEEvEENS12_INSA_20SM90_TMA_LOAD_IM2COLES1E_vEEEENS_8epilogue10collective18CollectiveEpilogueINS1J_23Sm100TmaWarpSpecializedILi4ELi2ELi32ELb1ELb0EEEJSK_NSB_IJNSU_ISG_SD_EENSU_ISI_SD_EEEEESL_NSB_IJlNSB_IJSD_lllEEESV_EEESL_S1S_NS1J_6fusion15FusionCallbacksIS1N_NS1T_17LinearCombinationISL_fSL_fLNS_15FloatRoundStyleE2EEESK_S1Q_JEEENSA_5SM1004TMEM4LOAD26SM100_TMEM_LOAD_32dp32b32xES13_NS14_INS15_ILi2ELi4ELi3EEES18_NSU_INSB_IJS1A_SI_EEENSB_IJSI_SD_EEEEEEENSA_39AutoVectorizingCopyWithAssumedAlignmentILi128EEENSA_14SM90_TMA_STOREES27_S29_S29_EEEvvEEEEvNT_6ParamsE,@"STO_CUDA_ENTRY STV_DEFAULT"
_ZN7cutlass13device_kernelINS_4conv6kernel13ConvUniversalINS1_16ConvProblemShapeILNS1_8OperatorE2ELi3EEENS1_10collective14CollectiveConvINS1_47MainloopSm100TmaUmmaWarpSpecializedImplicitGemmILS5_2ELi12ELi3ELi1ELi2EN4cute5tupleIJNSA_1CILi1EEESD_SD_EEEEENSB_IJNSC_ILi128EEENSB_IJSG_EEENSB_IJNSC_ILi32EEEEEEEEENS_10bfloat16_tESL_NSA_8TiledMMAINSA_8MMA_AtomIJNSA_20SM100_MMA_F16BF16_SSISL_SL_fLi128ELi128ELNSA_4UMMA5MajorE1ELSQ_1ELNSP_7ScaleInE0ELSR_0EEEEEENSA_6LayoutISE_NSB_IJNSC_ILi0EEESV_SV_EEEEENSB_IJNSA_10UnderscoreESY_SY_EEEEENS7_6detail27Sm100ImplicitGemmTileTraitsINSA_13SM90_TMA_LOADENSA_14ComposedLayoutINSA_7SwizzleILi3ELi4ELi3EEENSA_18smem_ptr_flag_bitsILi16EEENSU_INSB_IJNSC_ILi64EEENSC_ILi8EEEEEENSB_IJSD_S19_EEEEEEEvEENS12_INSA_20SM90_TMA_LOAD_IM2COLES1E_vEEEENS_8epilogue10collective18CollectiveEpilogueINS1J_23Sm100TmaWarpSpecializedILi4ELi2ELi32ELb1ELb0EEEJSK_NSB_IJNSU_ISG_SD_EENSU_ISI_SD_EEEEESL_NSB_IJlNSB_IJSD_lllEEESV_EEESL_S1S_NS1J_6fusion15FusionCallbacksIS1N_NS1T_17LinearCombinationISL_fSL_fLNS_15FloatRoundStyleE2EEESK_S1Q_JEEENSA_5SM1004TMEM4LOAD26SM100_TMEM_LOAD_32dp32b32xES13_NS14_INS15_ILi2ELi4ELi3EEES18_NSU_INSB_IJS1A_SI_EEENSB_IJSI_SD_EEEEEEENSA_39AutoVectorizingCopyWithAssumedAlignmentILi128EEENSA_14SM90_TMA_STOREES27_S29_S29_EEEvvEEEEvNT_6ParamsE:
[----:B------:R-:W1:Y:S01]  /*0000*/  LDC R1, c[0x0][0x37c] ;  /* 0x0000df00ff017b82 */ /* 0x000e620000000800 */
[----:B------:R-:W2:Y:S01]  /*0010*/  S2R R87, SR_TID.X ;  /* 0x0000000000577919 */ /* 0x000ea20000002100 */
[----:B------:R-:W3:Y:S01]  /*0020*/  LDCU.64 UR8, c[0x0][0x990] ;  /* 0x00013200ff0877ac */ /* 0x000ee20008000a00 */
[----:B-1----:R-:W-:Y:S01]  /*0030*/  VIADD R1, R1, 0xfffffff8 ;  /* 0xfffffff801017836 */ /* 0x002fe20000000000 */
[----:B------:R-:W-:Y:S02]  /*0040*/  PRMT R89, RZ, 0x7610, R89 ;  /* 0x00007610ff597816 */ /* 0x000fe40000000059 */
[----:B------:R-:W-:Y:S01]  /*0050*/  ELECT P3, URZ, PT ;  /* 0x0000000000ff782f */ /* 0x000fe20003860000 */
[----:B---3--:R-:W-:-:S04]  /*0060*/  UISETP.NE.U32.AND UP0, UPT, UR8, URZ, UPT ;  /* 0x000000ff0800728c */ /* 0x008fc8000bf05070 */
[----:B------:R-:W-:Y:S01]  /*0070*/  UISETP.NE.AND.EX UP0, UPT, UR9, URZ, UPT, UP0 ;  /* 0x000000ff0900728c */ /* 0x000fe2000bf05300 */
[----:B--2---:R-:W-:-:S05]  /*0080*/  SHF.R.U32.HI R90, RZ, 0x5, R87 ;  /* 0x00000005ff5a7819 */ /* 0x004fca0000011657 */
[----:B------:R-:W1:Y:S02]  /*0090*/  SHFL.IDX PT, R0, R90, RZ, 0x1f ;  /* 0x00001fff5a007589 */ /* 0x000e6400000e0000 */
[----:B-1----:R-:W-:Y:S01]  /*00a0*/  R2UR UR18, R0 ;  /* 0x00000000001272ca */ /* 0x002fe200000e0000 */
[----:B------:R-:W-:-:S14]  /*00b0*/  BRA.U UP0, `(.L_x_0) ;  /* 0x0000000100307547 */ /* 0x000fdc000b800000 */
[----:B------:R-:W1:Y:S02]  /*00c0*/  LDCU.64 UR4, c[0x0][0x988] ;  /* 0x00013100ff0477ac */ /* 0x000e640008000a00 */
[----:B-1----:R-:W-:-:S04]  /*00d0*/  UISETP.NE.U32.AND UP0, UPT, UR4, URZ, UPT ;  /* 0x000000ff0400728c */ /* 0x002fc8000bf05070 */
[----:B------:R-:W-:-:S09]  /*00e0*/  UISETP.NE.AND.EX UP0, UPT, UR5, URZ, UPT, UP0 ;  /* 0x000000ff0500728c */ /* 0x000fd2000bf05300 */
[----:B------:R-:W-:Y:S05]  /*00f0*/  BRA.U !UP0, `(.L_x_1) ;  /* 0x0000000108147547 */ /* 0x000fea000b800000 */
[----:B------:R-:W1:Y:S01]  /*0100*/  LDC.64 R2, c[0x0][0x988] ;  /* 0x00026200ff027b82 */ /* 0x000e620000000a00 */
[----:B------:R-:W1:Y:S02]  /*0110*/  LDCU.64 UR4, c[0x0][0x358] ;  /* 0x00006b00ff0477ac */ /* 0x000e640008000a00 */
[----:B-1----:R1:W5:Y:S01]  /*0120*/  LDG.E R41, desc[UR4][R2.64] ;  /* 0x0000000402297981 */ /* 0x002362000c1e1900 */
[----:B------:R-:W-:Y:S01]  /*0130*/  HFMA2 R89, -RZ, RZ, 0, 5.9604644775390625e-08 ;  /* 0x00000001ff597431 */ /* 0x000fe200000001ff */
[----:B------:R-:W-:Y:S05]  /*0140*/  BRA `(.L_x_0) ;  /* 0x00000000000c7947 */ /* 0x000fea0003800000 */
.L_x_1:
[----:B------:R-:W1:Y:S01]  /*0150*/  LDCU UR4, c[0x0][0x980] ;  /* 0x00013000ff0477ac */ /* 0x000e620008000800 */
[----:B------:R-:W-:Y:S01]  /*0160*/  HFMA2 R89, -RZ, RZ, 0, 5.9604644775390625e-08 ;  /* 0x00000001ff597431 */ /* 0x000fe200000001ff */
[----:B-1----:R-:W-:-:S07]  /*0170*/  MOV R41, UR4 ;  /* 0x0000000400297c02 */ /* 0x002fce0008000f00 */
.L_x_0:
[----:B------:R-:W2:Y:S02]  /*0180*/  LDCU.64 UR4, c[0x0][0x9b0] ;  /* 0x00013600ff0477ac */ /* 0x000ea40008000a00 */
[----:B--2---:R-:W-:-:S04]  /*0190*/  UISETP.NE.U32.AND UP0, UPT, UR4, URZ, UPT ;  /* 0x000000ff0400728c */ /* 0x004fc8000bf05070 */
[----:B------:R-:W-:-:S09]  /*01a0*/  UISETP.NE.AND.EX UP0, UPT, UR5, URZ, UPT, UP0 ;  /* 0x000000ff0500728c */ /* 0x000fd2000bf05300 */
[----:B------:R-:W-:Y:S05]  /*01b0*/  BRA.U UP0, `(.L_x_2) ;  /* 0x0000000100287547 */ /* 0x000fea000b800000 */
[----:B------:R-:W2:Y:S02]  /*01c0*/  LDCU.64 UR4, c[0x0][0x9a8] ;  /* 0x00013500ff0477ac */ /* 0x000ea40008000a00 */
[----:B--2---:R-:W-:-:S04]  /*01d0*/  UISETP.NE.U32.AND UP0, UPT, UR4, URZ, UPT ;  /* 0x000000ff0400728c */ /* 0x004fc8000bf05070 */
[----:B------:R-:W-:-:S09]  /*01e0*/  UISETP.NE.AND.EX UP0, UPT, UR5, URZ, UPT, UP0 ;  /* 0x000000ff0500728c */ /* 0x000fd2000bf05300 */
[----:B------:R-:W-:Y:S05]  /*01f0*/  BRA.U !UP0, `(.L_x_3) ;  /* 0x0000000108107547 */ /* 0x000fea000b800000 */
[----:B------:R-:W2:Y:S01]  /*0200*/  LDC.64 R38, c[0x0][0x9a8] ;  /* 0x00026a00ff267b82 */ /* 0x000ea20000000a00 */
[----:B------:R-:W2:Y:S02]  /*0210*/  LDCU.64 UR4, c[0x0][0x358] ;  /* 0x00006b00ff0477ac */ /* 0x000ea40008000a00 */
[----:B--2---:R2:W5:Y:S01]  /*0220*/  LDG.E R38, desc[UR4][R38.64] ;  /* 0x0000000426267981 */ /* 0x004562000c1e1900 */
[----:B------:R-:W-:Y:S05]  /*0230*/  BRA `(.L_x_2) ;  /* 0x0000000000087947 */ /* 0x000fea0003800000 */
.L_x_3:
[----:B------:R-:W2:Y:S02]  /*0240*/  LDCU UR4, c[0x0][0x9a0] ;  /* 0x00013400ff0477ac */ /* 0x000ea40008000800 */
[----:B--2---:R-:W-:Y:S02]  /*0250*/  MOV R38, UR4 ;  /* 0x0000000400267c02 */ /* 0x004fe40008000f00 */
.L_x_2:
[----:B------:R-:W-:Y:S01]  /*0260*/  IMAD.U32 R0, RZ, RZ, UR18 ;  /* 0x00000012ff007e24 */ /* 0x000fe2000f8e00ff */
[----:B------:R-:W-:Y:S04]  /*0270*/  BSSY.RECONVERGENT B0, `(.L_x_4) ;  /* 0x000000c000007945 */ /* 0x000fe80003800200 */
[C---:B------:R-:W-:Y:S02]  /*0280*/  ISETP.NE.OR P1, PT, R0.reuse, 0x1, !P3 ;  /* 0x000000010000780c */ /* 0x040fe40005f25670 */
[----:B------:R-:W-:-:S11]  /*0290*/  ISETP.NE.OR P0, PT, R0, 0x3, !P3 ;  /* 0x000000030000780c */ /* 0x000fd60005f05670 */
[----:B------:R-:W-:Y:S05]  /*02a0*/  @P1 BRA `(.L_x_5) ;  /* 0x0000000000201947 */ /* 0x000fea0003800000 */
[----:B------:R-:W3:Y:S02]  /*02b0*/  LDCU.64 UR4, c[0x0][0x348] ;  /* 0x00006900ff0477ac */ /* 0x000ee40008000a00 */
[----:B---3--:R-:W-:Y:S02]  /*02c0*/  UIADD3 UR6, UP1, UPT, UR4, 0x80, URZ ;  /* 0x0000008004067890 */ /* 0x008fe4000ff3e0ff */
[----:B------:R-:W-:Y:S02]  /*02d0*/  UIADD3 UR4, UP0, UPT, UR4, 0x180, URZ ;  /* 0x0000018004047890 */ /* 0x000fe4000ff1e0ff */
[----:B------:R-:W-:Y:S02]  /*02e0*/  UIADD3.X UR7, UPT, UPT, URZ, UR5, URZ, UP1, !UPT ;  /* 0x00000005ff077290 */ /* 0x000fe40008ffe4ff */
[----:B------:R-:W-:-:S07]  /*02f0*/  UIADD3.X UR5, UPT, UPT, URZ, UR5, URZ, UP0, !UPT ;  /* 0x00000005ff057290 */ /* 0x000fce00087fe4ff */
[----:B------:R3:W-:Y:S02]  /*0300*/  UTMACCTL.PF [UR6] ;  /* 0x00000000060079b9 */ /* 0x0007e40008040000 */
[----:B------:R3:W-:Y:S02]  /*0310*/  UTMACCTL.PF [UR4] ;  /* 0x00000000040079b9 */ /* 0x0007e40008040000 */
[----:B---3--:R-:W-:Y:S01]  /*0320*/  NOP ;  /* 0x0000000000007918 */ /* 0x008fe20000000000 */
.L_x_5:
[----:B------:R-:W-:Y:S05]  /*0330*/  BSYNC.RECONVERGENT B0 ;  /* 0x0000000000007941 */ /* 0x000fea0003800200 */
.L_x_4:
[----:B------:R-:W-:Y:S04]  /*0340*/  BSSY.RECONVERGENT B0, `(.L_x_6) ;  /* 0x000000a000007945 */ /* 0x000fe80003800200 */
        /* <DEDUP_REMOVED lines=9> */
.L_x_7:
[----:B------:R-:W-:Y:S05]  /*03e0*/  BSYNC.RECONVERGENT B0 ;  /* 0x0000000000007941 */ /* 0x000fea0003800200 */
.L_x_6:
[----:B------:R-:W3:Y:S01]  /*03f0*/  LDCU.64 UR4, c[0x0][0x988] ;  /* 0x00013100ff0477ac */ /* 0x000ee20008000a00 */
[----:B------:R-:W-:Y:S02]  /*0400*/  UISETP.EQ.U32.AND UP2, UPT, UR8, URZ, UPT ;  /* 0x000000ff0800728c */ /* 0x000fe4000bf42070 */
[----:B------:R-:W-:Y:S02]  /*0410*/  UPLOP3.LUT UP3, UPT, UPT, UPT, UPT, 0x80, 0x8 ;  /* 0x000000000008789c */ /* 0x000fe40003f6f070 */
[----:B---3--:R-:W-:-:S04]  /*0420*/  UISETP.NE.U32.AND UP0, UPT, UR4, URZ, UPT ;  /* 0x000000ff0400728c */ /* 0x008fc8000bf05070 */
[----:B------:R-:W-:-:S04]  /*0430*/  UISETP.NE.AND.EX UP1, UPT, UR5, URZ, UPT, UP0 ;  /* 0x000000ff0500728c */ /* 0x000fc8000bf25300 */
[----:B------:R-:W-:-:S04]  /*0440*/  UISETP.EQ.OR.EX UP4, UPT, UR9, URZ, !UP1, UP2 ;  /* 0x000000ff0900728c */ /* 0x000fc8000cf82720 */
[----:B------:R-:W-:-:S06]  /*0450*/  UP2UR UR4, UPR, URZ, 0x10 ;  /* 0x00000010ff047883 */ /* 0x000fcc0008000000 */
[----:B------:R-:W-:Y:S01]  /*0460*/  MOV R93, UR4 ;  /* 0x00000004005d7c02 */ /* 0x000fe20008000f00 */
[----:B------:R-:W-:Y:S06]  /*0470*/  BRA.U !UP4, `(.L_x_8) ;  /* 0x000000010c207547 */ /* 0x000fec000b800000 */
[----:B------:R-:W-:Y:S01]  /*0480*/  UISETP.NE.U32.AND UP2, UPT, UR8, URZ, UPT ;  /* 0x000000ff0800728c */ /* 0x000fe2000bf45070 */
[----:B-----5:R-:W-:Y:S01]  /*0490*/  FSETP.NEU.AND P0, PT, R41, RZ, PT ;  /* 0x000000ff2900720b */ /* 0x020fe20003f0d000 */
[----:B------:R-:W-:Y:S02]  /*04a0*/  USEL UR4, URZ, 0xffffffff, UP1 ;  /* 0xffffffffff047887 */ /* 0x000fe40008800000 */
[----:B------:R-:W-:-:S10]  /*04b0*/  UISETP.NE.AND.EX UP2, UPT, UR9, URZ, UPT, UP2 ;  /* 0x000000ff0900728c */ /* 0x000fd4000bf45320 */
[----:B------:R-:W-:Y:S01]  /*04c0*/  VOTEU.ANY UP0, P0 ;  /* 0x0000000000ff7886 */ /* 0x000fe20000000100 */
[----:B------:R-:W-:-:S04]  /*04d0*/  @!UP2 USEL UR4, URZ, 0xffffffff, UP0 ;  /* 0xffffffffff04a887 */ /* 0x000fc80008000000 */
[----:B------:R-:W-:-:S04]  /*04e0*/  ULOP3.LUT UR4, UR4, 0x1, URZ, 0xc0, !UPT ;  /* 0x0000000104047892 */ /* 0x000fc8000f8ec0ff */
[----:B------:R-:W-:-:S11]  /*04f0*/  UISETP.NE.U32.AND UP3, UPT, UR4, 0x1, UPT ;  /* 0x000000010400788c */ /* 0x000fd6000bf65070 */
.L_x_8:
[----:B-1----:R-:W1:Y:S01]  /*0500*/  SHFL.IDX PT, R2, R90, RZ, 0x1f ;  /* 0x00001fff5a027589 */ /* 0x002e6200000e0000 */
[----:B------:R-:W-:-:S04]  /*0510*/  UISETP.NE.AND UP0, UPT, UR18, 0x2, UPT ;  /* 0x000000021200788c */ /* 0x000fc8000bf05270 */
[----:B------:R-:W-:Y:S01]  /*0520*/  USEL UR56, URZ, 0x1, UP0 ;  /* 0x00000001ff387887 */ /* 0x000fe20008000000 */
[----:B-1----:R-:W-:-:S13]  /*0530*/  ISETP.NE.AND P0, PT, R2, RZ, PT ;  /* 0x000000ff0200720c */ /* 0x002fda0003f05270 */
[----:B------:R-:W-:Y:S05]  /*0540*/  @P0 BRA `(.L_x_9) ;  /* 0x0000000000940947 */ /* 0x000fea0003800000 */
[----:B------:R-:W-:Y:S01]  /*0550*/  ELECT P0, URZ, PT ;  /* 0x0000000000ff782f */ /* 0x000fe20003800000 */
[----:B------:R-:W-:-:S12]  /*0560*/  BSSY.RECONVERGENT B0, `(.L_x_9) ;  /* 0x0000023000007945 */ /* 0x000fd80003800200 */
[----:B------:R-:W-:Y:S05]  /*0570*/  @!P0 BRA `(.L_x_10) ;  /* 0x0000000000848947 */ /* 0x000fea0003800000 */
[----:B------:R-:W1:Y:S01]  /*0580*/  S2UR UR4, SR_CgaCtaId ;  /* 0x00000000000479c3 */ /* 0x000e620000008800 */
[----:B------:R-:W-:Y:S01]  /*0590*/  UMOV UR5, 0x400 ;  /* 0x0000040000057882 */ /* 0x000fe20000000000 */
[----:B------:R-:W-:Y:S02]  /*05a0*/  UMOV UR6, 0x1 ;  /* 0x0000000100067882 */ /* 0x000fe40000000000 */
[----:B------:R-:W-:-:S04]  /*05b0*/  UIADD3 UR6, UPT, UPT, -UR6, 0x100000, URZ ;  /* 0x0010000006067890 */ /* 0x000fc8000fffe1ff */
[----:B------:R-:W-:Y:S02]  /*05c0*/  USHF.L.U32 UR7, UR6, 0xb, URZ ;  /* 0x0000000b06077899 */ /* 0x000fe400080006ff */
[----:B------:R-:W-:Y:S02]  /*05d0*/  USHF.L.U32 UR6, UR6, 0x1, URZ ;  /* 0x0000000106067899 */ /* 0x000fe400080006ff */
[----:B-1----:R-:W-:Y:S01]  /*05e0*/  ULEA UR4, UR4, UR5, 0x18 ;  /* 0x0000000504047291 */ /* 0x002fe2000f8ec0ff */
[----:B------:R-:W1:Y:S11]  /*05f0*/  FENCE.VIEW.ASYNC.S ;  /* 0x00000000000073c6 */ /* 0x000e760000000000 */
[----:B-1----:R1:W3:Y:S01]  /*0600*/  SYNCS.EXCH.64 URZ, [UR4], UR6 ;  /* 0x0000000604ff75b2 */ /* 0x0022e20008000100 */
[----:B------:R1:W4:Y:S01]  /*0610*/  SYNCS.EXCH.64 URZ, [UR4+0x60], UR6 ;  /* 0x0000600604ff75b2 */ /* 0x0003220008000100 */
[----:B------:R1:W1:Y:S01]  /*0620*/  SYNCS.EXCH.64 URZ, [UR4+0x8], UR6 ;  /* 0x0000080604ff75b2 */ /* 0x0002620008000100 */
        /* <DEDUP_REMOVED lines=21> */
[----:B---3--:R-:W-:Y:S01]  /*0780*/  NOP ;  /* 0x0000000000007918 */ /* 0x008fe20000000000 */
.L_x_10:
[----:B-1----:R-:W-:Y:S05]  /*0790*/  BSYNC.RECONVERGENT B0 ;  /* 0x0000000000007941 */ /* 0x002fea0003800200 */
.L_x_9:
[----:B------:R-:W1:Y:S01]  /*07a0*/  SHFL.IDX PT, R2, R90, RZ, 0x1f ;  /* 0x00001fff5a027589 */ /* 0x000e6200000e0000 */
[----:B------:R-:W-:Y:S01]  /*07b0*/  NOP ;  /* 0x0000000000007918 */ /* 0x000fe20000000000 */
[----:B-1----:R-:W-:-:S13]  /*07c0*/  ISETP.NE.AND P0, PT, R2, 0x1, PT ;  /* 0x000000010200780c */ /* 0x002fda0003f05270 */
[----:B------:R-:W-:Y:S05]  /*07d0*/  @P0 BRA `(.L_x_11) ;  /* 0x0000000000580947 */ /* 0x000fea0003800000 */
[----:B------:R-:W1:Y:S01]  /*07e0*/  S2UR UR4, SR_CgaCtaId ;  /* 0x00000000000479c3 */ /* 0x000e620000008800 */
[----:B------:R-:W-:Y:S01]  /*07f0*/  UMOV UR5, 0x400 ;  /* 0x0000040000057882 */ /* 0x000fe20000000000 */
[----:B------:R-:W-:Y:S01]  /*0800*/  UMOV UR8, 0x20 ;  /* 0x0000002000087882 */ /* 0x000fe20000000000 */
[----:B------:R-:W-:Y:S01]  /*0810*/  UMOV UR6, 0x80 ;  /* 0x0000008000067882 */ /* 0x000fe20000000000 */
[----:B------:R-:W-:-:S04]  /*0820*/  UIADD3 UR8, UPT, UPT, -UR8, 0x100000, URZ ;  /* 0x0010000008087890 */ /* 0x000fc8000fffe1ff */
[----:B------:R-:W-:Y:S02]  /*0830*/  USHF.L.U32 UR9, UR8, 0xb, URZ ;  /* 0x0000000b08097899 */ /* 0x000fe400080006ff */
[----:B------:R-:W-:Y:S02]  /*0840*/  USHF.L.U32 UR8, UR8, 0x1, URZ ;  /* 0x0000000108087899 */ /* 0x000fe400080006ff */
[----:B------:R-:W-:-:S04]  /*0850*/  UIADD3 UR6, UPT, UPT, -UR6, 0x100000, URZ ;  /* 0x0010000006067890 */ /* 0x000fc8000fffe1ff */
[----:B------:R-:W-:Y:S02]  /*0860*/  USHF.L.U32 UR7, UR6, 0xb, URZ ;  /* 0x0000000b06077899 */ /* 0x000fe400080006ff */
[----:B------:R-:W-:Y:S01]  /*0870*/  USHF.L.U32 UR6, UR6, 0x1, URZ ;  /* 0x0000000106067899 */ /* 0x000fe200080006ff */
[----:B------:R-:W-:Y:S01]  /*0880*/  ELECT P0, URZ, PT ;  /* 0x0000000000ff782f */ /* 0x000fe20003800000 */
[----:B-1----:R-:W-:Y:S01]  /*0890*/  ULEA UR4, UR4, UR5, 0x18 ;  /* 0x0000000504047291 */ /* 0x002fe2000f8ec0ff */
[----:B------:R-:W1:Y:S11]  /*08a0*/  FENCE.VIEW.ASYNC.S ;  /* 0x00000000000073c6 */ /* 0x000e760000000000 */
[----:B-1----:R1:W3:Y:S01]  /*08b0*/  SYNCS.EXCH.64 URZ, [UR4+0xc0], UR8 ;  /* 0x0000c00804ff75b2 */ /* 0x0022e20008000100 */
[----:B------:R1:W1:Y:S01]  /*08c0*/  SYNCS.EXCH.64 URZ, [UR4+0xe0], UR6 ;  /* 0x0000e00604ff75b2 */ /* 0x0002620008000100 */
[----:B------:R1:W1:Y:S01]  /*08d0*/  SYNCS.EXCH.64 URZ, [UR4+0xc8], UR8 ;  /* 0x0000c80804ff75b2 */ /* 0x0002620008000100 */
[----:B------:R1:W1:Y:S01]  /*08e0*/  SYNCS.EXCH.64 URZ, [UR4+0xe8], UR6 ;  /* 0x0000e80604ff75b2 */ /* 0x0002620008000100 */
[----:B------:R1:W1:Y:S01]  /*08f0*/  SYNCS.EXCH.64 URZ, [UR4+0xd0], UR8 ;  /* 0x0000d00804ff75b2 */ /* 0x0002620008000100 */
[----:B------:R1:W1:Y:S01]  /*0900*/  SYNCS.EXCH.64 URZ, [UR4+0xf0], UR6 ;  /* 0x0000f00604ff75b2 */ /* 0x0002620008000100 */
[----:B------:R1:W1:Y:S01]  /*0910*/  SYNCS.EXCH.64 URZ, [UR4+0xd8], UR8 ;  /* 0x0000d80804ff75b2 */ /* 0x0002620008000100 */
[----:B------:R1:W1:Y:S01]  /*0920*/  SYNCS.EXCH.64 URZ, [UR4+0xf8], UR6 ;  /* 0x0000f80604ff75b2 */ /* 0x0002620008000100 */
[----:B------:R-:W-:Y:S01]  /*0930*/  NOP ;  /* 0x0000000000007918 */ /* 0x000fe20000000000 */
.L_x_11:
[----:B------:R-:W2:Y:S01]  /*0940*/  SHFL.IDX PT, R2, R90, RZ, 0x1f ;  /* 0x00001fff5a027589 */ /* 0x000ea200000e0000 */
[----:B------:R-:W-:Y:S01]  /*0950*/  NOP ;  /* 0x0000000000007918 */ /* 0x000fe20000000000 */
[----:B--2---:R-:W-:-:S13]  /*0960*/  ISETP.NE.AND P0, PT, R2, 0x3, PT ;  /* 0x000000030200780c */ /* 0x004fda0003f05270 */
[----:B------:R-:W-:Y:S05]  /*0970*/  @P0 BRA `(.L_x_12) ;  /* 0x0000000000300947 */ /* 0x000fea0003800000 */
[----:B-1----:R-:W1:Y:S01]  /*0980*/  S2UR UR4, SR_CgaCtaId ;  /* 0x00000000000479c3 */ /* 0x002e620000008800 */
[----:B------:R-:W-:Y:S01]  /*0990*/  UMOV UR6, 0x400 ;  /* 0x0000040000067882 */ /* 0x000fe20000000000 */
[----:B------:R-:W-:Y:S01]  /*09a0*/  UMOV UR5, 0x20 ;  /* 0x0000002000057882 */ /* 0x000fe20000000000 */
[----:B------:R-:W-:Y:S01]  /*09b0*/  ELECT P0, URZ, PT ;  /* 0x0000000000ff782f */ /* 0x000fe20003800000 */
[----:B-1----:R-:W-:Y:S02]  /*09c0*/  ULEA UR6, UR4, UR6, 0x18 ;  /* 0x0000000604067291 */ /* 0x002fe4000f8ec0ff */
[----:B------:R-:W-:-:S04]  /*09d0*/  UIADD3 UR4, UPT, UPT, -UR5, 0x100000, URZ ;  /* 0x0010000005047890 */ /* 0x000fc8000fffe1ff */
[----:B------:R-:W-:Y:S02]  /*09e0*/  USHF.L.U32 UR5, UR4, 0xb, URZ ;  /* 0x0000000b04057899 */ /* 0x000fe400080006ff */
[----:B------:R-:W-:Y:S01]  /*09f0*/  USHF.L.U32 UR4, UR4, 0x1, URZ ;  /* 0x0000000104047899 */ /* 0x000fe200080006ff */
[----:B------:R-:W1:Y:S11]  /*0a00*/  FENCE.VIEW.ASYNC.S ;  /* 0x00000000000073c6 */ /* 0x000e760000000000 */
[----:B-1----:R2:W1:Y:S01]  /*0a10*/  SYNCS.EXCH.64 URZ, [UR6+0x100], UR4 ;  /* 0x0001000406ff75b2 */ /* 0x0024620008000100 */
[----:B------:R2:W1:Y:S02]  /*0a20*/  SYNCS.EXCH.64 URZ, [UR6+0x108], UR4 ;  /* 0x0001080406ff75b2 */ /* 0x0004640008000100 */
[----:B--2---:R-:W-:Y:S01]  /*0a30*/  NOP ;  /* 0x0000000000007918 */ /* 0x004fe20000000000 */
.L_x_12:
[----:B------:R-:W2:Y:S01]  /*0a40*/  SHFL.IDX PT, R2, R90, RZ, 0x1f ;  /* 0x00001fff5a027589 */ /* 0x000ea200000e0000 */
[----:B------:R-:W-:Y:S01]  /*0a50*/  NOP ;  /* 0x0000000000007918 */ /* 0x000fe20000000000 */
[----:B--2---:R-:W-:-:S13]  /*0a60*/  ISETP.NE.AND P0, PT, R2, 0x4, PT ;  /* 0x000000040200780c */ /* 0x004fda0003f05270 */
[----:B------:R-:W-:Y:S05]  /*0a70*/  @P0 BRA `(.L_x_13) ;  /* 0x0000000000440947 */ /* 0x000fea0003800000 */
[----:B-1----:R-:W1:Y:S01]  /*0a80*/  S2UR UR6, SR_CgaCtaId ;  /* 0x00000000000679c3 */ /* 0x002e620000008800 */
[----:B------:R-:W-:Y:S01]  /*0a90*/  UMOV UR4, 0x100 ;  /* 0x0000010000047882 */ /* 0x000fe20000000000 */
[----:B------:R-:W-:Y:S01]  /*0aa0*/  UMOV UR5, 0x400 ;  /* 0x0000040000057882 */ /* 0x000fe20000000000 */
[----:B------:R-:W-:Y:S01]  /*0ab0*/  USEL UR4, UR4, 0xe0, UP3 ;  /* 0x000000e004047887 */ /* 0x000fe20009800000 */
[----:B------:R-:W-:Y:S01]  /*0ac0*/  UMOV UR8, 0x1 ;  /* 0x0000000100087882 */ /* 0x000fe20000000000 */
[----:B------:R-:W-:Y:S01]  /*0ad0*/  ELECT P0, URZ, PT ;  /* 0x0000000000ff782f */ /* 0x000fe20003800000 */
[----:B------:R-:W-:-:S04]  /*0ae0*/  UIADD3 UR8, UPT, UPT, -UR8, 0x100000, URZ ;  /* 0x0010000008087890 */ /* 0x000fc8000fffe1ff */
[----:B------:R-:W-:Y:S02]  /*0af0*/  USHF.L.U32 UR9, UR8, 0xb, URZ ;  /* 0x0000000b08097899 */ /* 0x000fe400080006ff */
[----:B------:R-:W-:Y:S02]  /*0b00*/  USHF.L.U32 UR8, UR8, 0x1, URZ ;  /* 0x0000000108087899 */ /* 0x000fe400080006ff */
[----:B-1----:R-:W-:Y:S02]  /*0b10*/  ULEA UR6, UR6, UR5, 0x18 ;  /* 0x0000000506067291 */ /* 0x002fe4000f8ec0ff */
[----:B------:R-:W-:-:S04]  /*0b20*/  UIADD3 UR4, UPT, UPT, -UR4, 0x100000, URZ ;  /* 0x0010000004047890 */ /* 0x000fc8000fffe1ff */
[----:B------:R-:W-:Y:S02]  /*0b30*/  USHF.L.U32 UR5, UR4, 0xb, URZ ;  /* 0x0000000b04057899 */ /* 0x000fe400080006ff */
[----:B------:R-:W-:Y:S01]  /*0b40*/  USHF.L.U32 UR4, UR4, 0x1, URZ ;  /* 0x0000000104047899 */ /* 0x000fe200080006ff */
[----:B------:R-:W1:Y:S03]  /*0b50*/  FENCE.VIEW.ASYNC.S ;  /* 0x00000000000073c6 */ /* 0x000e660000000000 */
[----:B-1----:R2:W1:Y:S08]  /*0b60*/  SYNCS.EXCH.64 URZ, [UR6+0x110], UR8 ;  /* 0x0001100806ff75b2 */ /* 0x0024700008000100 */
[----:B------:R2:W1:Y:S02]  /*0b70*/  SYNCS.EXCH.64 URZ, [UR6+0x118], UR4 ;  /* 0x0001180406ff75b2 */ /* 0x0004640008000100 */
[----:B--2---:R-:W-:Y:S01]  /*0b80*/  NOP ;  /* 0x0000000000007918 */ /* 0x004fe20000000000 */
.L_x_13:
[----:B------:R-:W2:Y:S01]  /*0b90*/  SHFL.IDX PT, R2, R90, RZ, 0x1f ;  /* 0x00001fff5a027589 */ /* 0x000ea200000e0000 */
[----:B------:R-:W1:Y:S01]  /*0ba0*/  S2UR UR28, SR_CTAID.X ;  /* 0x00000000001c79c3 */ /* 0x000e620000002500 */
[----:B------:R-:W-:-:S07]  /*0bb0*/  NOP ;  /* 0x0000000000007918 */ /* 0x000fce0000000000 */
[----:B------:R-:W1:Y:S01]  /*0bc0*/  S2UR UR21, SR_CTAID.Y ;  /* 0x00000000001579c3 */ /* 0x000e620000002600 */
[----:B--2---:R-:W-:-:S13]  /*0bd0*/  ISETP.NE.AND P0, PT, R2, 0x5, PT ;  /* 0x000000050200780c */ /* 0x004fda0003f05270 */
[----:B-1----:R-:W-:Y:S05]  /*0be0*/  @P0 BRA `(.L_x_14) ;  /* 0x0000000000480947 */ /* 0x002fea0003800000 */
        /* <DEDUP_REMOVED lines=13> */
[----:B-1----:R1:W2:Y:S01]  /*0cc0*/  SYNCS.EXCH.64 URZ, [UR4+0x120], UR8 ;  /* 0x0001200804ff75b2 */ /* 0x0022a20008000100 */
[----:B------:R1:W1:Y:S01]  /*0cd0*/  SYNCS.EXCH.64 URZ, [UR4+0x130], UR6 ;  /* 0x0001300604ff75b2 */ /* 0x0002620008000100 */
[----:B------:R1:W1:Y:S01]  /*0ce0*/  SYNCS.EXCH.64 URZ, [UR4+0x128], UR8 ;  /* 0x0001280804ff75b2 */ /* 0x0002620008000100 */
[----:B------:R1:W1:Y:S01]  /*0cf0*/  SYNCS.EXCH.64 URZ, [UR4+0x138], UR6 ;  /* 0x0001380604ff75b2 */ /* 0x0002620008000100 */
[----:B------:R-:W-:Y:S01]  /*0d00*/  NOP ;  /* 0x0000000000007918 */ /* 0x000fe20000000000 */
.L_x_14:
[----:B------:R-:W-:-:S05]  /*0d10*/  CS2R.32 R82, SR_CgaSize ;  /* 0x0000000000527805 */ /* 0x000fca0000008a00 */
[----:B------:R-:W-:-:S05]  /*0d20*/  IMAD R82, R82, -0xa0, RZ ;  /* 0xffffff6052527824 */ /* 0x000fca00078e02ff */
[----:B------:R-:W-:-:S14]  /*0d30*/  R2UR UR5, R82 ;  /* 0x00000000520572ca */ /* 0x000fdc00000e0000 */
[----:B------:R-:W3:Y:S01]  /*0d40*/  LDCU UR5, c[0x0][UR5+0x2b0] ;  /* 0x00005600050577ac */ /* 0x000ee20008000800 */
[----:B------:R-:W-:Y:S02]  /*0d50*/  I2FP.F32.U32 R5, UR28 ;  /* 0x0000001c00057c45 */ /* 0x000fe40008201000 */
[----:B------:R-:W-:-:S05]  /*0d60*/  CS2R.32 R3, SR_CgaSize ;  /* 0x0000000000037805 */ /* 0x000fca0000008a00 */
[----:B------:R-:W-:-:S06]  /*0d70*/  IMAD R3, R3, -0xa0, RZ ;  /* 0xffffff6003037824 */ /* 0x000fcc00078e02ff */
[----:B------:R-:W4:Y:S01]  /*0d80*/  LDC R3, c[0x0][R3+0x2a0] ;  /* 0x0000a80003037b82 */ /* 0x000f220000000800 */
[----:B------:R-:W-:Y:S02]  /*0d90*/  I2FP.F32.U32 R4, UR21 ;  /* 0x0000001500047c45 */ /* 0x000fe40008201000 */
[----:B------:R-:W-:-:S05]  /*0da0*/  CS2R.32 R82, SR_CgaSize ;  /* 0x0000000000527805 */ /* 0x000fca0000008a00 */
[----:B------:R-:W-:-:S05]  /*0db0*/  IMAD R82, R82, -0xa0, RZ ;  /* 0xffffff6052527824 */ /* 0x000fca00078e02ff */
[----:B-1----:R-:W-:-:S14]  /*0dc0*/  R2UR UR4, R82 ;  /* 0x00000000520472ca */ /* 0x002fdc00000e0000 */
[----:B------:R-:W1:Y:S01]  /*0dd0*/  LDCU UR4, c[0x0][UR4+0x2b4] ;  /* 0x00005680040477ac */ /* 0x000e620008000800 */
[----:B------:R-:W-:Y:S01]  /*0de0*/  NOP ;  /* 0x0000000000007918 */ /* 0x000fe20000000000 */
[----:B------:R-:W2:Y:S01]  /*0df0*/  LDCU UR19, c[0x0][0xc24] ;  /* 0x00018480ff1377ac */ /* 0x000ea20008000800 */
[----:B------:R-:W-:-:S05]  /*0e00*/  CS2R.32 R2, SR_CgaSize ;  /* 0x0000000000027805 */ /* 0x000fca0000008a00 */
[----:B------:R-:W-:-:S06]  /*0e10*/  IMAD R2, R2, -0xa0, RZ ;  /* 0xffffff6002027824 */ /* 0x000fcc00078e02ff */
[----:B------:R-:W4:Y:S01]  /*0e20*/  LDC R2, c[0x0][R2+0x2a4] ;  /* 0x0000a90002027b82 */ /* 0x000f220000000800 */
[----:B---3--:R-:W-:-:S07]  /*0e30*/  FMUL R5, R5, UR5 ;  /* 0x0000000505057c20 */ /* 0x008fce0008400000 */
[----:B------:R-:W3:Y:S01]  /*0e40*/  S2UR UR49, SR_CTAID.Z ;  /* 0x00000000003179c3 */ /* 0x000ee20000002700 */
[----:B-1----:R-:W-:Y:S01]  /*0e50*/  FMUL R4, R4, UR4 ;  /* 0x0000000404047c20 */ /* 0x002fe20008400000 */
[----:B------:R-:W1:Y:S01]  /*0e60*/  F2I.U32.TRUNC.NTZ R82, R5 ;  /* 0x0000000500527305 */ /* 0x000e62000020f000 */
[----:B--2---:R-:W-:-:S07]  /*0e70*/  UISETP.GE.AND UP0, UPT, UR19, 0x1, UPT ;  /* 0x000000011300788c */ /* 0x004fce000bf06270 */
[----:B------:R-:W2:Y:S01]  /*0e80*/  F2I.U32.TRUNC.NTZ R81, R4 ;  /* 0x0000000400517305 */ /* 0x000ea2000020f000 */
[----:B-1----:R-:W-:-:S05]  /*0e90*/  IADD3 R82, PT, PT, -R82, RZ, RZ ;  /* 0x000000ff52527210 */ /* 0x002fca0007ffe1ff */
[----:B----4-:R-:W-:Y:S01]  /*0ea0*/  IMAD R82, R3, R82, UR28 ;  /* 0x0000001c03527e24 */ /* 0x010fe2000f8e0252 */
[----:B--2---:R-:W-:-:S05]  /*0eb0*/  IADD3 R81, PT, PT, -R81, RZ, RZ ;  /* 0x000000ff51517210 */ /* 0x004fca0007ffe1ff */
[----:B------:R-:W-:Y:S01]  /*0ec0*/  IMAD R81, R2, R81, UR21 ;  /* 0x0000001502517e24 */ /* 0x000fe2000f8e0251 */
[----:B------:R-:W-:Y:S06]  /*0ed0*/  BAR.SYNC.DEFER_BLOCKING 0x0 ;  /* 0x0000000000007b1d */ /* 0x000fec0000010000 */
[----:B---3--:R-:W-:Y:S05]  /*0ee0*/  BRA.U !UP0, `(.L_x_15) ;  /* 0x0000000108d47547 */ /* 0x008fea000b800000 */
[----:B------:R-:W1:Y:S01]  /*0ef0*/  LDCU.128 UR24, c[0x0][0xc10] ;  /* 0x00018200ff1877ac */ /* 0x000e620008000c00 */
[----:B------:R-:W2:Y:S01]  /*0f00*/  LDCU UR6, c[0x0][0x370] ;  /* 0x00006e00ff0677ac */ /* 0x000ea20008000800 */
[----:B------:R-:W3:Y:S01]  /*0f10*/  LDCU UR4, c[0x0][0x374] ;  /* 0x00006e80ff0477ac */ /* 0x000ee20008000800 */
[----:B------:R-:W4:Y:S01]  /*0f20*/  LDCU UR20, c[0x0][0xc0c] ;  /* 0x00018180ff1477ac */ /* 0x000f220008000800 */
[----:B------:R-:W4:Y:S01]  /*0f30*/  LDCU UR5, c[0x0][0xc20] ;  /* 0x00018400ff0577ac */ /* 0x000f220008000800 */
[----:B------:R-:W4:Y:S01]  /*0f40*/  LDCU.64 UR16, c[0x0][0xc28] ;  /* 0x00018500ff1077ac */ /* 0x000f220008000a00 */
[----:B-1----:R-:W-:Y:S02]  /*0f50*/  UISETP.NE.AND UP0, UPT, UR26, 0x1, UPT ;  /* 0x000000011a00788c */ /* 0x002fe4000bf05270 */
[----:B---3--:R-:W-:Y:S02]  /*0f60*/  UIMAD.WIDE.U32 UR8, UR4, UR27, URZ ;  /* 0x0000001b040872a5 */ /* 0x008fe4000f8e00ff */
[----:B--2---:R-:W-:-:S02]  /*0f70*/  UIMAD.WIDE.U32 UR10, UR6, UR24, URZ ;  /* 0x00000018060a72a5 */ /* 0x004fc4000f8e00ff */
[----:B----4-:R-:W-:Y:S02]  /*0f80*/  UISETP.NE.AND UP2, UPT, UR20, 0x1, UPT ;  /* 0x000000011400788c */ /* 0x010fe4000bf45270 */
[----:B------:R-:W-:Y:S01]  /*0f90*/  UISETP.NE.AND UP4, UPT, UR19, 0x1, UPT ;  /* 0x000000011300788c */ /* 0x000fe2000bf85270 */
[----:B------:R-:W-:Y:S02]  /*0fa0*/  UMOV UR8, UR9 ;  /* 0x0000000900087c82 */ /* 0x000fe40008000000 */
[----:B------:R-:W-:Y:S01]  /*0fb0*/  UMOV UR10, UR11 ;  /* 0x0000000b000a7c82 */ /* 0x000fe20008000000 */
[----:B------:R-:W-:Y:S02]  /*0fc0*/  @UP0 USHF.R.U32.HI UR4, URZ, UR5, UR8 ;  /* 0x00000005ff040299 */ /* 0x000fe40008011608 */
[----:B------:R-:W-:Y:S02]  /*0fd0*/  UIMAD.WIDE.U32 UR12, UR21, UR27, URZ ;  /* 0x0000001b150c72a5 */ /* 0x000fe4000f8e00ff */
[----:B------:R-:W-:-:S02]  /*0fe0*/  UIMAD.WIDE.U32 UR8, UR4, UR16, URZ ;  /* 0x00000010040872a5 */ /* 0x000fc4000f8e00ff */
[----:B------:R-:W-:Y:S02]  /*0ff0*/  @UP2 USHF.R.U32.HI UR6, URZ, UR25, UR10 ;  /* 0x00000019ff062299 */ /* 0x000fe4000801160a */
[----:B------:R-:W-:Y:S02]  /*1000*/  UIMAD.WIDE.U32 UR14, UR28, UR24, URZ ;  /* 0x000000181c0e72a5 */ /* 0x000fe4000f8e00ff */
[----:B------:R-:W-:Y:S01]  /*1010*/  UIMAD.WIDE.U32 UR10, UR6, UR16, URZ ;  /* 0x00000010060a72a5 */ /* 0x000fe2000f8e00ff */
[----:B------:R-:W-:Y:S01]  /*1020*/  UMOV UR12, UR13 ;  /* 0x0000000d000c7c82 */ /* 0x000fe20008000000 */
[----:B------:R-:W-:Y:S01]  /*1030*/  UMOV UR8, UR9 ;  /* 0x0000000900087c82 */ /* 0x000fe20008000000 */
[----:B------:R-:W-:Y:S02]  /*1040*/  USHF.R.U32.HI UR12, URZ, UR5, UR12 ;  /* 0x00000005ff0c7299 */ /* 0x000fe4000801160c */
[----:B------:R-:W-:Y:S01]  /*1050*/  @UP4 USHF.R.U32.HI UR4, URZ, UR17, UR8 ;  /* 0x00000011ff044299 */ /* 0x000fe20008011608 */
[----:B------:R-:W-:Y:S01]  /*1060*/  UMOV UR14, UR15 ;  /* 0x0000000f000e7c82 */ /* 0x000fe20008000000 */
[----:B------:R-:W-:Y:S01]  /*1070*/  UMOV UR10, UR11 ;  /* 0x0000000b000a7c82 */ /* 0x000fe20008000000 */
[----:B------:R-:W-:-:S02]  /*1080*/  USHF.R.U32.HI UR14, URZ, UR25, UR14 ;  /* 0x00000019ff0e7299 */ /* 0x000fc4000801160e */
[----:B------:R-:W-:Y:S02]  /*1090*/  USEL UR5, UR21, UR12, !UP0 ;  /* 0x0000000c15057287 */ /* 0x000fe4000c000000 */
[----:B------:R-:W-:Y:S02]  /*10a0*/  @UP4 USHF.R.U32.HI UR6, URZ, UR17, UR10 ;  /* 0x00000011ff064299 */ /* 0x000fe4000801160a */
[----:B------:R-:W-:Y:S02]  /*10b0*/  UIMAD UR7, UR4, UR19, URZ ;  /* 0x00000013040772a4 */ /* 0x000fe4000f8e02ff */
[----:B------:R-:W-:Y:S02]  /*10c0*/  USEL UR4, UR28, UR14, !UP2 ;  /* 0x0000000e1c047287 */ /* 0x000fe4000d000000 */
[----:B------:R-:W-:Y:S02]  /*10d0*/  UIMAD UR10, UR6, UR19, URZ ;  /* 0x00000013060a72a4 */ /* 0x000fe4000f8e02ff */
[----:B------:R-:W-:-:S02]  /*10e0*/  UISETP.GE.AND UP0, UPT, UR5, UR7, UPT ;  /* 0x000000070500728c */ /* 0x000fc4000bf06270 */
[----:B------:R-:W-:Y:S02]  /*10f0*/  UIMAD.WIDE.U32 UR8, UR5, UR16, URZ ;  /* 0x00000010050872a5 */ /* 0x000fe4000f8e00ff */
[----:B------:R-:W-:Y:S02]  /*1100*/  UISETP.GE.OR UP0, UPT, UR4, UR10, UP0 ;  /* 0x0000000a0400728c */ /* 0x000fe40008706670 */
[----:B------:R-:W-:Y:S02]  /*1110*/  UIMAD.WIDE.U32 UR10, UR4, UR16, URZ ;  /* 0x00000010040a72a5 */ /* 0x000fe4000f8e00ff */
[----:B------:R-:W-:Y:S01]  /*1120*/  UIADD3 UR10, UPT, UPT, -UR4, URZ, URZ ;  /* 0x000000ff040a7290 */ /* 0x000fe2000fffe1ff */
[----:B------:R-:W-:Y:S01]  /*1130*/  UMOV UR8, UR9 ;  /* 0x0000000900087c82 */ /* 0x000fe20008000000 */
[----:B------:R-:W-:Y:S02]  /*1140*/  UIADD3 UR9, UPT, UPT, -UR5, URZ, URZ ;  /* 0x000000ff05097290 */ /* 0x000fe4000fffe1ff */
[----:B------:R-:W-:-:S03]  /*1150*/  USHF.R.U32.HI UR8, URZ, UR17, UR8 ;  /* 0x00000011ff087299 */ /* 0x000fc60008011608 */
[----:B------:R-:W-:Y:S01]  /*1160*/  @!UP0 UMOV UR7, UR11 ;  /* 0x0000000b00078c82 */ /* 0x000fe20008000000 */
[----:B------:R-:W-:Y:S02]  /*1170*/  UIMAD UR21, UR26, UR9, UR21 ;  /* 0x000000091a1572a4 */ /* 0x000fe4000f8e0215 */
[----:B------:R-:W-:Y:S02]  /*1180*/  USEL UR8, UR5, UR8, !UP4 ;  /* 0x0000000805087287 */ /* 0x000fe4000e000000 */
[----:B------:R-:W-:Y:S02]  /*1190*/  @!UP0 USHF.R.U32.HI UR7, URZ, UR17, UR7 ;  /* 0x00000011ff078299 */ /* 0x000fe40008011607 */
[----:B------:R-:W-:Y:S02]  /*11a0*/  UIADD3 UR9, UPT, UPT, -UR8, URZ, URZ ;  /* 0x000000ff08097290 */ /* 0x000fe4000fffe1ff */
[----:B------:R-:W-:Y:S02]  /*11b0*/  @!UP0 USEL UR7, UR4, UR7, !UP4 ;  /* 0x0000000704078287 */ /* 0x000fe4000e000000 */
[----:B------:R-:W-:-:S02]  /*11c0*/  UIMAD UR9, UR19, UR9, UR5 ;  /* 0x00000009130972a4 */ /* 0x000fc4000f8e0205 */
[----:B------:R-:W-:Y:S02]  /*11d0*/  @!UP0 UIADD3 UR8, UPT, UPT, UR8, -UR7, URZ ;  /* 0x8000000708088290 */ /* 0x000fe4000fffe0ff */
[----:B------:R-:W-:Y:S02]  /*11e0*/  @!UP0 UIMAD UR7, UR9, UR6, UR7 ;  /* 0x00000006090782a4 */ /* 0x000fe4000f8e0207 */
[----:B------:R-:W-:Y:S02]  /*11f0*/  @!UP0 UIMAD UR5, UR8, UR19, UR4 ;  /* 0x00000013080582a4 */ /* 0x000fe4000f8e0204 */
[----:B------:R-:W-:Y:S02]  /*1200*/  UIMAD UR6, UR20, UR10, UR28 ;  /* 0x0000000a140672a4 */ /* 0x000fe4000f8e021c */
[----:B------:R-:W-:Y:S01]  /*1210*/  UIMAD UR21, UR5, UR26, UR21 ;  /* 0x0000001a051572a4 */ /* 0x000fe2000f8e0215 */
[----:B------:R-:W-:Y:S02]  /*1220*/  @!UP0 UMOV UR4, UR7 ;  /* 0x0000000700048c82 */ /* 0x000fe40008000000 */
[----:B------:R-:W-:-:S12]  /*1230*/  UIMAD UR28, UR4, UR20, UR6 ;  /* 0x00000014041c72a4 */ /* 0x000fd8000f8e0206 */
.L_x_15:
[----:B------:R-:W1:Y:S02]  /*1240*/  LDCU UR4, c[0x0][0xc30] ;  /* 0x00018600ff0477ac */ /* 0x000e640008000800 */
[----:B-1----:R-:W-:-:S09]  /*1250*/  UISETP.NE.AND UP0, UPT, UR4, 0x1, UPT ;  /* 0x000000010400788c */ /* 0x002fd2000bf05270 */
[----:B------:R-:W-:Y:S05]  /*1260*/  BRA.U UP0, `(.L_x_16) ;  /* 0x0000000100447547 */ /* 0x000fea000b800000 */
[----:B------:R-:W1:Y:S01]  /*1270*/  LDCU.128 UR8, c[0x0][0xc10] ;  /* 0x00018200ff0877ac */ /* 0x000e620008000c00 */
[----:B------:R-:W2:Y:S01]  /*1280*/  LDCU UR12, c[0x0][0xc0c] ;  /* 0x00018180ff0c77ac */ /* 0x000ea20008000800 */
[----:B------:R-:W3:Y:S01]  /*1290*/  LDCU UR13, c[0x0][0xc20] ;  /* 0x00018400ff0d77ac */ /* 0x000ee20008000800 */
[----:B-1----:R-:W-:Y:S02]  /*12a0*/  UIMAD.WIDE.U32 UR6, UR28, UR8, URZ ;  /* 0x000000081c0672a5 */ /* 0x002fe4000f8e00ff */
[----:B------:R-:W-:Y:S02]  /*12b0*/  UIMAD.WIDE.U32 UR4, UR21, UR11, URZ ;  /* 0x0000000b150472a5 */ /* 0x000fe4000f8e00ff */
[----:B--2---:R-:W-:Y:S02]  /*12c0*/  UISETP.NE.AND UP2, UPT, UR12, 0x1, UPT ;  /* 0x000000010c00788c */ /* 0x004fe4000bf45270 */
[----:B------:R-:W-:Y:S01]  /*12d0*/  UISETP.NE.AND UP0, UPT, UR10, 0x1, UPT ;  /* 0x000000010a00788c */ /* 0x000fe2000bf05270 */
[----:B------:R-:W-:-:S02]  /*12e0*/  UMOV UR6, UR7 ;  /* 0x0000000700067c82 */ /* 0x000fc40008000000 */
[----:B------:R-:W-:Y:S01]  /*12f0*/  UMOV UR4, UR5 ;  /* 0x0000000500047c82 */ /* 0x000fe20008000000 */
[----:B------:R-:W-:Y:S02]  /*1300*/  USHF.R.U32.HI UR6, URZ, UR9, UR6 ;  /* 0x00000009ff067299 */ /* 0x000fe40008011606 */
[----:B---3--:R-:W-:Y:S02]  /*1310*/  USHF.R.U32.HI UR4, URZ, UR13, UR4 ;  /* 0x0000000dff047299 */ /* 0x008fe40008011604 */
[----:B------:R-:W-:Y:S02]  /*1320*/  USEL UR5, UR28, UR6, !UP2 ;  /* 0x000000061c057287 */ /* 0x000fe4000d000000 */
[----:B------:R-:W-:-:S04]  /*1330*/  USEL UR4, UR21, UR4, !UP0 ;  /* 0x0000000415047287 */ /* 0x000fc8000c000000 */
[----:B------:R-:W-:Y:S02]  /*1340*/  UIADD3 UR6, UPT, UPT, UR5, -UR4, URZ ;  /* 0x8000000405067290 */ /* 0x000fe4000fffe0ff */
[----:B------:R-:W-:Y:S02]  /*1350*/  UIADD3 UR4, UPT, UPT, -UR5, UR4, URZ ;  /* 0x0000000405047290 */ /* 0x000fe4000fffe1ff */
[----:B------:R-:W-:Y:S02]  /*1360*/  UIMAD UR21, UR6, UR10, UR21 ;  /* 0x0000000a061572a4 */ /* 0x000fe4000f8e0215 */
[----:B------:R-:W-:-:S12]  /*1370*/  UIMAD UR28, UR4, UR12, UR28 ;  /* 0x0000000c041c72a4 */ /* 0x000fd8000f8e021c */
.L_x_16:
[----:B------:R-:W-:Y:S01]  /*1380*/  BAR.SYNC.DEFER_BLOCKING 0x0 ;  /* 0x0000000000007b1d */ /* 0x000fe20000010000 */
[----:B------:R-:W-:Y:S01]  /*1390*/  UISETP.NE.AND UP0, UPT, UR18, 0x2, UPT ;  /* 0x000000021200788c */ /* 0x000fe2000bf05270 */
[----:B------:R-:W-:Y:S02]  /*13a0*/  ISETP.NE.OR P3, PT, R0, 0x2, !P3 ;  /* 0x000000020000780c */ /* 0x000fe40005f65670 */
[----:B------:R-:W-:Y:S02]  /*13b0*/  LOP3.LUT R0, R87, 0x1f, RZ, 0xc0, !PT ;  /* 0x0000001f57007812 */ /* 0x000fe400078ec0ff */
[----:B------:R-:W1:Y:S04]  /*13c0*/  LDCU UR39, c[0x0][0xc24] ;  /* 0x00018480ff2777ac */ /* 0x000e680008000800 */
[----:B------:R-:W-:Y:S05]  /*13d0*/  BRA.U UP0, `(.L_x_17) ;  /* 0x0000002100fc7547 */ /* 0x000fea000b800000 */
[----:B------:R-:W2:Y:S01]  /*13e0*/  LDCU UR7, c[0x0][0x394] ;  /* 0x00007280ff0777ac */ /* 0x000ea20008000800 */
[----:B------:R-:W-:Y:S01]  /*13f0*/  PLOP3.LUT P1, PT, PT, PT, UP3, 0x80, 0x8 ;  /* 0x000000000008781c */ /* 0x000fe20003f2f038 */
[----:B------:R-:W-:Y:S01]  /*1400*/  IMAD.MOV.U32 R2, RZ, RZ, RZ ;  /* 0x000000ffff027224 */ /* 0x000fe200078e00ff */
[----:B------:R-:W-:Y:S01]  /*1410*/  ISETP.EQ.OR P2, PT, R0, RZ, P3 ;  /* 0x000000ff0000720c */ /* 0x000fe20001f42670 */
[----:B------:R-:W3:Y:S01]  /*1420*/  LDCU UR6, c[0x0][0x5d8] ;  /* 0x0000bb00ff0677ac */ /* 0x000ee20008000800 */
[----:B------:R-:W-:Y:S01]  /*1430*/  PLOP3.LUT P1, PT, P1, PT, PT, 0x8, 0x80 ;  /* 0x000000000080781c */ /* 0x000fe20000f2e170 */
[----:B------:R-:W4:Y:S01]  /*1440*/  LDCU UR68, c[0x0][0x370] ;  /* 0x00006e00ff4477ac */ /* 0x000f220008000800 */
[----:B------:R-:W1:Y:S01]  /*1450*/  LDCU.64 UR60, c[0x0][0x348] ;  /* 0x00006900ff3c77ac */ /* 0x000e620008000a00 */
[----:B------:R-:W1:Y:S01]  /*1460*/  LDCU UR67, c[0x0][0x374] ;  /* 0x00006e80ff4377ac */ /* 0x000e620008000800 */
[----:B--2---:R-:W-:Y:S02]  /*1470*/  UIADD3 UR5, UPT, UPT, UR7, 0x1f, URZ ;  /* 0x0000001f07057890 */ /* 0x004fe4000fffe0ff */
[----:B---3--:R-:W-:-:S02]  /*1480*/  UIADD3 UR6, UPT, UPT, UR6, 0x7f, URZ ;  /* 0x0000007f06067890 */ /* 0x008fc4000fffe0ff */
[----:B------:R-:W-:Y:S02]  /*1490*/  USHF.R.S32.HI UR4, URZ, 0x1f, UR5 ;  /* 0x0000001fff047899 */ /* 0x000fe40008011405 */
[----:B------:R-:W-:Y:S02]  /*14a0*/  UIADD3 UR72, UPT, UPT, UR7, 0x3e, URZ ;  /* 0x0000003e07487890 */ /* 0x000fe4000fffe0ff */
[----:B------:R-:W-:Y:S02]  /*14b0*/  ULEA.HI UR4, UR4, UR5, URZ, 0x5 ;  /* 0x0000000504047291 */ /* 0x000fe4000f8f28ff */
[----:B------:R-:W-:Y:S02]  /*14c0*/  UIADD3 UR5, UPT, UPT, UR7, -0x1, URZ ;  /* 0xffffffff07057890 */ /* 0x000fe4000fffe0ff */
[----:B------:R-:W-:Y:S02]  /*14d0*/  USHF.R.S32.HI UR70, URZ, 0x5, UR4 ;  /* 0x00000005ff467899 */ /* 0x000fe40008011404 */
[----:B------:R-:W-:-:S02]  /*14e0*/  UISETP.GE.U32.AND UP1, UPT, UR5, -0x3f, UPT ;  /* 0xffffffc10500788c */ /* 0x000fc4000bf26070 */
[----:B------:R-:W-:Y:S02]  /*14f0*/  UISETP.LT.U32.AND UP0, UPT, UR70, 0xc, UPT ;  /* 0x0000000c4600788c */ /* 0x000fe4000bf01070 */
[----:B------:R-:W-:Y:S02]  /*1500*/  USHF.R.S32.HI UR4, URZ, 0x1f, UR6 ;  /* 0x0000001fff047899 */ /* 0x000fe40008011406 */
[----:B------:R-:W-:Y:S02]  /*1510*/  USEL UR69, UR70, 0xc, UP0 ;  /* 0x0000000c46457887 */ /* 0x000fe40008000000 */
[----:B------:R-:W-:Y:S02]  /*1520*/  ULEA.HI UR4, UR4, UR6, URZ, 0x7 ;  /* 0x0000000604047291 */ /* 0x000fe4000f8f38ff */
[----:B------:R-:W-:Y:S02]  /*1530*/  UIADD3 UR58, UPT, UPT, UR69, -0x1, URZ ;  /* 0xffffffff453a7890 */ /* 0x000fe4000fffe0ff */
[----:B------:R-:W-:-:S02]  /*1540*/  @UP1 UIADD3 UR58, UPT, UPT, UR69, URZ, URZ ;  /* 0x000000ff453a1290 */ /* 0x000fc4000fffe0ff */
[----:B------:R-:W-:Y:S02]  /*1550*/  USHF.R.S32.HI UR66, URZ, 0x7, UR4 ;  /* 0x00000007ff427899 */ /* 0x000fe40008011404 */
[----:B------:R-:W-:Y:S02]  /*1560*/  UIADD3 UR71, UPT, UPT, UR70, -UR69, URZ ;  /* 0x8000004546477290 */ /* 0x000fe4000fffe0ff */
[----:B------:R-:W-:Y:S01]  /*1570*/  UIADD3 UR58, UPT, UPT, UR58, 0x1, URZ ;  /* 0x000000013a3a7890 */ /* 0x000fe2000fffe0ff */
[----:B------:R-:W-:Y:S01]  /*1580*/  UMOV UR35, 0x1 ;  /* 0x0000000100237882 */ /* 0x000fe20000000000 */
[----:B-1--4-:R-:W-:-:S10]  /*1590*/  UMOV UR38, URZ ;  /* 0x000000ff00267c82 */ /* 0x012fd40008000000 */
.L_x_33:
[----:B------:R-:W-:Y:S01]  /*15a0*/  IMAD.U32 R4, RZ, RZ, UR66 ;  /* 0x00000042ff047e24 */ /* 0x000fe2000f8e00ff */
[----:B------:R-:W1:Y:S04]  /*15b0*/  LDCU UR63, c[0x0][0x5dc] ;  /* 0x0000bb80ff3f77ac */ /* 0x000e680008000800 */
[-C--:B------:R-:W-:Y:S01]  /*15c0*/  IABS R0, R4.reuse ;  /* 0x0000000400007213 */ /* 0x080fe20000000000 */
[----:B------:R-:W2:Y:S01]  /*15d0*/  LDCU UR62, c[0x0][0x5e0] ;  /* 0x0000bc00ff3e77ac */ /* 0x000ea20008000800 */
[----:B------:R-:W-:Y:S02]  /*15e0*/  IABS R4, R4 ;  /* 0x0000000400047213 */ /* 0x000fe40000000000 */
[----:B------:R-:W-:Y:S01]  /*15f0*/  R2UR UR6, R0 ;  /* 0x00000000000672ca */ /* 0x000fe200000e0000 */
[----:B------:R-:W-:Y:S01]  /*1600*/  UMOV UR48, 0x400 ;  /* 0x0000040000307882 */ /* 0x000fe20000000000 */
[----:B------:R-:W-:Y:S01]  /*1610*/  USHF.L.U32 UR46, UR28, 0x7, URZ ;  /* 0x000000071c2e7899 */ /* 0x000fe200080006ff */
[----:B------:R-:W-:Y:S01]  /*1620*/  UMOV UR15, URZ ;  /* 0x000000ff000f7c82 */ /* 0x000fe20008000000 */
[----:B-1----:R-:W-:-:S09]  /*1630*/  IMAD.U32 R3, RZ, RZ, UR63 ;  /* 0x0000003fff037e24 */ /* 0x002fd2000f8e00ff */
[----:B------:R-:W1:Y:S08]  /*1640*/  I2F.RP R6, UR6 ;  /* 0x0000000600067d06 */ /* 0x000e700008209400 */
[----:B-1----:R-:W1:Y:S02]  /*1650*/  MUFU.RCP R5, R6 ;  /* 0x0000000600057308 */ /* 0x002e640000001000 */
[----:B-1----:R-:W-:-:S06]  /*1660*/  VIADD R5, R5, 0xffffffe ;  /* 0x0ffffffe05057836 */ /* 0x002fcc0000000000 */
[----:B------:R-:W1:Y:S02]  /*1670*/  F2I.FTZ.U32.TRUNC.NTZ R0, R5 ;  /* 0x0000000500007305 */ /* 0x000e64000021f000 */
[----:B-1----:R-:W-:Y:S02]  /*1680*/  R2UR UR5, R0 ;  /* 0x00000000000572ca */ /* 0x002fe400000e0000 */
[----:B------:R-:W-:Y:S01]  /*1690*/  IABS R0, R3 ;  /* 0x0000000300007213 */ /* 0x000fe20000000000 */
[----:B------:R-:W-:-:S03]  /*16a0*/  IMAD.U32 R3, RZ, RZ, UR21 ;  /* 0x00000015ff037e24 */ /* 0x000fc6000f8e00ff */
[----:B------:R-:W-:Y:S01]  /*16b0*/  R2UR UR8, R0 ;  /* 0x00000000000872ca */ /* 0x000fe200000e0000 */
[----:B------:R-:W-:Y:S01]  /*16c0*/  IMAD.MOV R0, RZ, RZ, -R4 ;  /* 0x000000ffff007224 */ /* 0x000fe200078e0a04 */
[----:B------:R-:W-:-:S04]  /*16d0*/  IABS R3, R3 ;  /* 0x0000000300037213 */ /* 0x000fc80000000000 */
[----:B------:R-:W-:Y:S01]  /*16e0*/  R2UR UR9, R3 ;  /* 0x00000000030972ca */ /* 0x000fe200000e0000 */
[----:B------:R-:W-:-:S04]  /*16f0*/  UIADD3 UR4, UPT, UPT, URZ, -UR5, URZ ;  /* 0x80000005ff047290 */ /* 0x000fc8000fffe0ff */
[----:B------:R-:W-:Y:S02]  /*1700*/  UIMAD UR7, UR4, UR6, URZ ;  /* 0x00000006040772a4 */ /* 0x000fe4000f8e02ff */
[----:B------:R-:W1:Y:S01]  /*1710*/  I2F.RP R3, UR8 ;  /* 0x0000000800037d06 */ /* 0x000e620008209400 */
[----:B------:R-:W-:Y:S02]  /*1720*/  UMOV UR4, URZ ;  /* 0x000000ff00047c82 */ /* 0x000fe40008000000 */
[----:B------:R-:W-:Y:S02]  /*1730*/  UIMAD.WIDE.U32 UR4, UR5, UR7, UR4 ;  /* 0x00000007050472a5 */ /* 0x000fe4000f8e0004 */
[----:B------:R-:W-:-:S05]  /*1740*/  R2UR UR7, R0 ;  /* 0x00000000000772ca */ /* 0x000fca00000e0000 */
[----:B------:R-:W-:Y:S02]  /*1750*/  UMOV UR4, UR5 ;  /* 0x0000000500047c82 */ /* 0x000fe40008000000 */
[----:B------:R-:W-:Y:S01]  /*1760*/  UIMAD.WIDE.U32 UR4, UR4, UR9, URZ ;  /* 0x00000009040472a5 */ /* 0x000fe2000f8e00ff */
[----:B-1----:R-:W1:Y:S06]  /*1770*/  MUFU.RCP R3, R3 ;  /* 0x0000000300037308 */ /* 0x002e6c0000001000 */
[----:B------:R-:W-:Y:S02]  /*1780*/  UMOV UR4, UR5 ;  /* 0x0000000500047c82 */ /* 0x000fe40008000000 */
[----:B------:R-:W-:-:S04]  /*1790*/  UIMAD UR5, UR4, UR7, UR9 ;  /* 0x00000007040572a4 */ /* 0x000fc8000f8e0209 */
[----:B------:R-:W-:Y:S01]  /*17a0*/  UISETP.GT.U32.AND UP0, UPT, UR6, UR5, UPT ;  /* 0x000000050600728c */ /* 0x000fe2000bf04070 */
[----:B-1----:R-:W-:-:S10]  /*17b0*/  VIADD R4, R3, 0xffffffe ;  /* 0x0ffffffe03047836 */ /* 0x002fd40000000000 */
[----:B------:R-:W-:Y:S01]  /*17c0*/  @!UP0 UIADD3 UR5, UPT, UPT, UR5, -UR6, URZ ;  /* 0x8000000605058290 */ /* 0x000fe2000fffe0ff */
[----:B------:R-:W1:Y:S01]  /*17d0*/  F2I.FTZ.U32.TRUNC.NTZ R0, R4 ;  /* 0x0000000400007305 */ /* 0x000e62000021f000 */
[----:B------:R-:W-:Y:S02]  /*17e0*/  @!UP0 UIADD3 UR4, UPT, UPT, UR4, 0x1, URZ ;  /* 0x0000000104048890 */ /* 0x000fe4000fffe0ff */
[----:B------:R-:W-:Y:S02]  /*17f0*/  UISETP.GE.U32.AND UP1, UPT, UR5, UR6, UPT ;  /* 0x000000060500728c */ /* 0x000fe4000bf26070 */
[----:B------:R-:W-:-:S04]  /*1800*/  ULOP3.LUT UR5, UR21, UR66, URZ, 0x3c, !UPT ;  /* 0x0000004215057292 */ /* 0x000fc8000f8e3cff */
[----:B------:R-:W-:-:S05]  /*1810*/  UISETP.GE.AND UP0, UPT, UR5, URZ, UPT ;  /* 0x000000ff0500728c */ /* 0x000fca000bf06270 */
[----:B------:R-:W-:Y:S01]  /*1820*/  @UP1 UIADD3 UR4, UPT, UPT, UR4, 0x1, URZ ;  /* 0x0000000104041890 */ /* 0x000fe2000fffe0ff */
[----:B-1----:R-:W-:Y:S01]  /*1830*/  R2UR UR5, R0 ;  /* 0x00000000000572ca */ /* 0x002fe200000e0000 */
[----:B------:R-:W-:Y:S01]  /*1840*/  UISETP.NE.AND UP1, UPT, UR66, URZ, UPT ;  /* 0x000000ff4200728c */ /* 0x000fe2000bf25270 */
[----:B--2---:R-:W-:-:S04]  /*1850*/  IMAD.U32 R0, RZ, RZ, UR62 ;  /* 0x0000003eff007e24 */ /* 0x004fc8000f8e00ff */
[----:B------:R-:W-:Y:S01]  /*1860*/  UMOV UR7, UR4 ;  /* 0x0000000400077c82 */ /* 0x000fe20008000000 */
[----:B------:R-:W-:Y:S01]  /*1870*/  IABS R0, R0 ;  /* 0x0000000000007213 */ /* 0x000fe20000000000 */
[----:B------:R-:W-:-:S03]  /*1880*/  @!UP0 UIADD3 UR7, UPT, UPT, -UR7, URZ, URZ ;  /* 0x000000ff07078290 */ /* 0x000fc6000fffe1ff */
[----:B------:R-:W-:Y:S01]  /*1890*/  R2UR UR9, R0 ;  /* 0x00000000000972ca */ /* 0x000fe200000e0000 */
[----:B------:R-:W-:Y:S02]  /*18a0*/  @!UP1 ULOP3.LUT UR7, URZ, UR66, URZ, 0x33, !UPT ;  /* 0x00000042ff079292 */ /* 0x000fe4000f8e33ff */
[----:B------:R-:W-:-:S04]  /*18b0*/  UIADD3 UR4, UPT, UPT, URZ, -UR5, URZ ;  /* 0x80000005ff047290 */ /* 0x000fc8000fffe0ff */
[----:B------:R-:W-:Y:S01]  /*18c0*/  IMAD.U32 R3, RZ, RZ, UR7 ;  /* 0x00000007ff037e24 */ /* 0x000fe2000f8e00ff */
[----:B------:R-:W-:-:S03]  /*18d0*/  UIMAD UR6, UR4, UR8, URZ ;  /* 0x00000008040672a4 */ /* 0x000fc6000f8e02ff */
[----:B------:R-:W-:Y:S01]  /*18e0*/  UMOV UR4, URZ ;  /* 0x000000ff00047c82 */ /* 0x000fe20008000000 */
[----:B------:R-:W-:Y:S01]  /*18f0*/  IABS R3, R3 ;  /* 0x0000000300037213 */ /* 0x000fe20000000000 */
[----:B------:R-:W-:-:S03]  /*1900*/  UIMAD.WIDE.U32 UR4, UR5, UR6, UR4 ;  /* 0x00000006050472a5 */ /* 0x000fc6000f8e0004 */
[----:B------:R-:W-:Y:S02]  /*1910*/  R2UR UR10, R3 ;  /* 0x00000000030a72ca */ /* 0x000fe400000e0000 */
[----:B------:R-:W1:Y:S02]  /*1920*/  I2F.RP R3, UR9 ;  /* 0x0000000900037d06 */ /* 0x000e640008209400 */
[----:B------:R-:W-:-:S09]  /*1930*/  UMOV UR4, UR5 ;  /* 0x0000000500047c82 */ /* 0x000fd20008000000 */
[----:B------:R-:W-:Y:S01]  /*1940*/  UIMAD.WIDE.U32 UR4, UR4, UR10, URZ ;  /* 0x0000000a040472a5 */ /* 0x000fe2000f8e00ff */
[----:B-1----:R-:W1:Y:S06]  /*1950*/  MUFU.RCP R0, R3 ;  /* 0x0000000300007308 */ /* 0x002e6c0000001000 */
[----:B------:R-:W-:Y:S02]  /*1960*/  UMOV UR4, UR5 ;  /* 0x0000000500047c82 */ /* 0x000fe40008000000 */
[----:B------:R-:W-:-:S04]  /*1970*/  UIADD3 UR5, UPT, UPT, -UR4, URZ, URZ ;  /* 0x000000ff04057290 */ /* 0x000fc8000fffe1ff */
[----:B------:R-:W-:-:S04]  /*1980*/  UIMAD UR5, UR8, UR5, UR10 ;  /* 0x00000005080572a4 */ /* 0x000fc8000f8e020a */
[----:B------:R-:W-:Y:S01]  /*1990*/  UISETP.GT.U32.AND UP0, UPT, UR8, UR5, UPT ;  /* 0x000000050800728c */ /* 0x000fe2000bf04070 */
[----:B-1----:R-:W-:Y:S02]  /*19a0*/  VIADD R0, R0, 0xffffffe ;  /* 0x0ffffffe00007836 */ /* 0x002fe40000000000 */
[----:B------:R-:W-:-:S04]  /*19b0*/  IMAD.U32 R3, RZ, RZ, UR35 ;  /* 0x00000023ff037e24 */ /* 0x000fc8000f8e00ff */
[----:B------:R-:W1:Y:S04]  /*19c0*/  F2I.FTZ.U32.TRUNC.NTZ R0, R0 ;  /* 0x0000000000007305 */ /* 0x000e68000021f000 */
[----:B------:R-:W-:Y:S01]  /*19d0*/  @!UP0 UIADD3 UR5, UPT, UPT, UR5, -UR8, URZ ;  /* 0x8000000805058290 */ /* 0x000fe2000fffe0ff */
[----:B------:R-:W-:Y:S01]  /*19e0*/  SHF.L.U32 R3, R3, 0x1f, RZ ;  /* 0x0000001f03037819 */ /* 0x000fe200000006ff */
[----:B------:R-:W-:Y:S02]  /*19f0*/  @!UP0 UIADD3 UR4, UPT, UPT, UR4, 0x1, URZ ;  /* 0x0000000104048890 */ /* 0x000fe4000fffe0ff */
[----:B------:R-:W-:Y:S01]  /*1a00*/  UISETP.GE.U32.AND UP1, UPT, UR5, UR8, UPT ;  /* 0x000000080500728c */ /* 0x000fe2000bf26070 */
[----:B------:R-:W2:Y:S01]  /*1a10*/  S2UR UR8, SR_CgaCtaId ;  /* 0x00000000000879c3 */ /* 0x000ea20000008800 */
[----:B------:R-:W-:-:S04]  /*1a20*/  ULOP3.LUT UR5, UR7, UR63, URZ, 0x3c, !UPT ;  /* 0x0000003f07057292 */ /* 0x000fc8000f8e3cff */
[----:B------:R-:W-:-:S03]  /*1a30*/  UISETP.GE.AND UP0, UPT, UR5, URZ, UPT ;  /* 0x000000ff0500728c */ /* 0x000fc6000bf06270 */
[----:B-1----:R-:W-:Y:S02]  /*1a40*/  R2UR UR5, R0 ;  /* 0x00000000000572ca */ /* 0x002fe400000e0000 */
[----:B------:R-:W-:Y:S02]  /*1a50*/  @UP1 UIADD3 UR4, UPT, UPT, UR4, 0x1, URZ ;  /* 0x0000000104041890 */ /* 0x000fe4000fffe0ff */
[----:B------:R-:W-:-:S05]  /*1a60*/  UISETP.NE.AND UP1, UPT, UR63, URZ, UPT ;  /* 0x000000ff3f00728c */ /* 0x000fca000bf25270 */
[----:B------:R-:W-:Y:S02]  /*1a70*/  UMOV UR6, UR4 ;  /* 0x0000000400067c82 */ /* 0x000fe40008000000 */
[----:B------:R-:W-:Y:S02]  /*1a80*/  @!UP0 UIADD3 UR6, UPT, UPT, -UR6, URZ, URZ ;  /* 0x000000ff06068290 */ /* 0x000fe4000fffe1ff */
[----:B------:R-:W-:Y:S02]  /*1a90*/  UIADD3 UR4, UPT, UPT, URZ, -UR5, URZ ;  /* 0x80000005ff047290 */ /* 0x000fe4000fffe0ff */
[----:B------:R-:W-:Y:S02]  /*1aa0*/  @!UP1 ULOP3.LUT UR6, URZ, UR63, URZ, 0x33, !UPT ;  /* 0x0000003fff069292 */ /* 0x000fe4000f8e33ff */
[----:B--2---:R-:W-:-:S04]  /*1ab0*/  ULEA UR48, UR8, UR48, 0x18 ;  /* 0x0000003008307291 */ /* 0x004fc8000f8ec0ff */
[----:B------:R-:W-:Y:S01]  /*1ac0*/  ULEA UR8, UR38, UR48, 0x3 ;  /* 0x0000003026087291 */ /* 0x000fe2000f8e18ff */
[----:B------:R-:W-:-:S05]  /*1ad0*/  IMAD.U32 R0, RZ, RZ, UR6 ;  /* 0x00000006ff007e24 */ /* 0x000fca000f8e00ff */
[----:B------:R-:W-:-:S03]  /*1ae0*/  IABS R0, R0 ;  /* 0x0000000000007213 */ /* 0x000fc60000000000 */
[----:B------:R1:W2:Y:S01]  /*1af0*/  SYNCS.PHASECHK.TRANS64.TRYWAIT P0, [UR8+0x60], R3 ;  /* 0x00006003ff0075a7 */ /* 0x0002a20008001108 */
[----:B------:R-:W-:Y:S01]  /*1b00*/  R2UR UR10, R0 ;  /* 0x00000000000a72ca */ /* 0x000fe200000e0000 */
[----:B------:R-:W-:-:S03]  /*1b10*/  UIMAD UR8, UR4, UR9, URZ ;  /* 0x00000009040872a4 */ /* 0x000fc6000f8e02ff */
[----:B------:R-:W-:Y:S02]  /*1b20*/  UMOV UR4, URZ ;  /* 0x000000ff00047c82 */ /* 0x000fe40008000000 */
[----:B------:R-:W-:Y:S02]  /*1b30*/  UIMAD.WIDE.U32 UR4, UR5, UR8, UR4 ;  /* 0x00000008050472a5 */ /* 0x000fe4000f8e0004 */
[----:B------:R-:W-:-:S04]  /*1b40*/  UIADD3 UR8, UPT, UPT, -UR6, URZ, URZ ;  /* 0x000000ff06087290 */ /* 0x000fc8000fffe1ff */
[----:B------:R-:W-:Y:S01]  /*1b50*/  UIMAD UR63, UR63, UR8, UR7 ;  /* 0x000000083f3f72a4 */ /* 0x000fe2000f8e0207 */
[----:B------:R-:W-:Y:S02]  /*1b60*/  UMOV UR4, UR5 ;  /* 0x0000000500047c82 */ /* 0x000fe40008000000 */
[----:B------:R-:W-:-:S07]  /*1b70*/  UIMAD.WIDE.U32 UR4, UR4, UR10, URZ ;  /* 0x0000000a040472a5 */ /* 0x000fce000f8e00ff */
[----:B------:R-:W-:Y:S02]  /*1b80*/  UMOV UR4, UR5 ;  /* 0x0000000500047c82 */ /* 0x000fe40008000000 */
[----:B------:R-:W-:-:S04]  /*1b90*/  UIADD3 UR5, UPT, UPT, -UR4, URZ, URZ ;  /* 0x000000ff04057290 */ /* 0x000fc8000fffe1ff */
[----:B------:R-:W-:-:S04]  /*1ba0*/  UIMAD UR5, UR9, UR5, UR10 ;  /* 0x00000005090572a4 */ /* 0x000fc8000f8e020a */
[----:B------:R-:W-:-:S11]  /*1bb0*/  UISETP.GT.U32.AND UP0, UPT, UR9, UR5, UPT ;  /* 0x000000050900728c */ /* 0x000fd6000bf04070 */
[----:B------:R-:W-:Y:S02]  /*1bc0*/  @!UP0 UIADD3 UR5, UPT, UPT, UR5, -UR9, URZ ;  /* 0x8000000905058290 */ /* 0x000fe4000fffe0ff */
[----:B------:R-:W-:Y:S02]  /*1bd0*/  @!UP0 UIADD3 UR4, UPT, UPT, UR4, 0x1, URZ ;  /* 0x0000000104048890 */ /* 0x000fe4000fffe0ff */
[----:B------:R-:W-:Y:S02]  /*1be0*/  UISETP.GE.U32.AND UP1, UPT, UR5, UR9, UPT ;  /* 0x000000090500728c */ /* 0x000fe4000bf26070 */
[----:B------:R-:W-:-:S04]  /*1bf0*/  ULOP3.LUT UR5, UR6, UR62, URZ, 0x3c, !UPT ;  /* 0x0000003e06057292 */ /* 0x000fc8000f8e3cff */
[----:B------:R-:W-:-:S05]  /*1c00*/  UISETP.GE.AND UP0, UPT, UR5, URZ, UPT ;  /* 0x000000ff0500728c */ /* 0x000fca000bf06270 */
[----:B------:R-:W-:Y:S02]  /*1c10*/  @UP1 UIADD3 UR4, UPT, UPT, UR4, 0x1, URZ ;  /* 0x0000000104041890 */ /* 0x000fe4000fffe0ff */
[----:B------:R-:W-:-:S05]  /*1c20*/  UISETP.NE.AND UP1, UPT, UR62, URZ, UPT ;  /* 0x000000ff3e00728c */ /* 0x000fca000bf25270 */
[----:B------:R-:W-:Y:S01]  /*1c30*/  UMOV UR59, UR4 ;  /* 0x00000004003b7c82 */ /* 0x000fe20008000000 */
[----:B------:R-:W-:Y:S02]  /*1c40*/  UIADD3 UR4, UPT, UPT, -UR7, URZ, URZ ;  /* 0x000000ff07047290 */ /* 0x000fe4000fffe1ff */
[----:B------:R-:W-:Y:S02]  /*1c50*/  @!UP0 UIADD3 UR59, UPT, UPT, -UR59, URZ, URZ ;  /* 0x000000ff3b3b8290 */ /* 0x000fe4000fffe1ff */
[----:B------:R-:W-:Y:S02]  /*1c60*/  UISETP.GE.U32.AND UP0, UPT, UR72, 0x3f, UPT ;  /* 0x0000003f4800788c */ /* 0x000fe4000bf06070 */
[----:B------:R-:W-:Y:S02]  /*1c70*/  @!UP1 ULOP3.LUT UR59, URZ, UR62, URZ, 0x33, !UPT ;  /* 0x0000003eff3b9292 */ /* 0x000fe4000f8e33ff */
[----:B------:R-:W-:Y:S02]  /*1c80*/  UIMAD UR4, UR66, UR4, UR21 ;  /* 0x00000004420472a4 */ /* 0x000fe4000f8e0215 */
[----:B------:R-:W-:-:S02]  /*1c90*/  UIADD3 UR5, UPT, UPT, -UR59, URZ, URZ ;  /* 0x000000ff3b057290 */ /* 0x000fc4000fffe1ff */
[----:B------:R-:W-:Y:S02]  /*1ca0*/  USHF.L.U32 UR18, UR4, 0x7, URZ ;  /* 0x0000000704127899 */ /* 0x000fe400080006ff */
[----:B------:R-:W-:Y:S01]  /*1cb0*/  UIMAD UR62, UR62, UR5, UR6 ;  /* 0x000000053e3e72a4 */ /* 0x000fe2000f8e0206 */
[----:B-1----:R-:W-:Y:S11]  /*1cc0*/  BRA.U !UP0, `(.L_x_18) ;  /* 0x0000000508907547 */ /* 0x002ff6000b800000 */
[----:B------:R-:W1:Y:S01]  /*1cd0*/  LDCU.64 UR8, c[0x0][0x5c0] ;  /* 0x0000b800ff0877ac */ /* 0x000e620008000a00 */
[----:B------:R-:W1:Y:S01]  /*1ce0*/  LDCU.64 UR50, c[0x0][0x5f8] ;  /* 0x0000bf00ff3277ac */ /* 0x000e620008000a00 */
[----:B------:R-:W3:Y:S01]  /*1cf0*/  LDCU UR11, c[0x0][0x5c8] ;  /* 0x0000b900ff0b77ac */ /* 0x000ee20008000800 */
[----:B------:R-:W3:Y:S01]  /*1d00*/  LDCU UR43, c[0x0][0x600] ;  /* 0x0000c000ff2b77ac */ /* 0x000ee20008000800 */
[----:B------:R-:W4:Y:S01]  /*1d10*/  LDCU UR30, c[0x0][0x5a8] ;  /* 0x0000b500ff1e77ac */ /* 0x000f220008000800 */
[----:B------:R-:W2:Y:S01]  /*1d20*/  LDCU UR29, c[0x0][0x59c] ;  /* 0x0000b380ff1d77ac */ /* 0x000ea20008000800 */
[----:B------:R-:W2:Y:S01]  /*1d30*/  LDCU UR28, c[0x0][0x590] ;  /* 0x0000b200ff1c77ac */ /* 0x000ea20008000800 */
[----:B------:R-:W2:Y:S01]  /*1d40*/  LDCU UR34, c[0x0][0x594] ;  /* 0x0000b280ff2277ac */ /* 0x000ea20008000800 */
[----:B------:R-:W2:Y:S01]  /*1d50*/  LDCU UR33, c[0x0][0x598] ;  /* 0x0000b300ff2177ac */ /* 0x000ea20008000800 */
[----:B------:R-:W2:Y:S01]  /*1d60*/  LDCU UR32, c[0x0][0x5ac] ;  /* 0x0000b580ff2077ac */ /* 0x000ea20008000800 */
[----:B------:R-:W2:Y:S01]  /*1d70*/  LDCU UR31, c[0x0][0x5b0] ;  /* 0x0000b600ff1f77ac */ /* 0x000ea20008000800 */
[----:B------:R-:W2:Y:S01]  /*1d80*/  LDCU UR5, c[0x0][0x5cc] ;  /* 0x0000b980ff0577ac */ /* 0x000ea20008000800 */
[----:B------:R-:W2:Y:S01]  /*1d90*/  LDCU UR4, c[0x0][0x5ec] ;  /* 0x0000bd80ff0477ac */ /* 0x000ea20008000800 */
[----:B------:R-:W2:Y:S01]  /*1da0*/  LDCU.64 UR26, c[0x0][0x5a0] ;  /* 0x0000b400ff1a77ac */ /* 0x000ea20008000a00 */
[----:B------:R-:W2:Y:S01]  /*1db0*/  LDCU.64 UR24, c[0x0][0x5d0] ;  /* 0x0000ba00ff1877ac */ /* 0x000ea20008000a00 */
[----:B------:R-:W2:Y:S01]  /*1dc0*/  LDCU.64 UR6, c[0x0][0x5f0] ;  /* 0x0000be00ff0677ac */ /* 0x000ea20008000a00 */
[----:B-1----:R-:W-:-:S02]  /*1dd0*/  UIMAD UR50, UR63, UR8, UR50 ;  /* 0x000000083f3272a4 */ /* 0x002fc4000f8e0232 */
[----:B------:R-:W-:Y:S02]  /*1de0*/  UIMAD UR49, UR62, UR9, UR51 ;  /* 0x000000093e3172a4 */ /* 0x000fe4000f8e0233 */
[----:B------:R-:W-:Y:S02]  /*1df0*/  UIADD3 UR54, UPT, UPT, UR46, 0x40, URZ ;  /* 0x000000402e367890 */ /* 0x000fe4000fffe0ff */
[----:B------:R-:W-:Y:S02]  /*1e00*/  UIADD3 UR10, UPT, UPT, UR18, 0x40, URZ ;  /* 0x00000040120a7890 */ /* 0x000fe4000fffe0ff */
[----:B---3--:R-:W-:Y:S01]  /*1e10*/  UIMAD UR43, UR59, UR11, UR43 ;  /* 0x0000000b3b2b72a4 */ /* 0x008fe2000f8e022b */
[----:B------:R-:W-:Y:S01]  /*1e20*/  UMOV UR23, URZ ;  /* 0x000000ff00177c82 */ /* 0x000fe20008000000 */
[----:B----4-:R-:W-:-:S10]  /*1e30*/  UMOV UR12, UR38 ;  /* 0x00000026000c7c82 */ /* 0x010fd40008000000 */
.L_x_23:
[----:B------:R-:W-:Y:S01]  /*1e40*/  @!P3 MOV R3, 0x4000 ;  /* 0x000040000003b802 */ /* 0x000fe20000000f00 */
[----:B------:R-:W-:Y:S01]  /*1e50*/  ULEA UR45, UR12, UR48, 0x3 ;  /* 0x000000300c2d7291 */ /* 0x000fe2000f8e18ff */
[----:B--23--:R-:W-:Y:S11]  /*1e60*/  @P0 BRA `(.L_x_19) ;  /* 0x0000000000100947 */ /* 0x00cff60003800000 */
[----:B------:R-:W-:Y:S04]  /*1e70*/  MOV R0, UR35 ;  /* 0x0000002300007c02 */ /* 0x000fe80008000f00 */
[----:B------:R-:W-:Y:S04]  /*1e80*/  SHF.L.U32 R5, R0, 0x1f, RZ ;  /* 0x0000001f00057819 */ /* 0x000fe800000006ff */
[----:B------:R-:W1:Y:S02]  /*1e90*/  SYNCS.PHASECHK.TRANS64.TRYWAIT P0, [UR45+0x60], R5 ;  /* 0x00006005ff0075a7 */ /* 0x000e64000800112d */
[----:B-1----:R-:W-:Y:S05]  /*1ea0*/  @!P0 BRA `(.L_x_20) ;  /* 0x0000008c00148947 */ /* 0x002fea0003800000 */
.L_x_19:
[----:B------:R2:W-:Y:S01]  /*1eb0*/  @!P3 SYNCS.ARRIVE.TRANS64 RZ, [UR45], R3 ;  /* 0x00000003ffffb9a7 */ /* 0x0005e2000800002d */
[----:B------:R-:W-:Y:S04]  /*1ec0*/  BSSY.RECONVERGENT B0, `(.L_x_21) ;  /* 0x0000003000007945 */ /* 0x000fe80003800200 */
[----:B------:R-:W-:Y:S05]  /*1ed0*/  @P2 BRA `(.L_x_22) ;  /* 0x0000000000042947 */ /* 0x000fea0003800000 */
[----:B------:R-:W-:Y:S05]  /*1ee0*/  BPT.TRAP 0x1 ;  /* 0x000000040000795c */ /* 0x000fea0000300000 */
.L_x_22:
[----:B------:R-:W-:Y:S05]  /*1ef0*/  BSYNC.RECONVERGENT B0 ;  /* 0x0000000000007941 */ /* 0x000fea0003800200 */
.L_x_21:
[----:B------:R-:W-:Y:S02]  /*1f00*/  UIADD3 UR8, UPT, UPT, UR12, 0x1, URZ ;  /* 0x000000010c087890 */ /* 0x000fe4000fffe0ff */
[----:B------:R-:W-:Y:S02]  /*1f10*/  USHF.L.U32 UR47, UR23, 0x5, URZ ;  /* 0x00000005172f7899 */ /* 0x000fe400080006ff */
[----:B------:R-:W-:Y:S02]  /*1f20*/  UISETP.NE.AND UP0, UPT, UR8, 0xc, UPT ;  /* 0x0000000c0800788c */ /* 0x000fe4000bf05270 */
[----:B------:R-:W-:Y:S02]  /*1f30*/  UISETP.NE.AND UP2, UPT, UR28, 0x1, UPT ;  /* 0x000000011c00788c */ /* 0x000fe4000bf45270 */
[----:B------:R-:W-:Y:S02]  /*1f40*/  USEL UR9, URZ, 0x1, UP0 ;  /* 0x00000001ff097887 */ /* 0x000fe40008000000 */
[----:B------:R-:W-:Y:S02]  /*1f50*/  USEL UR38, UR8, URZ, UP0 ;  /* 0x000000ff08267287 */ /* 0x000fe40008000000 */
[----:B------:R-:W-:Y:S02]  /*1f60*/  ULOP3.LUT UR35, UR35, UR9, URZ, 0x3c, !UPT ;  /* 0x0000000923237292 */ /* 0x000fe4000f8e3cff */
[----:B------:R-:W-:Y:S02]  /*1f70*/  ULEA UR8, UR38, UR48, 0x3 ;  /* 0x0000003026087291 */ /* 0x000fe4000f8e18ff */
[----:B------:R-:W-:Y:S02]  /*1f80*/  ULEA UR20, UR12, UR48, 0xd ;  /* 0x000000300c147291 */ /* 0x000fe4000f8e68ff */
[----:B------:R-:W-:Y:S01]  /*1f90*/  UISETP.NE.AND UP3, UPT, UR29, 0x1, UPT ;  /* 0x000000011d00788c */ /* 0x000fe2000bf65270 */
[----:B-1----:R-:W-:Y:S01]  /*1fa0*/  MOV R0, UR35 ;  /* 0x0000002300007c02 */ /* 0x002fe20008000f00 */
[----:B------:R-:W-:Y:S02]  /*1fb0*/  ULEA UR14, UR49, UR50, 0x5 ;  /* 0x00000032310e7291 */ /* 0x000fe4000f8e28ff */
[----:B------:R-:W-:Y:S01]  /*1fc0*/  UIADD3 UR36, UP1, UPT, UR60, 0x80, URZ ;  /* 0x000000803c247890 */ /* 0x000fe2000ff3e0ff */
[----:B--2---:R-:W-:Y:S01]  /*1fd0*/  SHF.L.U32 R3, R0, 0x1f, RZ ;  /* 0x0000001f00037819 */ /* 0x004fe200000006ff */
[----:B------:R-:W-:Y:S02]  /*1fe0*/  ULEA UR42, UR43, UR14, 0xa ;  /* 0x0000000e2b2a7291 */ /* 0x000fe4000f8e50ff */
[----:B------:R-:W-:Y:S01]  /*1ff0*/  UIADD3.X UR37, UPT, UPT, URZ, UR61, URZ, UP1, !UPT ;  /* 0x0000003dff257290 */ /* 0x000fe20008ffe4ff */
[----:B------:R1:W3:Y:S01]  /*2000*/  SYNCS.PHASECHK.TRANS64.TRYWAIT P0, [UR8+0x60], R3 ;  /* 0x00006003ff0075a7 */ /* 0x0002e20008001108 */
[----:B------:R-:W-:Y:S02]  /*2010*/  UIMAD.WIDE.U32 UR8, UR47, UR34, URZ ;  /* 0x000000222f0872a5 */ /* 0x000fe4000f8e00ff */
[----:B------:R-:W-:Y:S02]  /*2020*/  UIADD3 UR44, UPT, UPT, UR20, 0x8400, URZ ;  /* 0x00008400142c7890 */ /* 0x000fe4000fffe0ff */
[----:B------:R-:W-:Y:S02]  /*2030*/  UIADD3 UR52, UPT, UPT, UR20, 0x9400, URZ ;  /* 0x0000940014347890 */ /* 0x000fe4000fffe0ff */
[----:B------:R-:W-:Y:S02]  /*2040*/  UIADD3 UR40, UP0, UPT, UR60, 0x180, URZ ;  /* 0x000001803c287890 */ /* 0x000fe4000ff1e0ff */
[----:B------:R-:W-:Y:S02]  /*2050*/  UIADD3 UR16, UPT, UPT, UR20, 0x20400, URZ ;  /* 0x0002040014107890 */ /* 0x000fe4000fffe0ff */
[----:B------:R-:W-:Y:S02]  /*2060*/  UIADD3.X UR41, UPT, UPT, URZ, UR61, URZ, UP0, !UPT ;  /* 0x0000003dff297290 */ /* 0x000fe400087fe4ff */
[----:B------:R-:W-:Y:S01]  /*2070*/  UIADD3 UR23, UPT, UPT, UR23, 0x1, URZ ;  /* 0x0000000117177890 */ /* 0x000fe2000fffe0ff */
[----:B------:R-:W-:Y:S01]  /*2080*/  UMOV UR56, 0x0 ;  /* 0x0000000000387882 */ /* 0x000fe20000000000 */
[----:B------:R-:W-:Y:S02]  /*2090*/  UMOV UR57, 0x10000000 ;  /* 0x1000000000397882 */ /* 0x000fe40000000000 */
[----:B------:R-:W-:Y:S01]  /*20a0*/  UISETP.NE.AND UP0, UPT, UR23, UR58, UPT ;  /* 0x0000003a1700728c */ /* 0x000fe2000bf05270 */
[----:B------:R-:W-:Y:S01]  /*20b0*/  UTMALDG.2D [UR44], [UR36], desc[UR56] ;  /* 0x0000382c240075b4 */ /* 0x000fe20008009000 */
[----:B------:R-:W-:Y:S01]  /*20c0*/  UMOV UR53, UR45 ;  /* 0x0000002d00357c82 */ /* 0x000fe20008000000 */
[----:B------:R-:W-:Y:S01]  /*20d0*/  UMOV UR55, UR47 ;  /* 0x0000002f00377c82 */ /* 0x000fe20008000000 */
[----:B------:R-:W-:Y:S01]  /*20e0*/  UMOV UR17, UR45 ;  /* 0x0000002d00117c82 */ /* 0x000fe20008000000 */
[----:B------:R-:W-:Y:S01]  /*20f0*/  UMOV UR8, UR9 ;  /* 0x0000000900087c82 */ /* 0x000fe20008000000 */
[----:B------:R-:W-:Y:S01]  /*2100*/  UMOV UR9, UR45 ;  /* 0x0000002d00097c82 */ /* 0x000fe20008000000 */
[----:B------:R-:W-:Y:S01]  /*2110*/  USHF.R.U32.HI UR11, URZ, UR33, UR8 ;  /* 0x00000021ff0b7299 */ /* 0x000fe20008011608 */
[----:B------:R-:W-:Y:S03]  /*2120*/  UTMALDG.2D [UR52], [UR36], desc[UR56] ;  /* 0x00003834240075b4 */ /* 0x000fe60008009000 */
[----:B------:R-:W-:Y:S02]  /*2130*/  USEL UR11, UR47, UR11, !UP2 ;  /* 0x0000000b2f0b7287 */ /* 0x000fe4000d000000 */
[----:B------:R-:W-:Y:S02]  /*2140*/  UISETP.NE.AND UP2, UPT, UR30, 0x1, UPT ;  /* 0x000000011e00788c */ /* 0x000fe4000bf45270 */
[----:B------:R-:W-:Y:S02]  /*2150*/  UIMAD.WIDE.U32 UR12, UR11, UR26, URZ ;  /* 0x0000001a0b0c72a5 */ /* 0x000fe4000f8e00ff */
[----:B------:R-:W-:Y:S04]  /*2160*/  UIADD3 UR8, UPT, UPT, -UR11, URZ, URZ ;  /* 0x000000ff0b087290 */ /* 0x000fe8000fffe1ff */
[----:B------:R-:W-:Y:S01]  /*2170*/  UIMAD UR19, UR28, UR8, UR47 ;  /* 0x000000081c1372a4 */ /* 0x000fe2000f8e022f */
[----:B------:R-:W-:Y:S02]  /*2180*/  UMOV UR12, UR13 ;  /* 0x0000000d000c7c82 */ /* 0x000fe40008000000 */
[----:B------:R-:W-:Y:S02]  /*2190*/  USHF.R.U32.HI UR12, URZ, UR27, UR12 ;  /* 0x0000001bff0c7299 */ /* 0x000fe4000801160c */
[----:B------:R-:W-:Y:S02]  /*21a0*/  UIMAD UR19, UR19, UR5, UR4 ;  /* 0x00000005131372a4 */ /* 0x000fe4000f8e0204 */
[----:B------:R-:W-:Y:S04]  /*21b0*/  USEL UR12, UR11, UR12, !UP3 ;  /* 0x0000000c0b0c7287 */ /* 0x000fe8000d800000 */
[----:B------:R-:W-:Y:S07]  /*21c0*/  UIMAD.WIDE.U32 UR14, UR12, UR32, URZ ;  /* 0x000000200c0e72a5 */ /* 0x000fee000f8e00ff */
[----:B------:R-:W-:Y:S01]  /*21d0*/  UMOV UR8, UR15 ;  /* 0x0000000f00087c82 */ /* 0x000fe20008000000 */
[----:B------:R-:W-:Y:S02]  /*21e0*/  UPRMT UR15, UR42, 0x5410, URZ ;  /* 0x000054102a0f7896 */ /* 0x000fe400080000ff */
[----:B------:R-:W-:Y:S02]  /*21f0*/  USHF.R.U32.HI UR13, URZ, UR31, UR8 ;  /* 0x0000001fff0d7299 */ /* 0x000fe40008011608 */
[----:B------:R-:W-:Y:S02]  /*2200*/  UIADD3 UR8, UPT, UPT, UR20, 0x21400, URZ ;  /* 0x0002140014087890 */ /* 0x000fe4000fffe0ff */
[----:B------:R-:W-:Y:S02]  /*2210*/  USEL UR22, UR12, UR13, !UP2 ;  /* 0x0000000d0c167287 */ /* 0x000fe4000d000000 */
[----:B------:R-:W-:Y:S02]  /*2220*/  UIADD3 UR13, UPT, UPT, -UR12, URZ, URZ ;  /* 0x000000ff0c0d7290 */ /* 0x000fe4000fffe1ff */
[----:B------:R-:W-:Y:S02]  /*2230*/  UIADD3 UR14, UPT, UPT, -UR22, URZ, URZ ;  /* 0x000000ff160e7290 */ /* 0x000fe4000fffe1ff */
[----:B------:R-:W-:Y:S02]  /*2240*/  UIMAD UR11, UR29, UR13, UR11 ;  /* 0x0000000d1d0b72a4 */ /* 0x000fe4000f8e020b */
[----:B------:R-:W-:Y:S02]  /*2250*/  UIMAD UR12, UR30, UR14, UR12 ;  /* 0x0000000e1e0c72a4 */ /* 0x000fe4000f8e020c */
[----:B------:R-:W-:Y:S02]  /*2260*/  UIMAD UR20, UR11, UR24, UR6 ;  /* 0x000000180b1472a4 */ /* 0x000fe4000f8e0206 */
[----:B------:R-:W-:Y:S01]  /*2270*/  UIMAD UR21, UR12, UR25, UR7 ;  /* 0x000000190c1572a4 */ /* 0x000fe2000f8e0207 */
[----:B------:R-:W-:Y:S01]  /*2280*/  UMOV UR11, UR19 ;  /* 0x00000013000b7c82 */ /* 0x000fe20008000000 */
[----:B------:R-:W-:Y:S03]  /*2290*/  UMOV UR14, UR22 ;  /* 0x00000016000e7c82 */ /* 0x000fe60008000000 */
[----:B------:R-:W-:Y:S02]  /*22a0*/  UMOV UR12, UR20 ;  /* 0x00000014000c7c82 */ /* 0x000fe40008000000 */
[----:B------:R-:W-:Y:S02]  /*22b0*/  UMOV UR13, UR21 ;  /* 0x00000015000d7c82 */ /* 0x000fe40008000000 */
[----:B------:R-:W-:Y:S01]  /*22c0*/  UTMALDG.5D.IM2COL [UR16], [UR40], UR15 ;  /* 0x00000010280073b4 */ /* 0x000fe2000806000f */
[----:B------:R2:W-:Y:S02]  /*22d0*/  UTMALDG.5D.IM2COL [UR8], [UR40], UR15 ;  /* 0x00000008280073b4 */ /* 0x0005e4000806000f */
[----:B--2---:R-:W-:Y:S01]  /*22e0*/  UMOV UR15, UR58 ;  /* 0x0000003a000f7c82 */ /* 0x004fe20008000000 */
[----:B------:R-:W-:Y:S01]  /*22f0*/  UMOV UR12, UR38 ;  /* 0x00000026000c7c82 */ /* 0x000fe20008000000 */
[----:B-1----:R-:W-:Y:S05]  /*2300*/  BRA.U UP0, `(.L_x_23) ;  /* 0xfffffff900cc7547 */ /* 0x002fea000b83ffff */
.L_x_18:
[----:B------:R-:W-:Y:S01]  /*2310*/  ULEA UR4, UR38, UR48, 0x3 ;  /* 0x0000003026047291 */ /* 0x000fe2000f8e18ff */
[----:B------:R-:W-:Y:S01]  /*2320*/  MOV R0, UR35 ;  /* 0x0000002300007c02 */ /* 0x000fe20008000f00 */
[----:B------:R-:W-:Y:S01]  /*2330*/  @!P1 SYNCS.ARRIVE.TRANS64.A1T0 RZ, [UR48+0x108], RZ ;  /* 0x000108ffffff99a7 */ /* 0x000fe20008100030 */
[----:B------:R-:W-:Y:S02]  /*2340*/  UISETP.GT.AND UP0, UPT, UR70, UR69, UPT ;  /* 0x000000454600728c */ /* 0x000fe4000bf04270 */
[----:B------:R-:W-:-:S04]  /*2350*/  SHF.L.U32 R0, R0, 0x1f, RZ ;  /* 0x0000001f00007819 */ /* 0x000fc800000006ff */
[----:B--23--:R1:W2:Y:S03]  /*2360*/  SYNCS.PHASECHK.TRANS64.TRYWAIT P0, [UR4+0x60], R0 ;  /* 0x00006000ff0075a7 */ /* 0x00c2a60008001104 */
[----:B------:R-:W-:Y:S05]  /*2370*/  BRA.U !UP0, `(.L_x_24) ;  /* 0x0000000508907547 */ /* 0x000fea000b800000 */
[----:B------:R-:W3:Y:S01]  /*2380*/  LDCU.64 UR56, c[0x0][0x5c0] ;  /* 0x0000b800ff3877ac */ /* 0x000ee20008000a00 */
[----:B------:R-:W3:Y:S01]  /*2390*/  LDCU.64 UR4, c[0x0][0x5f8] ;  /* 0x0000bf00ff0477ac */ /* 0x000ee20008000a00 */
[----:B------:R-:W4:Y:S01]  /*23a0*/  LDCU UR8, c[0x0][0x5c8] ;  /* 0x0000b900ff0877ac */ /* 0x000f220008000800 */
[----:B------:R-:W4:Y:S01]  /*23b0*/  LDCU UR49, c[0x0][0x600] ;  /* 0x0000c000ff3177ac */ /* 0x000f220008000800 */
[----:B------:R-:W1:Y:S01]  /*23c0*/  LDCU UR29, c[0x0][0x5a8] ;  /* 0x0000b500ff1d77ac */ /* 0x000e620008000800 */
[----:B------:R-:W1:Y:S01]  /*23d0*/  LDCU UR28, c[0x0][0x59c] ;  /* 0x0000b380ff1c77ac */ /* 0x000e620008000800 */
[----:B---3--:R-:W-:Y:S02]  /*23e0*/  UIMAD UR56, UR63, UR56, UR4 ;  /* 0x000000383f3872a4 */ /* 0x008fe4000f8e0204 */
[----:B------:R-:W-:Y:S01]  /*23f0*/  UIMAD UR50, UR62, UR57, UR5 ;  /* 0x000000393e3272a4 */ /* 0x000fe2000f8e0205 */
[----:B------:R-:W3:Y:S01]  /*2400*/  LDCU UR23, c[0x0][0x590] ;  /* 0x0000b200ff1777ac */ /* 0x000ee20008000800 */
[----:B------:R-:W1:Y:S01]  /*2410*/  LDCU UR33, c[0x0][0x594] ;  /* 0x0000b280ff2177ac */ /* 0x000e620008000800 */
[----:B------:R-:W1:Y:S01]  /*2420*/  LDCU UR32, c[0x0][0x598] ;  /* 0x0000b300ff2077ac */ /* 0x000e620008000800 */
[----:B------:R-:W1:Y:S01]  /*2430*/  LDCU UR31, c[0x0][0x5ac] ;  /* 0x0000b580ff1f77ac */ /* 0x000e620008000800 */
[----:B------:R-:W1:Y:S01]  /*2440*/  LDCU UR30, c[0x0][0x5b0] ;  /* 0x0000b600ff1e77ac */ /* 0x000e620008000800 */
[----:B------:R-:W1:Y:S01]  /*2450*/  LDCU UR5, c[0x0][0x5cc] ;  /* 0x0000b980ff0577ac */ /* 0x000e620008000800 */
[----:B------:R-:W1:Y:S01]  /*2460*/  LDCU UR4, c[0x0][0x5ec] ;  /* 0x0000bd80ff0477ac */ /* 0x000e620008000800 */
[----:B------:R-:W1:Y:S01]  /*2470*/  LDCU.64 UR26, c[0x0][0x5a0] ;  /* 0x0000b400ff1a77ac */ /* 0x000e620008000a00 */
[----:B------:R-:W1:Y:S01]  /*2480*/  LDCU.64 UR24, c[0x0][0x5d0] ;  /* 0x0000ba00ff1877ac */ /* 0x000e620008000a00 */
[----:B------:R-:W1:Y:S01]  /*2490*/  LDCU.64 UR6, c[0x0][0x5f0] ;  /* 0x0000be00ff0677ac */ /* 0x000e620008000a00 */
[----:B------:R-:W-:-:S02]  /*24a0*/  UIADD3 UR51, UPT, UPT, UR71, UR15, URZ ;  /* 0x0000000f47337290 */ /* 0x000fc4000fffe0ff */
[----:B------:R-:W-:Y:S02]  /*24b0*/  UIADD3 UR54, UPT, UPT, UR46, 0x40, URZ ;  /* 0x000000402e367890 */ /* 0x000fe4000fffe0ff */
[----:B------:R-:W-:Y:S02]  /*24c0*/  UIADD3 UR10, UPT, UPT, UR18, 0x40, URZ ;  /* 0x00000040120a7890 */ /* 0x000fe4000fffe0ff */
[----:B----4-:R-:W-:Y:S01]  /*24d0*/  UIMAD UR49, UR59, UR8, UR49 ;  /* 0x000000083b3172a4 */ /* 0x010fe2000f8e0231 */
[----:B------:R-:W-:-:S11]  /*24e0*/  UMOV UR11, UR38 ;  /* 0x00000026000b7c82 */ /* 0x000fd60008000000 */
.L_x_29:
[----:B------:R-:W-:Y:S01]  /*24f0*/  @!P3 MOV R3, 0x4000 ;  /* 0x000040000003b802 */ /* 0x000fe20000000f00 */
[----:B------:R-:W-:Y:S01]  /*2500*/  ULEA UR41, UR11, UR48, 0x3 ;  /* 0x000000300b297291 */ /* 0x000fe2000f8e18ff */
[----:B--2---:R-:W-:Y:S11]  /*2510*/  @P0 BRA `(.L_x_25) ;  /* 0x0000000000100947 */ /* 0x004ff60003800000 */
[----:B-1----:R-:W-:Y:S04]  /*2520*/  MOV R0, UR35 ;  /* 0x0000002300007c02 */ /* 0x002fe80008000f00 */
[----:B------:R-:W-:Y:S04]  /*2530*/  SHF.L.U32 R5, R0, 0x1f, RZ ;  /* 0x0000001f00057819 */ /* 0x000fe800000006ff */
[----:B------:R-:W1:Y:S02]  /*2540*/  SYNCS.PHASECHK.TRANS64.TRYWAIT P0, [UR41+0x60], R5 ;  /* 0x00006005ff0075a7 */ /* 0x000e640008001129 */
[----:B-1----:R-:W-:Y:S05]  /*2550*/  @!P0 BRA `(.L_x_26) ;  /* 0x0000008400808947 */ /* 0x002fea0003800000 */
.L_x_25:
[----:B------:R2:W-:Y:S01]  /*2560*/  @!P3 SYNCS.ARRIVE.TRANS64 RZ, [UR41], R3 ;  /* 0x00000003ffffb9a7 */ /* 0x0005e20008000029 */
[----:B------:R-:W-:Y:S04]  /*2570*/  BSSY.RECONVERGENT B0, `(.L_x_27) ;  /* 0x0000003000007945 */ /* 0x000fe80003800200 */
[----:B------:R-:W-:Y:S05]  /*2580*/  @P2 BRA `(.L_x_28) ;  /* 0x0000000000042947 */ /* 0x000fea0003800000 */
[----:B-1-3--:R-:W-:Y:S05]  /*2590*/  BPT.TRAP 0x1 ;  /* 0x000000040000795c */ /* 0x00afea0000300000 */
.L_x_28:
[----:B-1-3--:R-:W-:Y:S05]  /*25a0*/  BSYNC.RECONVERGENT B0 ;  /* 0x0000000000007941 */ /* 0x00afea0003800200 */
.L_x_27:
        /* <DEDUP_REMOVED lines=10> */
[----:B------:R-:W-:Y:S01]  /*2650*/  MOV R0, UR35 ;  /* 0x0000002300007c02 */ /* 0x000fe20008000f00 */
[----:B------:R-:W-:Y:S02]  /*2660*/  UIADD3 UR44, UP1, UPT, UR60, 0x80, URZ ;  /* 0x000000803c2c7890 */ /* 0x000fe4000ff3e0ff */
[----:B------:R-:W-:Y:S01]  /*2670*/  ULEA UR14, UR50, UR56, 0x5 ;  /* 0x00000038320e7291 */ /* 0x000fe2000f8e28ff */
[----:B--2---:R-:W-:Y:S01]  /*2680*/  SHF.L.U32 R3, R0, 0x1f, RZ ;  /* 0x0000001f00037819 */ /* 0x004fe200000006ff */
[----:B------:R-:W-:Y:S02]  /*2690*/  UIADD3.X UR45, UPT, UPT, URZ, UR61, URZ, UP1, !UPT ;  /* 0x0000003dff2d7290 */ /* 0x000fe40008ffe4ff */
[----:B------:R-:W-:Y:S01]  /*26a0*/  UIADD3 UR40, UPT, UPT, UR34, 0x8400, URZ ;  /* 0x0000840022287890 */ /* 0x000fe2000fffe0ff */
[----:B------:R4:W1:Y:S01]  /*26b0*/  SYNCS.PHASECHK.TRANS64.TRYWAIT P0, [UR8+0x60], R3 ;  /* 0x00006003ff0075a7 */ /* 0x0008620008001108 */
[----:B------:R-:W-:Y:S02]  /*26c0*/  UIMAD.WIDE.U32 UR8, UR43, UR33, URZ ;  /* 0x000000212b0872a5 */ /* 0x000fe4000f8e00ff */
[----:B------:R-:W-:Y:S02]  /*26d0*/  ULEA UR47, UR49, UR14, 0xa ;  /* 0x0000000e312f7291 */ /* 0x000fe4000f8e50ff */
        /* <DEDUP_REMOVED lines=8> */
[----:B------:R-:W-:Y:S01]  /*2760*/  UMOV UR42, UR46 ;  /* 0x0000002e002a7c82 */ /* 0x000fe20008000000 */
[----:B------:R-:W-:Y:S01]  /*2770*/  UMOV UR53, UR41 ;  /* 0x0000002900357c82 */ /* 0x000fe20008000000 */
[----:B------:R-:W-:Y:S01]  /*2780*/  UTMALDG.2D [UR40], [UR44], desc[UR62] ;  /* 0x00003e282c0075b4 */ /* 0x000fe20008009000 */
        /* <DEDUP_REMOVED lines=16> */
[----:B------:R-:W-:Y:S02]  /*2890*/  UMOV UR12, UR13 ;  /* 0x0000000d000c7c82 */ /* 0x000fe40008000000 */
[----:B------:R-:W-:Y:S04]  /*28a0*/  USHF.R.U32.HI UR12, URZ, UR30, UR12 ;  /* 0x0000001eff0c7299 */ /* 0x000fe8000801160c */
[----:B------:R-:W-:Y:S02]  /*28b0*/  USEL UR22, UR11, UR12, !UP2 ;  /* 0x0000000c0b167287 */ /* 0x000fe4000d000000 */
[----:B------:R-:W-:Y:S02]  /*28c0*/  UIADD3 UR12, UPT, UPT, -UR11, URZ, URZ ;  /* 0x000000ff0b0c7290 */ /* 0x000fe4000fffe1ff */
[----:B------:R-:W-:Y:S02]  /*28d0*/  UIADD3 UR13, UPT, UPT, -UR22, URZ, URZ ;  /* 0x000000ff160d7290 */ /* 0x000fe4000fffe1ff */
[----:B------:R-:W-:Y:S02]  /*28e0*/  UIMAD UR8, UR28, UR12, UR8 ;  /* 0x0000000c1c0872a4 */ /* 0x000fe4000f8e0208 */
[----:B------:R-:W-:Y:S02]  /*28f0*/  UIMAD UR11, UR29, UR13, UR11 ;  /* 0x0000000d1d0b72a4 */ /* 0x000fe4000f8e020b */
[----:B------:R-:W-:Y:S02]  /*2900*/  UIMAD UR20, UR8, UR24, UR6 ;  /* 0x00000018081472a4 */ /* 0x000fe4000f8e0206 */
[----:B------:R-:W-:Y:S02]  /*2910*/  UIADD3 UR8, UPT, UPT, UR34, 0x21400, URZ ;  /* 0x0002140022087890 */ /* 0x000fe4000fffe0ff */
[----:B------:R-:W-:Y:S02]  /*2920*/  UIMAD UR21, UR11, UR25, UR7 ;  /* 0x000000190b1572a4 */ /* 0x000fe4000f8e0207 */
[----:B------:R-:W-:Y:S01]  /*2930*/  UPRMT UR34, UR47, 0x5410, URZ ;  /* 0x000054102f227896 */ /* 0x000fe200080000ff */
[----:B------:R-:W-:Y:S01]  /*2940*/  UMOV UR11, UR19 ;  /* 0x00000013000b7c82 */ /* 0x000fe20008000000 */
[----:B------:R-:W-:Y:S01]  /*2950*/  UMOV UR12, UR20 ;  /* 0x00000014000c7c82 */ /* 0x000fe20008000000 */
[----:B------:R-:W-:Y:S02]  /*2960*/  UMOV UR14, UR22 ;  /* 0x00000016000e7c82 */ /* 0x000fe40008000000 */
[----:B------:R-:W-:Y:S04]  /*2970*/  UMOV UR13, UR21 ;  /* 0x00000015000d7c82 */ /* 0x000fe80008000000 */
[----:B------:R-:W-:Y:S01]  /*2980*/  UTMALDG.5D.IM2COL [UR16], [UR36], UR34 ;  /* 0x00000010240073b4 */ /* 0x000fe20008060022 */
[----:B------:R2:W-:Y:S02]  /*2990*/  UTMALDG.5D.IM2COL [UR8], [UR36], UR34 ;  /* 0x00000008240073b4 */ /* 0x0005e40008060022 */
[----:B--2---:R-:W-:Y:S01]  /*29a0*/  UMOV UR11, UR38 ;  /* 0x00000026000b7c82 */ /* 0x004fe20008000000 */
[----:B-1--4-:R-:W-:Y:S05]  /*29b0*/  BRA.U UP0, `(.L_x_29) ;  /* 0xfffffff900cc7547 */ /* 0x012fea000b83ffff */
.L_x_24:
[----:B------:R-:W-:Y:S01]  /*29c0*/  SHF.L.U32 R3, R2, 0x1f, RZ ;  /* 0x0000001f02037819 */ /* 0x000fe200000006ff */
[----:B------:R-:W-:-:S03]  /*29d0*/  NOP ;  /* 0x0000000000007918 */ /* 0x000fc60000000000 */
[----:B--2---:R-:W2:Y:S02]  /*29e0*/  SYNCS.PHASECHK.TRANS64.TRYWAIT P0, [UR48+0x110], R3 ;  /* 0x00011003ff0075a7 */ /* 0x004ea40008001130 */
[----:B--2---:R-:W-:Y:S05]  /*29f0*/  @!P0 BRA `(.L_x_30) ;  /* 0x0000008000708947 */ /* 0x004fea0003800000 */
.L_x_135:
[----:B------:R-:W2:Y:S01]  /*2a00*/  LDS.128 R4, [UR48+0x150] ;  /* 0x00015030ff047984 */ /* 0x000ea20008000c00 */
[----:B------:R-:W-:Y:S02]  /*2a10*/  UIADD3 UR4, UPT, UPT, UR48, 0x118, URZ ;  /* 0x0000011830047890 */ /* 0x000fe4000fffe0ff */
[----:B------:R-:W-:Y:S01]  /*2a20*/  UISETP.GE.AND UP0, UPT, UR39, 0x1, UPT ;  /* 0x000000012700788c */ /* 0x000fe2000bf06270 */
[----:B------:R-:W-:Y:S01]  /*2a30*/  @!PT LDS RZ, [RZ] ;  /* 0x00000000fffff984 */ /* 0x000fe20000000800 */
[----:B------:R-:W-:Y:S01]  /*2a40*/  @!PT LDS RZ, [RZ] ;  /* 0x00000000fffff984 */ /* 0x000fe20000000800 */
[----:B------:R-:W-:Y:S01]  /*2a50*/  @!PT LDS RZ, [RZ] ;  /* 0x00000000fffff984 */ /* 0x000fe20000000800 */
[----:B------:R-:W-:Y:S01]  /*2a60*/  @!PT LDS RZ, [RZ] ;  /* 0x00000000fffff984 */ /* 0x000fe20000000800 */
[----:B------:R3:W-:Y:S06]  /*2a70*/  MEMBAR.ALL.CTA ;  /* 0x0000000000007992 */ /* 0x0007ec0000008000 */
[----:B---3--:R-:W3:Y:S01]  /*2a80*/  FENCE.VIEW.ASYNC.S ;  /* 0x00000000000073c6 */ /* 0x008ee20000000000 */
[----:B------:R-:W-:-:S09]  /*2a90*/  UPRMT UR4, URZ, 0x654, UR4 ;  /* 0x00000654ff047896 */ /* 0x000fd20008000004 */
[----:B---3--:R-:W-:Y:S01]  /*2aa0*/  SYNCS.ARRIVE.TRANS64.RED.A1T0 RZ, [UR4], RZ ;  /* 0x000000ffffff79a7 */ /* 0x008fe20008100404 */
[----:B--2---:R-:W-:-:S13]  /*2ab0*/  LOP3.LUT P0, RZ, R6, 0x1, RZ, 0xc0, !PT ;  /* 0x0000000106ff7812 */ /* 0x004fda000780c0ff */
[----:B------:R-:W-:Y:S01]  /*2ac0*/  VOTEU.ANY UP1, P0 ;  /* 0x0000000000ff7886 */ /* 0x000fe20000020100 */
[----:B------:R-:W-:-:S13]  /*2ad0*/  PLOP3.LUT P0, PT, PT, PT, UP1, 0x80, 0x8 ;  /* 0x000000000008781c */ /* 0x000fda0003f0f018 */
[----:B-1----:R-:W-:Y:S02]  /*2ae0*/  @P0 MOV R0, R4 ;  /* 0x0000000400000202 */ /* 0x002fe40000000f00 */
[----:B------:R-:W-:Y:S02]  /*2af0*/  @P0 LOP3.LUT R4, R5, 0xffff, RZ, 0xc0, !PT ;  /* 0x0000ffff05040812 */ /* 0x000fe400078ec0ff */
[----:B------:R-:W-:Y:S02]  /*2b00*/  @P0 R2UR UR6, R0 ;  /* 0x00000000000602ca */ /* 0x000fe400000e0000 */
[----:B------:R-:W-:-:S11]  /*2b10*/  @P0 R2UR UR5, R4 ;  /* 0x00000000040502ca */ /* 0x000fd600000e0000 */
[----:B------:R-:W-:Y:S02]  /*2b20*/  @UP1 UMOV UR65, UR6 ;  /* 0x0000000600411c82 */ /* 0x000fe40008000000 */
[----:B------:R-:W-:Y:S01]  /*2b30*/  @UP1 UMOV UR64, UR5 ;  /* 0x0000000500401c82 */ /* 0x000fe20008000000 */
[----:B------:R-:W-:Y:S05]  /*2b40*/  BRA.U !UP0, `(.L_x_31) ;  /* 0x0000000108d47547 */ /* 0x000fea000b800000 */
[----:B------:R-:W1:Y:S01]  /*2b50*/  LDCU.128 UR16, c[0x0][0xc10] ;  /* 0x00018200ff1077ac */ /* 0x000e620008000c00 */
[----:B------:R-:W2:Y:S01]  /*2b60*/  LDCU UR20, c[0x0][0xc20] ;  /* 0x00018400ff1477ac */ /* 0x000ea20008000800 */
[----:B------:R-:W3:Y:S01]  /*2b70*/  LDCU UR13, c[0x0][0xc0c] ;  /* 0x00018180ff0d77ac */ /* 0x000ee20008000800 */
[----:B------:R-:W4:Y:S01]  /*2b80*/  LDCU.64 UR14, c[0x0][0xc28] ;  /* 0x00018500ff0e77ac */ /* 0x000f220008000a00 */
[----:B------:R-:W-:Y:S02]  /*2b90*/  UISETP.NE.AND UP3, UPT, UR39, 0x1, UPT ;  /* 0x000000012700788c */ /* 0x000fe4000bf65270 */
[----:B-1----:R-:W-:Y:S02]  /*2ba0*/  UIMAD.WIDE.U32 UR4, UR67, UR19, URZ ;  /* 0x00000013430472a5 */ /* 0x002fe4000f8e00ff */
[----:B------:R-:W-:Y:S02]  /*2bb0*/  UIMAD.WIDE.U32 UR6, UR68, UR16, URZ ;  /* 0x00000010440672a5 */ /* 0x000fe4000f8e00ff */
[----:B------:R-:W-:-:S02]  /*2bc0*/  UISETP.NE.AND UP0, UPT, UR18, 0x1, UPT ;  /* 0x000000011200788c */ /* 0x000fc4000bf05270 */
[----:B------:R-:W-:Y:S01]  /*2bd0*/  UIMAD.WIDE.U32 UR10, UR64, UR19, URZ ;  /* 0x00000013400a72a5 */ /* 0x000fe2000f8e00ff */
[----:B------:R-:W-:Y:S01]  /*2be0*/  UMOV UR4, UR5 ;  /* 0x0000000500047c82 */ /* 0x000fe20008000000 */
[----:B---3--:R-:W-:Y:S02]  /*2bf0*/  UISETP.NE.AND UP2, UPT, UR13, 0x1, UPT ;  /* 0x000000010d00788c */ /* 0x008fe4000bf45270 */
[----:B--2---:R-:W-:Y:S02]  /*2c00*/  USHF.R.U32.HI UR5, URZ, UR20, UR4 ;  /* 0x00000014ff057299 */ /* 0x004fe40008011604 */
[----:B------:R-:W-:Y:S01]  /*2c10*/  UIMAD.WIDE.U32 UR8, UR65, UR16, URZ ;  /* 0x00000010410872a5 */ /* 0x000fe2000f8e00ff */
[----:B------:R-:W-:Y:S01]  /*2c20*/  UMOV UR4, UR7 ;  /* 0x0000000700047c82 */ /* 0x000fe20008000000 */
[----:B------:R-:W-:Y:S02]  /*2c30*/  USEL UR5, UR67, UR5, !UP0 ;  /* 0x0000000543057287 */ /* 0x000fe4000c000000 */
[----:B------:R-:W-:-:S02]  /*2c40*/  USHF.R.U32.HI UR4, URZ, UR17, UR4 ;  /* 0x00000011ff047299 */ /* 0x000fc40008011604 */
[----:B----4-:R-:W-:Y:S02]  /*2c50*/  UIMAD.WIDE.U32 UR6, UR5, UR14, URZ ;  /* 0x0000000e050672a5 */ /* 0x010fe4000f8e00ff */
[----:B------:R-:W-:Y:S01]  /*2c60*/  USEL UR12, UR68, UR4, !UP2 ;  /* 0x00000004440c7287 */ /* 0x000fe2000d000000 */
[----:B------:R-:W-:Y:S02]  /*2c70*/  UMOV UR8, UR9 ;  /* 0x0000000900087c82 */ /* 0x000fe40008000000 */
[----:B------:R-:W-:Y:S01]  /*2c80*/  UMOV UR4, UR11 ;  /* 0x0000000b00047c82 */ /* 0x000fe20008000000 */
[----:B------:R-:W-:Y:S01]  /*2c90*/  UIMAD.WIDE.U32 UR10, UR12, UR14, URZ ;  /* 0x0000000e0c0a72a5 */ /* 0x000fe2000f8e00ff */
[----:B------:R-:W-:Y:S01]  /*2ca0*/  UMOV UR6, UR7 ;  /* 0x0000000700067c82 */ /* 0x000fe20008000000 */
[----:B------:R-:W-:Y:S02]  /*2cb0*/  USHF.R.U32.HI UR4, URZ, UR20, UR4 ;  /* 0x00000014ff047299 */ /* 0x000fe40008011604 */
[----:B------:R-:W-:-:S02]  /*2cc0*/  @UP3 USHF.R.U32.HI UR5, URZ, UR15, UR6 ;  /* 0x0000000fff053299 */ /* 0x000fc40008011606 */
[----:B------:R-:W-:Y:S01]  /*2cd0*/  USHF.R.U32.HI UR17, URZ, UR17, UR8 ;  /* 0x00000011ff117299 */ /* 0x000fe20008011608 */
[----:B------:R-:W-:Y:S01]  /*2ce0*/  UMOV UR6, UR11 ;  /* 0x0000000b00067c82 */ /* 0x000fe20008000000 */
[----:B------:R-:W-:Y:S02]  /*2cf0*/  USEL UR4, UR64, UR4, !UP0 ;  /* 0x0000000440047287 */ /* 0x000fe4000c000000 */
[----:B------:R-:W-:Y:S02]  /*2d00*/  @UP3 USHF.R.U32.HI UR12, URZ, UR15, UR6 ;  /* 0x0000000fff0c3299 */ /* 0x000fe40008011606 */
[----:B------:R-:W-:Y:S02]  /*2d10*/  UIMAD UR6, UR39, UR5, URZ ;  /* 0x00000005270672a4 */ /* 0x000fe4000f8e02ff */
[----:B------:R-:W-:Y:S02]  /*2d20*/  USEL UR5, UR65, UR17, !UP2 ;  /* 0x0000001141057287 */ /* 0x000fe4000d000000 */
[----:B------:R-:W-:-:S02]  /*2d30*/  UIMAD UR8, UR39, UR12, URZ ;  /* 0x0000000c270872a4 */ /* 0x000fc4000f8e02ff */
[----:B------:R-:W-:Y:S02]  /*2d40*/  UISETP.GE.AND UP0, UPT, UR4, UR6, UPT ;  /* 0x000000060400728c */ /* 0x000fe4000bf06270 */
[----:B------:R-:W-:Y:S02]  /*2d50*/  UIMAD.WIDE.U32 UR6, UR4, UR14, URZ ;  /* 0x0000000e040672a5 */ /* 0x000fe4000f8e00ff */
[----:B------:R-:W-:Y:S02]  /*2d60*/  UISETP.GE.OR UP0, UPT, UR5, UR8, UP0 ;  /* 0x000000080500728c */ /* 0x000fe40008706670 */
[----:B------:R-:W-:Y:S02]  /*2d70*/  UIMAD.WIDE.U32 UR8, UR5, UR14, URZ ;  /* 0x0000000e050872a5 */ /* 0x000fe4000f8e00ff */
[----:B------:R-:W-:Y:S01]  /*2d80*/  UIADD3 UR10, UPT, UPT, -UR4, URZ, URZ ;  /* 0x000000ff040a7290 */ /* 0x000fe2000fffe1ff */
[----:B------:R-:W-:Y:S02]  /*2d90*/  UMOV UR6, UR7 ;  /* 0x0000000700067c82 */ /* 0x000fe40008000000 */
[----:B------:R-:W-:-:S02]  /*2da0*/  USHF.R.U32.HI UR6, URZ, UR15, UR6 ;  /* 0x0000000fff067299 */ /* 0x000fc40008011606 */
[----:B------:R-:W-:Y:S02]  /*2db0*/  UIMAD UR10, UR18, UR10, UR64 ;  /* 0x0000000a120a72a4 */ /* 0x000fe4000f8e0240 */
[----:B------:R-:W-:Y:S01]  /*2dc0*/  USEL UR6, UR4, UR6, !UP3 ;  /* 0x0000000604067287 */ /* 0x000fe2000d800000 */
[----:B------:R-:W-:Y:S01]  /*2dd0*/  @!UP0 UMOV UR7, UR9 ;  /* 0x0000000900078c82 */ /* 0x000fe20008000000 */
[----:B------:R-:W-:Y:S02]  /*2de0*/  UIADD3 UR9, UPT, UPT, -UR5, URZ, URZ ;  /* 0x000000ff05097290 */ /* 0x000fe4000fffe1ff */
[----:B------:R-:W-:Y:S02]  /*2df0*/  @!UP0 USHF.R.U32.HI UR7, URZ, UR15, UR7 ;  /* 0x0000000fff078299 */ /* 0x000fe40008011607 */
[----:B------:R-:W-:Y:S02]  /*2e00*/  UIADD3 UR8, UPT, UPT, -UR6, URZ, URZ ;  /* 0x000000ff06087290 */ /* 0x000fe4000fffe1ff */
[----:B------:R-:W-:-:S02]  /*2e10*/  @!UP0 USEL UR7, UR5, UR7, !UP3 ;  /* 0x0000000705078287 */ /* 0x000fc4000d800000 */
[----:B------:R-:W-:Y:S02]  /*2e20*/  UIMAD UR8, UR39, UR8, UR4 ;  /* 0x00000008270872a4 */ /* 0x000fe4000f8e0204 */
[----:B------:R-:W-:Y:S02]  /*2e30*/  @!UP0 UIADD3 UR6, UPT, UPT, UR6, -UR7, URZ ;  /* 0x8000000706068290 */ /* 0x000fe4000fffe0ff */
[----:B------:R-:W-:Y:S02]  /*2e40*/  @!UP0 UIMAD UR7, UR8, UR12, UR7 ;  /* 0x0000000c080782a4 */ /* 0x000fe4000f8e0207 */
[----:B------:R-:W-:Y:S02]  /*2e50*/  @!UP0 UIMAD UR4, UR39, UR6, UR5 ;  /* 0x00000006270482a4 */ /* 0x000fe4000f8e0205 */
[----:B------:R-:W-:Y:S02]  /*2e60*/  UIMAD UR6, UR13, UR9, UR65 ;  /* 0x000000090d0672a4 */ /* 0x000fe4000f8e0241 */
[----:B------:R-:W-:Y:S01]  /*2e70*/  UIMAD UR64, UR4, UR18, UR10 ;  /* 0x00000012044072a4 */ /* 0x000fe2000f8e020a */
[----:B------:R-:W-:-:S02]  /*2e80*/  @!UP0 UMOV UR5, UR7 ;  /* 0x0000000700058c82 */ /* 0x000fc40008000000 */
[----:B------:R-:W-:-:S12]  /*2e90*/  UIMAD UR65, UR5, UR13, UR6 ;  /* 0x0000000d054172a4 */ /* 0x000fd8000f8e0206 */
.L_x_31:
        /* <DEDUP_REMOVED lines=20> */
.L_x_32:
[----:B------:R-:W-:Y:S02]  /*2fe0*/  R2UR UR5, R82 ;  /* 0x00000000520572ca */ /* 0x000fe400000e0000 */
[----:B------:R-:W-:Y:S02]  /*2ff0*/  R2UR UR4, R81 ;  /* 0x00000000510472ca */ /* 0x000fe400000e0000 */
[----:B------:R-:W-:Y:S02]  /*3000*/  PLOP3.LUT P1, PT, PT, PT, PT, 0x80, 0x8 ;  /* 0x000000000008781c */ /* 0x000fe40003f2f070 */
[----:B------:R-:W-:-:S07]  /*3010*/  LOP3.LUT R2, R2, 0x1, RZ, 0x3c, !PT ;  /* 0x0000000102027812 */ /* 0x000fce00078e3cff */
[----:B------:R-:W-:Y:S02]  /*3020*/  UIADD3 UR28, UPT, UPT, UR65, UR5, URZ ;  /* 0x00000005411c7290 */ /* 0x000fe4000fffe0ff */
[----:B------:R-:W-:Y:S01]  /*3030*/  UIADD3 UR21, UPT, UPT, UR64, UR4, URZ ;  /* 0x0000000440157290 */ /* 0x000fe2000fffe0ff */
[----:B------:R-:W-:Y:S11]  /*3040*/  BRA.U UP1, `(.L_x_33) ;  /* 0xffffffe501547547 */ /* 0x000ff6000b83ffff */
[----:B------:R-:W-:Y:S01]  /*3050*/  UIADD3 UR48, UPT, UPT, UR48, 0x60, URZ ;  /* 0x0000006030307890 */ /* 0x000fe2000fffe0ff */
[----:B------:R-:W-:-:S03]  /*3060*/  MOV R3, UR35 ;  /* 0x0000002300037c02 */ /* 0x000fc60008000f00 */
[----:B------:R-:W-:Y:S01]  /*3070*/  ULEA UR4, UR38, UR48, 0x3 ;  /* 0x0000003026047291 */ /* 0x000fe2000f8e18ff */
[----:B------:R-:W-:-:S08]  /*3080*/  SHF.L.U32 R3, R3, 0x1f, RZ ;  /* 0x0000001f03037819 */ /* 0x000fd000000006ff */
[----:B------:R-:W1:Y:S02]  /*3090*/  SYNCS.PHASECHK.TRANS64.TRYWAIT P0, [UR4], R3 ;  /* 0x00000003ff0075a7 */ /* 0x000e640008001104 */
[----:B-1----:R-:W-:Y:S05]  /*30a0*/  @!P0 BRA `(.L_x_34) ;  /* 0x0000007800dc8947 */ /* 0x002fea0003800000 */
.L_x_137:
[----:B------:R-:W-:-:S04]  /*30b0*/  UIADD3 UR4, UPT, UPT, UR38, 0x1, URZ ;  /* 0x0000000126047890 */ /* 0x000fc8000fffe0ff */
[----:B------:R-:W-:-:S04]  /*30c0*/  UISETP.NE.AND UP0, UPT, UR4, 0xc, UPT ;  /* 0x0000000c0400788c */ /* 0x000fc8000bf05270 */
[----:B------:R-:W-:Y:S02]  /*30d0*/  USEL UR5, URZ, 0x1, UP0 ;  /* 0x00000001ff057887 */ /* 0x000fe40008000000 */
[----:B------:R-:W-:Y:S02]  /*30e0*/  USEL UR4, UR4, URZ, UP0 ;  /* 0x000000ff04047287 */ /* 0x000fe40008000000 */
[----:B------:R-:W-:Y:S02]  /*30f0*/  ULOP3.LUT UR6, UR35, UR5, URZ, 0x3c, !UPT ;  /* 0x0000000523067292 */ /* 0x000fe4000f8e3cff */
[----:B------:R-:W-:-:S04]  /*3100*/  ULEA UR5, UR4, UR48, 0x3 ;  /* 0x0000003004057291 */ /* 0x000fc8000f8e18ff */
[----:B-1----:R-:W-:-:S04]  /*3110*/  MOV R3, UR6 ;  /* 0x0000000600037c02 */ /* 0x002fc80008000f00 */
[----:B------:R-:W-:-:S04]  /*3120*/  SHF.L.U32 R3, R3, 0x1f, RZ ;  /* 0x0000001f03037819 */ /* 0x000fc800000006ff */
[----:B------:R-:W1:Y:S02]  /*3130*/  SYNCS.PHASECHK.TRANS64.TRYWAIT P0, [UR5], R3 ;  /* 0x00000003ff0075a7 */ /* 0x000e640008001105 */
[----:B-1----:R-:W-:Y:S05]  /*3140*/  @!P0 BRA `(.L_x_35) ;  /* 0x0000007800cc8947 */ /* 0x002fea0003800000 */
.L_x_139:
        /* <DEDUP_REMOVED lines=10> */
.L_x_141:
        /* <DEDUP_REMOVED lines=10> */
.L_x_143:
        /* <DEDUP_REMOVED lines=10> */
.L_x_145:
        /* <DEDUP_REMOVED lines=10> */
.L_x_147:
        /* <DEDUP_REMOVED lines=10> */
.L_x_149:
        /* <DEDUP_REMOVED lines=10> */
.L_x_151:
        /* <DEDUP_REMOVED lines=10> */
.L_x_153:
        /* <DEDUP_REMOVED lines=10> */
.L_x_155:
        /* <DEDUP_REMOVED lines=10> */
.L_x_157:
[----:B------:R-:W-:-:S04]  /*36f0*/  UIADD3 UR4, UPT, UPT, UR4, 0x1, URZ ;  /* 0x0000000104047890 */ /* 0x000fc8000fffe0ff */
[----:B------:R-:W-:-:S04]  /*3700*/  UISETP.NE.AND UP0, UPT, UR4, 0xc, UPT ;  /* 0x0000000c0400788c */ /* 0x000fc8000bf05270 */
[----:B------:R-:W-:Y:S02]  /*3710*/  USEL UR5, URZ, 0x1, UP0 ;  /* 0x00000001ff057887 */ /* 0x000fe40008000000 */
[----:B------:R-:W-:Y:S02]  /*3720*/  USEL UR4, UR4, URZ, UP0 ;  /* 0x000000ff04047287 */ /* 0x000fe40008000000 */
[----:B------:R-:W-:Y:S02]  /*3730*/  ULOP3.LUT UR5, UR6, UR5, URZ, 0x3c, !UPT ;  /* 0x0000000506057292 */ /* 0x000fe4000f8e3cff */
[----:B------:R-:W-:-:S04]  /*3740*/  ULEA UR4, UR4, UR48, 0x3 ;  /* 0x0000003004047291 */ /* 0x000fc8000f8e18ff */
[----:B------:R-:W-:Y:S02]  /*3750*/  IMAD.U32 R2, RZ, RZ, UR5 ;  /* 0x00000005ff027e24 */ /* 0x000fe4000f8e00ff */
[----:B-1----:R-:W-:-:S03]  /*3760*/  MOV R0, UR4 ;  /* 0x0000000400007c02 */ /* 0x002fc60008000f00 */
[----:B------:R-:W-:-:S07]  /*3770*/  SHF.L.U32 R3, R2, 0x1f, RZ ;  /* 0x0000001f02037819 */ /* 0x000fce00000006ff */
.L_x_45:
[----:B-1----:R1:W2:Y:S02]  /*3780*/  SYNCS.PHASECHK.TRANS64.TRYWAIT P0, [R0+URZ], R3 ;  /* 0x00000003000075a7 */ /* 0x0022a400080011ff */
[----:B--2---:R-:W-:Y:S05]  /*3790*/  @!P0 NANOSLEEP.SYNCS 0x989680 ;  /* 0x009896800000895d */ /* 0x004fea0003900000 */
[----:B------:R-:W2:Y:S02]  /*37a0*/  @!P0 SYNCS.PHASECHK.TRANS64 P0, [R0+URZ], R3 ;  /* 0x00000003000085a7 */ /* 0x000ea400080010ff */
[----:B--2---:R-:W-:Y:S05]  /*37b0*/  @P0 EXIT ;  /* 0x000000000000094d */ /* 0x004fea0003800000 */
[----:B------:R-:W-:Y:S05]  /*37c0*/  BRA `(.L_x_45) ;  /* 0xfffffffc00ec7947 */ /* 0x000fea000383ffff */
.L_x_17:
[----:B------:R-:W2:Y:S02]  /*37d0*/  S2UR UR4, SR_CgaCtaId ;  /* 0x00000000000479c3 */ /* 0x000ea40000008800 */
[----:B--2---:R-:W-:-:S04]  /*37e0*/  UISETP.NE.AND UP0, UPT, UR4, URZ, UPT ;  /* 0x000000ff0400728c */ /* 0x004fc8000bf05270 */
[----:B------:R-:W-:-:S09]  /*37f0*/  UISETP.NE.OR UP0, UPT, UR18, 0x1, UP0 ;  /* 0x000000011200788c */ /* 0x000fd20008705670 */
[----:B------:R-:W-:Y:S05]  /*3800*/  BRA.U UP0, `(.L_x_46) ;  /* 0x0000000100b47547 */ /* 0x000fea000b800000 */
[----:B------:R-:W2:Y:S01]  /*3810*/  S2UR UR5, SR_CgaCtaId ;  /* 0x00000000000579c3 */ /* 0x000ea20000008800 */
[----:B------:R-:W-:Y:S01]  /*3820*/  UMOV UR4, 0x400 ;  /* 0x0000040000047882 */ /* 0x000fe20000000000 */
[----:B------:R-:W-:Y:S01]  /*3830*/  HFMA2 R3, -RZ, RZ, 0, 5.9604644775390625e-08 ;  /* 0x00000001ff037431 */ /* 0x000fe200000001ff */
[----:B------:R-:W-:Y:S01]  /*3840*/  ISETP.NE.AND P0, PT, R0, RZ, PT ;  /* 0x000000ff0000720c */ /* 0x000fe20003f05270 */
[----:B------:R-:W-:Y:S01]  /*3850*/  IMAD.MOV.U32 R8, RZ, RZ, RZ ;  /* 0x000000ffff087224 */ /* 0x000fe200078e00ff */
[----:B--2---:R-:W-:-:S04]  /*3860*/  ULEA UR4, UR5, UR4, 0x18 ;  /* 0x0000000405047291 */ /* 0x004fc8000f8ec0ff */
[----:B------:R-:W-:Y:S02]  /*3870*/  UIADD3 UR5, UPT, UPT, UR4, 0x118, URZ ;  /* 0x0000011804057890 */ /* 0x000fe4000fffe0ff */
[----:B------:R-:W-:Y:S02]  /*3880*/  UIADD3 UR8, UPT, UPT, UR4, 0x110, URZ ;  /* 0x0000011004087890 */ /* 0x000fe4000fffe0ff */
[----:B------:R-:W-:-:S12]  /*3890*/  UPRMT UR5, URZ, 0x654, UR5 ;  /* 0x00000654ff057896 */ /* 0x000fd80008000005 */
.L_x_49:
[----:B------:R-:W-:Y:S01]  /*38a0*/  SHF.L.U32 R7, R3, 0x1f, RZ ;  /* 0x0000001f03077819 */ /* 0x000fe200000006ff */
[----:B------:R-:W-:Y:S02]  /*38b0*/  IMAD.U32 R9, RZ, RZ, UR8 ;  /* 0x00000008ff097e24 */ /* 0x000fe4000f8e00ff */
[----:B------:R-:W-:Y:S01]  /*38c0*/  @!P0 IMAD.MOV.U32 R5, RZ, RZ, 0x10 ;  /* 0x00000010ff058424 */ /* 0x000fe200078e00ff */
[----:B------:R-:W2:Y:S02]  /*38d0*/  SYNCS.PHASECHK.TRANS64.TRYWAIT P1, [UR4+0x118], R7 ;  /* 0x00011807ff0075a7 */ /* 0x000ea40008021104 */
[----:B------:R-:W-:-:S04]  /*38e0*/  PRMT R9, R0, 0x654, R9 ;  /* 0x0000065400097816 */ /* 0x000fc80000000009 */
[----:B------:R-:W-:Y:S01]  /*38f0*/  SEL R2, R9, R2, !P0 ;  /* 0x0000000209027207 */ /* 0x000fe20004000000 */
[----:B--2---:R-:W-:Y:S06]  /*3900*/  @!P1 BRA `(.L_x_47) ;  /* 0x0000007400cc9947 */ /* 0x004fec0003800000 */
.L_x_159:
[----:B------:R-:W-:Y:S01]  /*3910*/  UIADD3 UR6, UPT, UPT, UR4, 0x150, URZ ;  /* 0x0000015004067890 */ /* 0x000fe2000fffe0ff */
[----:B------:R3:W-:Y:S01]  /*3920*/  @!P0 SYNCS.ARRIVE.TRANS64.RED RZ, [R2+URZ], R5 ;  /* 0x0000000502ff89a7 */ /* 0x0007e200080004ff */
[----:B------:R-:W-:Y:S01]  /*3930*/  UIADD3 UR7, UPT, UPT, UR4, 0x110, URZ ;  /* 0x0000011004077890 */ /* 0x000fe2000fffe0ff */
[----:B------:R-:W-:-:S08]  /*3940*/  LOP3.LUT R3, R3, 0x1, RZ, 0x3c, !PT ;  /* 0x0000000103037812 */ /* 0x000fd000078e3cff */
[----:B------:R-:W-:Y:S06]  /*3950*/  UGETNEXTWORKID.BROADCAST [UR6], [UR7] ;  /* 0x00000000060073ca */ /* 0x000fec0008000100 */
[----:B---3--:R-:W-:-:S04]  /*3960*/  SHF.L.U32 R5, R8, 0x1f, RZ ;  /* 0x0000001f08057819 */ /* 0x008fc800000006ff */
[----:B------:R-:W3:Y:S02]  /*3970*/  SYNCS.PHASECHK.TRANS64.TRYWAIT P1, [UR4+0x110], R5 ;  /* 0x00011005ff0075a7 */ /* 0x000ee40008021104 */
[----:B---3--:R-:W-:Y:S05]  /*3980*/  @!P1 BRA `(.L_x_48) ;  /* 0x0000007400c49947 */ /* 0x008fea0003800000 */
.L_x_161:
[----:B--2---:R-:W2:Y:S01]  /*3990*/  LDS.128 R4, [UR4+0x150] ;  /* 0x00015004ff047984 */ /* 0x004ea20008000c00 */
[----:B------:R-:W-:Y:S01]  /*39a0*/  LOP3.LUT R8, R8, 0x1, RZ, 0x3c, !PT ;  /* 0x0000000108087812 */ /* 0x000fe200078e3cff */
[----:B------:R-:W-:Y:S01]  /*39b0*/  @!PT LDS RZ, [RZ] ;  /* 0x00000000fffff984 */ /* 0x000fe20000000800 */
[----:B------:R-:W-:Y:S01]  /*39c0*/  @!PT LDS RZ, [RZ] ;  /* 0x00000000fffff984 */ /* 0x000fe20000000800 */
[----:B------:R-:W-:Y:S01]  /*39d0*/  @!PT LDS RZ, [RZ] ;  /* 0x00000000fffff984 */ /* 0x000fe20000000800 */
[----:B------:R-:W-:Y:S01]  /*39e0*/  @!PT LDS RZ, [RZ] ;  /* 0x00000000fffff984 */ /* 0x000fe20000000800 */
[----:B------:R3:W-:Y:S06]  /*39f0*/  MEMBAR.ALL.CTA ;  /* 0x0000000000007992 */ /* 0x0007ec0000008000 */
[----:B---3--:R-:W3:Y:S02]  /*3a00*/  FENCE.VIEW.ASYNC.S ;  /* 0x00000000000073c6 */ /* 0x008ee40000000000 */
[----:B---3--:R-:W-:Y:S01]  /*3a10*/  SYNCS.ARRIVE.TRANS64.RED.A1T0 RZ, [UR5], RZ ;  /* 0x000000ffffff79a7 */ /* 0x008fe20008100405 */
[----:B--2---:R-:W-:-:S13]  /*3a20*/  LOP3.LUT P1, RZ, R6, 0x1, RZ, 0xc0, !PT ;  /* 0x0000000106ff7812 */ /* 0x004fda000782c0ff */
[----:B------:R-:W-:Y:S05]  /*3a30*/  @P1 BRA `(.L_x_49) ;  /* 0xfffffffc00981947 */ /* 0x000fea000383ffff */
[----:B------:R-:W-:-:S04]  /*3a40*/  SHF.L.U32 R0, R3, 0x1f, RZ ;  /* 0x0000001f03007819 */ /* 0x000fc800000006ff */
[----:B------:R-:W2:Y:S02]  /*3a50*/  SYNCS.PHASECHK.TRANS64 P0, [UR4+0x118], R0 ;  /* 0x00011800ff0075a7 */ /* 0x000ea40008001004 */
[----:B-12---:R-:W-:Y:S05]  /*3a60*/  @P0 EXIT ;  /* 0x000000000000094d */ /* 0x006fea0003800000 */
[----:B------:R-:W-:-:S07]  /*3a70*/  MOV R0, UR4 ;  /* 0x0000000400007c02 */ /* 0x000fce0008000f00 */
.L_x_50:
[----:B-1----:R-:W-:-:S04]  /*3a80*/  SHF.L.U32 R5, R3, 0x1f, RZ ;  /* 0x0000001f03057819 */ /* 0x002fc800000006ff */
[----:B------:R1:W2:Y:S03]  /*3a90*/  SYNCS.PHASECHK.TRANS64.TRYWAIT P0, [R0+URZ+0x118], R5 ;  /* 0x00011805000075a7 */ /* 0x0002a600080011ff */
[----:B--2---:R-:W-:Y:S05]  /*3aa0*/  @!P0 NANOSLEEP.SYNCS 0x989680 ;  /* 0x009896800000895d */ /* 0x004fea0003900000 */
[----:B------:R-:W2:Y:S02]  /*3ab0*/  @!P0 SYNCS.PHASECHK.TRANS64 P0, [R0+URZ+0x118], R5 ;  /* 0x00011805000085a7 */ /* 0x000ea400080010ff */
[----:B--2---:R-:W-:Y:S05]  /*3ac0*/  @P0 EXIT ;  /* 0x000000000000094d */ /* 0x004fea0003800000 */
[----:B------:R-:W-:Y:S05]  /*3ad0*/  BRA `(.L_x_50) ;  /* 0xfffffffc00e87947 */ /* 0x000fea000383ffff */
.L_x_46:
[----:B------:R-:W-:-:S09]  /*3ae0*/  UISETP.NE.AND UP0, UPT, UR18, URZ, UPT ;  /* 0x000000ff1200728c */ /* 0x000fd2000bf05270 */
[----:B------:R-:W-:Y:S05]  /*3af0*/  BRA.U UP0, `(.L_x_51) ;  /* 0x0000000d00447547 */ /* 0x000fea000b800000 */
[----:B------:R-:W2:Y:S01]  /*3b00*/  S2UR UR7, SR_CgaCtaId ;  /* 0x00000000000779c3 */ /* 0x000ea20000008800 */
[----:B------:R-:W-:Y:S01]  /*3b10*/  UMOV UR4, 0x40 ;  /* 0x0000004000047882 */ /* 0x000fe20000000000 */
[----:B------:R-:W-:Y:S01]  /*3b20*/  NOP ;  /* 0x0000000000007918 */ /* 0x000fe20000000000 */
[----:B------:R-:W-:Y:S01]  /*3b30*/  UMOV UR6, 0x400 ;  /* 0x0000040000067882 */ /* 0x000fe20000000000 */
[----:B--2---:R-:W-:Y:S02]  /*3b40*/  ULEA UR5, UR7, UR4, 0x18 ;  /* 0x0000000407057291 */ /* 0x004fe4000f8ec0ff */
[----:B------:R-:W-:-:S07]  /*3b50*/  ULEA UR6, UR7, UR6, 0x18 ;  /* 0x0000000607067291 */ /* 0x000fce000f8ec0ff */
[----:B------:R-:W2:Y:S02]  /*3b60*/  LDS.U8 R0, [UR5+0x1c] ;  /* 0x00001c05ff007984 */ /* 0x000ea40008000000 */
[----:B--2---:R-:W-:-:S13]  /*3b70*/  ISETP.NE.AND P0, PT, R0, RZ, PT ;  /* 0x000000ff0000720c */ /* 0x004fda0003f05270 */
[----:B------:R-:W-:Y:S05]  /*3b80*/  @P0 BRA `(.L_x_52) ;  /* 0x0000000000580947 */ /* 0x000fea0003800000 */
[----:B------:R-:W-:-:S13]  /*3b90*/  ELECT P0, URZ, PT ;  /* 0x0000000000ff782f */ /* 0x000fda0003800000 */
[----:B------:R-:W-:Y:S05]  /*3ba0*/  @!P0 BRA `(.L_x_53) ;  /* 0x0000000000608947 */ /* 0x000fea0003800000 */
[----:B------:R-:W-:Y:S01]  /*3bb0*/  UMOV UR4, 0x10 ;  /* 0x0000001000047882 */ /* 0x000fe20000000000 */
[----:B------:R-:W-:Y:S01]  /*3bc0*/  HFMA2 R0, -RZ, RZ, 0, 5.9604644775390625e-08 ;  /* 0x00000001ff007431 */ /* 0x000fe200000001ff */
[----:B------:R-:W-:-:S03]  /*3bd0*/  MOV R2, 0xffff ;  /* 0x0000ffff00027802 */ /* 0x000fc60000000f00 */
[----:B------:R-:W-:Y:S04]  /*3be0*/  DEPBAR.LE SB2, 0x36 ;  /* 0x0000ad800000791a */ /* 0x000fe80000000000 */
[----:B------:R-:W2:Y:S02]  /*3bf0*/  UTCATOMSWS.FIND_AND_SET.ALIGN UP0, UR4, UR4 ;  /* 0x00000004000475e3 */ /* 0x000ea40008000800 */
[----:B--2---:R-:W-:Y:S01]  /*3c00*/  MOV R3, UR4 ;  /* 0x0000000400037c02 */ /* 0x004fe20008000f00 */
[----:B------:R-:W-:Y:S06]  /*3c10*/  BRA.U UP0, `(.L_x_54) ;  /* 0x0000000100187547 */ /* 0x000fec000b800000 */
.L_x_55:
[----:B------:R-:W-:Y:S05]  /*3c20*/  NANOSLEEP 0x64 ;  /* 0x000000640000795d */ /* 0x000fea0003800000 */
[----:B------:R-:W-:-:S05]  /*3c30*/  UMOV UR4, 0x10 ;  /* 0x0000001000047882 */ /* 0x000fca0000000000 */
[----:B------:R-:W-:Y:S04]  /*3c40*/  DEPBAR.LE SB2, 0x36 ;  /* 0x0000ad800000791a */ /* 0x000fe80000000000 */
[----:B------:R-:W2:Y:S02]  /*3c50*/  UTCATOMSWS.FIND_AND_SET.ALIGN UP0, UR4, UR4 ;  /* 0x00000004000475e3 */ /* 0x000ea40008000800 */
[----:B--2---:R-:W-:Y:S01]  /*3c60*/  MOV R3, UR4 ;  /* 0x0000000400037c02 */ /* 0x004fe20008000f00 */
[----:B------:R-:W-:Y:S05]  /*3c70*/  BRA.U !UP0, `(.L_x_55) ;  /* 0xfffffffd08e87547 */ /* 0x000fea000b83ffff */
.L_x_54:
[-C--:B------:R-:W-:Y:S02]  /*3c80*/  SHF.L.U32 R2, R2, R3.reuse, RZ ;  /* 0x0000000302027219 */ /* 0x080fe400000006ff */
[----:B------:R-:W-:Y:S01]  /*3c90*/  SHF.L.U32 R0, R0, R3, RZ ;  /* 0x0000000300007219 */ /* 0x000fe200000006ff */
[----:B------:R-:W-:Y:S02]  /*3ca0*/  IMAD.SHL.U32 R3, R3, 0x20, RZ ;  /* 0x0000002003037824 */ /* 0x000fe400078e00ff */
[----:B------:R2:W-:Y:S04]  /*3cb0*/  ATOMS.OR RZ, [UR5+0x14], R2 ;  /* 0x00001402ffff798c */ /* 0x0005e8000b000005 */
[----:B------:R2:W-:Y:S04]  /*3cc0*/  ATOMS.OR RZ, [UR5+0x18], R0 ;  /* 0x00001800ffff798c */ /* 0x0005e8000b000005 */
[----:B------:R2:W-:Y:S01]  /*3cd0*/  STS [UR6+0x160], R3 ;  /* 0x00016003ff007988 */ /* 0x0005e20008000806 */
[----:B------:R-:W-:Y:S05]  /*3ce0*/  BRA `(.L_x_53) ;  /* 0x0000000000107947 */ /* 0x000fea0003800000 */
.L_x_52:
[----:B------:R-:W-:Y:S02]  /*3cf0*/  MOV R0, 0xffffffff ;  /* 0xffffffff00007802 */ /* 0x000fe40000000f00 */
[----:B------:R-:W-:-:S03]  /*3d00*/  MOV R2, 0x3d30 ;  /* 0x00003d3000027802 */ /* 0x000fc60000000f00 */
[----:B------:R2:W-:Y:S04]  /*3d10*/  STS [UR6+0x160], R0 ;  /* 0x00016000ff007988 */ /* 0x0005e80008000806 */
[----:B-12--5:R-:W-:Y:S05]  /*3d20*/  CALL.REL.NOINC `($__internal_1_$__cuda_sm10x_tcgen05_guardrail_trap_phase_invalid_during_alloc) ;  /* 0x0000007800d07944 */ /* 0x026fea0003c00000 */
.L_x_53:
[----:B------:R-:W-:Y:S05]  /*3d30*/  WARPSYNC.ALL ;  /* 0x0000000000007948 */ /* 0x000fea0003800000 */
[----:B------:R-:W3:Y:S01]  /*3d40*/  S2UR UR4, SR_CgaCtaId ;  /* 0x00000000000479c3 */ /* 0x000ee20000008800 */
[----:B------:R-:W-:Y:S01]  /*3d50*/  UMOV UR19, 0x400 ;  /* 0x0000040000137882 */ /* 0x000fe20000000000 */
[----:B------:R-:W-:-:S06]  /*3d60*/  NOP ;  /* 0x0000000000007918 */ /* 0x000fcc0000000000 */
[----:B------:R-:W-:Y:S06]  /*3d70*/  BAR.ARV 0x6, 0xa0 ;  /* 0x0182800000007b1d */ /* 0x000fec0000002000 */
[----:B------:R-:W4:Y:S01]  /*3d80*/  LDCU UR5, c[0x0][0x394] ;  /* 0x00007280ff0577ac */ /* 0x000f220008000800 */
[----:B------:R-:W-:Y:S01]  /*3d90*/  IMAD.MOV.U32 R8, RZ, RZ, 0x1 ;  /* 0x00000001ff087424 */ /* 0x000fe200078e00ff */
[----:B------:R-:W1:Y:S01]  /*3da0*/  LDCU UR8, c[0x0][0x394] ;  /* 0x00007280ff0877ac */ /* 0x000e620008000800 */
[----:B------:R-:W-:Y:S01]  /*3db0*/  UMOV UR22, URZ ;  /* 0x000000ff00167c82 */ /* 0x000fe20008000000 */
[----:B------:R-:W-:Y:S01]  /*3dc0*/  UMOV UR16, URZ ;  /* 0x000000ff00107c82 */ /* 0x000fe20008000000 */
[----:B---3--:R-:W-:Y:S01]  /*3dd0*/  ULEA UR19, UR4, UR19, 0x18 ;  /* 0x0000001304137291 */ /* 0x008fe2000f8ec0ff */
[----:B------:R-:W-:Y:S01]  /*3de0*/  UMOV UR26, 0x0 ;  /* 0x00000000001a7882 */ /* 0x000fe20000000000 */
[----:B------:R-:W-:-:S02]  /*3df0*/  UMOV UR27, 0x8218490 ;  /* 0x08218490001b7882 */ /* 0x000fc40000000000 */
[----:B------:R-:W-:Y:S02]  /*3e00*/  UIADD3 UR6, UPT, UPT, UR19, 0x8400, URZ ;  /* 0x0000840013067890 */ /* 0x000fe4000fffe0ff */
[----:B------:R-:W-:Y:S02]  /*3e10*/  UIADD3 UR7, UPT, UPT, UR19, 0x20400, URZ ;  /* 0x0002040013077890 */ /* 0x000fe4000fffe0ff */
[----:B----4-:R-:W-:Y:S01]  /*3e20*/  UIADD3 UR5, UPT, UPT, UR5, 0x1f, URZ ;  /* 0x0000001f05057890 */ /* 0x010fe2000fffe0ff */
[----:B------:R-:W2:Y:S01]  /*3e30*/  LDS R9, [UR19+0x160] ;  /* 0x00016013ff097984 */ /* 0x000ea20008000800 */
[----:B------:R-:W-:Y:S02]  /*3e40*/  USHF.R.U32.HI UR6, URZ, 0x4, UR6 ;  /* 0x00000004ff067899 */ /* 0x000fe40008011606 */
[----:B------:R-:W-:Y:S02]  /*3e50*/  USHF.R.S32.HI UR4, URZ, 0x1f, UR5 ;  /* 0x0000001fff047899 */ /* 0x000fe40008011405 */
[----:B------:R-:W-:-:S02]  /*3e60*/  UIADD3 UR30, UPT, UPT, UR19, 0x118, URZ ;  /* 0x00000118131e7890 */ /* 0x000fc4000fffe0ff */
[----:B------:R-:W-:Y:S02]  /*3e70*/  ULEA.HI UR4, UR4, UR5, URZ, 0x5 ;  /* 0x0000000504047291 */ /* 0x000fe4000f8f28ff */
[----:B------:R-:W-:Y:S02]  /*3e80*/  ULOP3.LUT UR20, UR6, 0x3fff, URZ, 0xc0, !UPT ;  /* 0x00003fff06147892 */ /* 0x000fe4000f8ec0ff */
[----:B------:R-:W-:Y:S02]  /*3e90*/  USHF.R.S32.HI UR28, URZ, 0x5, UR4 ;  /* 0x00000005ff1c7899 */ /* 0x000fe40008011404 */
[----:B------:R-:W-:Y:S02]  /*3ea0*/  USHF.R.U32.HI UR4, URZ, 0x4, UR7 ;  /* 0x00000004ff047899 */ /* 0x000fe40008011607 */
[----:B------:R-:W-:Y:S02]  /*3eb0*/  UISETP.LT.AND UP0, UPT, UR28, 0x1, UPT ;  /* 0x000000011c00788c */ /* 0x000fe4000bf01270 */
[----:B------:R-:W-:-:S02]  /*3ec0*/  ULOP3.LUT UR4, UR4, 0x3fff, URZ, 0xc0, !UPT ;  /* 0x00003fff04047892 */ /* 0x000fc4000f8ec0ff */
[----:B------:R-:W-:Y:S02]  /*3ed0*/  USEL UR29, UR28, 0x1, !UP0 ;  /* 0x000000011c1d7887 */ /* 0x000fe4000c000000 */
[----:B------:R-:W-:Y:S02]  /*3ee0*/  UPRMT UR30, URZ, 0x654, UR30 ;  /* 0x00000654ff1e7896 */ /* 0x000fe4000800001e */
[----:B------:R-:W-:Y:S02]  /*3ef0*/  ULOP3.LUT UR20, UR20, 0x1000000, URZ, 0xfc, !UPT ;  /* 0x0100000014147892 */ /* 0x000fe4000f8efcff */
[----:B------:R-:W-:Y:S02]  /*3f00*/  ULOP3.LUT UR21, UR4, 0x1000000, URZ, 0xfc, !UPT ;  /* 0x0100000004157892 */ /* 0x000fe4000f8efcff */
[----:B------:R-:W-:Y:S02]  /*3f10*/  UIADD3 UR29, UPT, UPT, -UR29, URZ, URZ ;  /* 0x000000ff1d1d7290 */ /* 0x000fe4000fffe1ff */
[----:B-1----:R-:W-:Y:S01]  /*3f20*/  UISETP.GE.AND UP4, UPT, UR8, 0x1, UPT ;  /* 0x000000010800788c */ /* 0x002fe2000bf86270 */
[----:B------:R-:W-:Y:S01]  /*3f30*/  UMOV UR24, 0x0 ;  /* 0x0000000000187882 */ /* 0x000fe20000000000 */
[----:B------:R-:W-:Y:S01]  /*3f40*/  UMOV UR25, 0x8218490 ;  /* 0x0821849000197882 */ /* 0x000fe20000000000 */
[C---:B--2---:R-:W-:Y:S01]  /*3f50*/  VIADD R3, R9.reuse, 0x80 ;  /* 0x0000008009037836 */ /* 0x044fe20000000000 */
[----:B------:R-:W-:-:S04]  /*3f60*/  LOP3.LUT R2, R9, 0xffff, RZ, 0xc0, !PT ;  /* 0x0000ffff09027812 */ /* 0x000fc800078ec0ff */
[----:B------:R-:W-:-:S05]  /*3f70*/  LOP3.LUT R3, R3, 0xffff, RZ, 0xc0, !PT ;  /* 0x0000ffff03037812 */ /* 0x000fca00078ec0ff */
[----:B------:R1:W-:Y:S02]  /*3f80*/  STL.64 [R1], R2 ;  /* 0x0000000201007387 */ /* 0x0003e40000100a00 */
[----:B-1----:R-:W-:-:S07]  /*3f90*/  CS2R R2, SRZ ;  /* 0x0000000000027805 */ /* 0x002fce000001ff00 */
.L_x_62:
[----:B-1----:R-:W-:-:S04]  /*3fa0*/  SHF.L.U32 R5, R3, 0x1f, RZ ;  /* 0x0000001f03057819 */ /* 0x002fc800000006ff */
[----:B------:R-:W1:Y:S02]  /*3fb0*/  SYNCS.PHASECHK.TRANS64.TRYWAIT P0, [UR19+0x110], R5 ;  /* 0x00011005ff0075a7 */ /* 0x000e640008001113 */
[----:B-12-4-:R-:W-:Y:S05]  /*3fc0*/  @!P0 BRA `(.L_x_56) ;  /* 0x00000070004c8947 */ /* 0x016fea0003800000 */
.L_x_163:
[----:B-1----:R-:W1:Y:S01]  /*3fd0*/  LDS.128 R4, [UR19+0x150] ;  /* 0x00015013ff047984 */ /* 0x002e620008000c00 */
[----:B------:R-:W-:Y:S01]  /*3fe0*/  ULEA UR23, UR22, UR19, 0x3 ;  /* 0x0000001316177291 */ /* 0x000fe2000f8e18ff */
[----:B------:R-:W-:Y:S01]  /*3ff0*/  SHF.L.U32 R0, R8, 0x1f, RZ ;  /* 0x0000001f08007819 */ /* 0x000fe200000006ff */
[----:B------:R-:W-:Y:S01]  /*4000*/  @!PT LDS RZ, [RZ] ;  /* 0x00000000fffff984 */ /* 0x000fe20000000800 */
[----:B------:R-:W-:Y:S01]  /*4010*/  @!PT LDS RZ, [RZ] ;  /* 0x00000000fffff984 */ /* 0x000fe20000000800 */
[----:B------:R-:W-:Y:S01]  /*4020*/  @!PT LDS RZ, [RZ] ;  /* 0x00000000fffff984 */ /* 0x000fe20000000800 */
[----:B------:R-:W-:Y:S01]  /*4030*/  @!PT LDS RZ, [RZ] ;  /* 0x00000000fffff984 */ /* 0x000fe20000000800 */
[----:B------:R2:W-:Y:S06]  /*4040*/  MEMBAR.ALL.CTA ;  /* 0x0000000000007992 */ /* 0x0005ec0000008000 */
[----:B--2---:R-:W2:Y:S02]  /*4050*/  FENCE.VIEW.ASYNC.S ;  /* 0x00000000000073c6 */ /* 0x004ea40000000000 */
[----:B--2---:R-:W-:Y:S01]  /*4060*/  SYNCS.ARRIVE.TRANS64.RED.A1T0 RZ, [UR30], RZ ;  /* 0x000000ffffff79a7 */ /* 0x004fe2000810041e */
[----:B------:R-:W2:Y:S01]  /*4070*/  SYNCS.PHASECHK.TRANS64.TRYWAIT P0, [UR23+0x130], R0 ;  /* 0x00013000ff0075a7 */ /* 0x000ea20008001117 */
[----:B-1----:R-:W-:Y:S01]  /*4080*/  LOP3.LUT P2, RZ, R6, 0x1, RZ, 0xc0, !PT ;  /* 0x0000000106ff7812 */ /* 0x002fe2000784c0ff */
[----:B--2---:R-:W-:-:S12]  /*4090*/  @!P0 BRA `(.L_x_57) ;  /* 0x0000007000308947 */ /* 0x004fd80003800000 */
.L_x_165:
[----:B------:R-:W-:Y:S05]  /*40a0*/  BRA.U !UP4, `(.L_x_58) ;  /* 0x000000010cc87547 */ /* 0x000fea000b800000 */
[----:B-1----:R-:W-:Y:S01]  /*40b0*/  IMAD.U32 R0, RZ, RZ, UR22 ;  /* 0x00000016ff007e24 */ /* 0x002fe2000f8e00ff */
[----:B------:R-:W-:-:S04]  /*40c0*/  ULEA UR4, UR16, UR19, 0x3 ;  /* 0x0000001310047291 */ /* 0x000fc8000f8e18ff */
[----:B------:R-:W-:Y:S02]  /*40d0*/  LEA R4, R0, R1, 0x2 ;  /* 0x0000000100047211 */ /* 0x000fe400078e10ff */
[----:B------:R-:W-:-:S04]  /*40e0*/  SHF.L.U32 R0, R2, 0x1f, RZ ;  /* 0x0000001f02007819 */ /* 0x000fc800000006ff */
[----:B------:R-:W5:Y:S01]  /*40f0*/  LDL R4, [R4] ;  /* 0x0000000004047983 */ /* 0x000f620000100800 */
[----:B------:R1:W2:Y:S01]  /*4100*/  SYNCS.PHASECHK.TRANS64.TRYWAIT P1, [UR4], R0 ;  /* 0x00000000ff0075a7 */ /* 0x0002a20008021104 */
[----:B------:R-:W-:Y:S01]  /*4110*/  UPLOP3.LUT UP2, UPT, UPT, UPT, UPT, 0x40, 0x4 ;  /* 0x000000000004789c */ /* 0x000fe20003f4e870 */
[----:B------:R-:W-:Y:S01]  /*4120*/  UMOV UR18, UR29 ;  /* 0x0000001d00127c82 */ /* 0x000fe20008000000 */
[----:B------:R-:W-:Y:S01]  /*4130*/  UMOV UR17, UR28 ;  /* 0x0000001c00117c82 */ /* 0x000fe20008000000 */
[----:B------:R-:W-:-:S08]  /*4140*/  UMOV UR5, UR16 ;  /* 0x0000001000057c82 */ /* 0x000fd00008000000 */
.L_x_61:
[----:B------:R-:W-:Y:S02]  /*4150*/  UIADD3 UR18, UPT, UPT, UR18, 0x1, URZ ;  /* 0x0000000112127890 */ /* 0x000fe4000fffe0ff */
[----:B------:R-:W-:Y:S02]  /*4160*/  ULEA UR15, UR5, UR19, 0x3 ;  /* 0x00000013050f7291 */ /* 0x000fe4000f8e18ff */
[----:B------:R-:W-:Y:S01]  /*4170*/  UISETP.NE.AND UP3, UPT, UR18, URZ, UPT ;  /* 0x000000ff1200728c */ /* 0x000fe2000bf65270 */
[----:B--234-:R-:W-:Y:S10]  /*4180*/  @P1 BRA `(.L_x_59) ;  /* 0x00000000000c1947 */ /* 0x01cff40003800000 */
[----:B------:R-:W-:Y:S04]  /*4190*/  SHF.L.U32 R5, R2, 0x1f, RZ ;  /* 0x0000001f02057819 */ /* 0x000fe800000006ff */
[----:B------:R-:W2:Y:S02]  /*41a0*/  SYNCS.PHASECHK.TRANS64.TRYWAIT P0, [UR15], R5 ;  /* 0x00000005ff0075a7 */ /* 0x000ea4000800110f */
[----:B--2---:R-:W-:Y:S05]  /*41b0*/  @!P0 BRA `(.L_x_60) ;  /* 0x0000007000008947 */ /* 0x004fea0003800000 */
.L_x_59:
[----:B------:R-:W-:Y:S01]  /*41c0*/  UISETP.NE.AND UP0, UPT, UR17, 0x1, UPT ;  /* 0x000000011100788c */ /* 0x000fe2000bf05270 */
[----:B------:R-:W-:Y:S01]  /*41d0*/  PLOP3.LUT P1, PT, PT, PT, PT, 0x80, 0x8 ;  /* 0x000000000008781c */ /* 0x000fe20003f2f070 */
[----:B------:R-:W-:Y:S02]  /*41e0*/  UIADD3 UR4, UPT, UPT, UR5, 0x1, URZ ;  /* 0x0000000105047890 */ /* 0x000fe4000fffe0ff */
[----:B------:R-:W-:Y:S02]  /*41f0*/  ULEA UR10, UR5, UR21, 0x9 ;  /* 0x00000015050a7291 */ /* 0x000fe4000f8e48ff */
[----:B------:R-:W-:Y:S01]  /*4200*/  UISETP.NE.AND UP1, UPT, UR4, 0xc, UPT ;  /* 0x0000000c0400788c */ /* 0x000fe2000bf25270 */
[----:B------:R-:W-:Y:S01]  /*4210*/  PLOP3.LUT P0, PT, PT, PT, UP0, 0x80, 0x8 ;  /* 0x000000000008781c */ /* 0x000fe20003f0f008 */
[----:B------:R-:W-:Y:S02]  /*4220*/  ULEA UR8, UR5, UR20, 0x9 ;  /* 0x0000001405087291 */ /* 0x000fe4000f8e48ff */
[----:B------:R-:W-:Y:S02]  /*4230*/  USEL UR6, URZ, 0x1, UP1 ;  /* 0x00000001ff067887 */ /* 0x000fe40008800000 */
[----:B------:R-:W-:Y:S02]  /*4240*/  USEL UR16, UR4, URZ, UP1 ;  /* 0x000000ff04107287 */ /* 0x000fe40008800000 */
[----:B------:R-:W-:Y:S02]  /*4250*/  UIADD3 UR12, UPT, UPT, UR10, 0x80, URZ ;  /* 0x000000800a0c7890 */ /* 0x000fe4000fffe0ff */
[----:B------:R-:W-:Y:S01]  /*4260*/  @UP0 ULEA UR4, UR16, UR19, 0x3 ;  /* 0x0000001310040291 */ /* 0x000fe2000f8e18ff */
[----:B------:R-:W-:Y:S01]  /*4270*/  LOP3.LUT R2, R2, UR6, RZ, 0x3c, !PT ;  /* 0x0000000602027c12 */ /* 0x000fe2000f8e3cff */
[----:B------:R-:W-:Y:S01]  /*4280*/  UIADD3 UR6, UPT, UPT, UR8, 0x80, URZ ;  /* 0x0000008008067890 */ /* 0x000fe2000fffe0ff */
[----:B------:R-:W-:Y:S02]  /*4290*/  UMOV UR11, 0x40004040 ;  /* 0x40004040000b7882 */ /* 0x000fe40000000000 */
[----:B-1----:R-:W-:Y:S01]  /*42a0*/  @P0 SHF.L.U32 R0, R2, 0x1f, RZ ;  /* 0x0000001f02000819 */ /* 0x002fe200000006ff */
[----:B------:R-:W-:Y:S01]  /*42b0*/  UMOV UR9, 0x40004040 ;  /* 0x4000404000097882 */ /* 0x000fe20000000000 */
[----:B------:R-:W-:Y:S01]  /*42c0*/  UMOV UR13, 0x40004040 ;  /* 0x40004040000d7882 */ /* 0x000fe20000000000 */
[----:B------:R-:W-:Y:S01]  /*42d0*/  UMOV UR7, 0x40004040 ;  /* 0x4000404000077882 */ /* 0x000fe20000000000 */
[----:B------:R3:W4:Y:S01]  /*42e0*/  @P0 SYNCS.PHASECHK.TRANS64.TRYWAIT P1, [UR4], R0 ;  /* 0x00000000ff0005a7 */ /* 0x0007220008021104 */
[----:B------:R-:W-:Y:S11]  /*42f0*/  ELECT P0, URZ, PT ;  /* 0x0000000000ff782f */ /* 0x000ff60003800000 */
[----:B------:R-:W-:Y:S02]  /*4300*/  @!UPT UIADD3 URZ, UPT, UPT, URZ, URZ, URZ ;  /* 0x000000fffffff290 */ /* 0x000fe4000fffe0ff */
[C---:B-----5:R-:W-:Y:S02]  /*4310*/  @P0 R2UR.BROADCAST UR5, R4.reuse ;  /* 0x00000000040502ca */ /* 0x060fe400008e0000 */
[----:B------:R-:W-:Y:S11]  /*4320*/  ELECT P0, URZ, PT ;  /* 0x0000000000ff782f */ /* 0x000ff60003800000 */
[----:B------:R-:W-:Y:S02]  /*4330*/  @!UPT UIADD3 URZ, UPT, UPT, URZ, URZ, URZ ;  /* 0x000000fffffff290 */ /* 0x000fe4000fffe0ff */
[----:B------:R-:W-:Y:S01]  /*4340*/  @P0 R2UR.BROADCAST UR14, R4 ;  /* 0x00000000040e02ca */ /* 0x000fe200008e0000 */
[----:B------:R-:W-:Y:S02]  /*4350*/  UIADD3 UR4, UPT, UPT, UR15, 0x60, URZ ;  /* 0x000000600f047890 */ /* 0x000fe4000fffe0ff */
[----:B------:R-:W-:Y:S01]  /*4360*/  UIADD3 UR17, UPT, UPT, UR17, -0x1, URZ ;  /* 0xffffffff11117890 */ /* 0x000fe2000fffe0ff */
[----:B------:R1:W-:Y:S01]  /*4370*/  UTCHMMA gdesc[UR8], gdesc[UR10], tmem[UR5], tmem[UR26], idesc[UR27], UP2 ;  /* 0x00ff1a0a080075ea */ /* 0x0003e20009000005 */
[----:B------:R-:W-:Y:S08]  /*4380*/  UPLOP3.LUT UP2, UPT, UPT, UPT, UPT, 0x80, 0x8 ;  /* 0x000000000008789c */ /* 0x000ff00003f4f070 */
[----:B------:R3:W-:Y:S01]  /*4390*/  UTCHMMA gdesc[UR6], gdesc[UR12], tmem[UR14], tmem[UR24], idesc[UR25], UPT ;  /* 0x00ff180c060075ea */ /* 0x0007e2000b80000e */
[----:B------:R3:W-:Y:S01]  /*43a0*/  UTCBAR [UR4], URZ ;  /* 0x000000ff040073e9 */ /* 0x0007e200080000ff */
[----:B-1----:R-:W-:Y:S01]  /*43b0*/  UMOV UR5, UR16 ;  /* 0x0000001000057c82 */ /* 0x002fe20008000000 */
[----:B------:R-:W-:Y:S05]  /*43c0*/  BRA.U UP3, `(.L_x_61) ;  /* 0xfffffffd03607547 */ /* 0x000fea000b83ffff */
.L_x_58:
[----:B---3--:R-:W-:Y:S01]  /*43d0*/  UIADD3 UR4, UPT, UPT, UR22, 0x1, URZ ;  /* 0x0000000116047890 */ /* 0x008fe2000fffe0ff */
[----:B------:R-:W-:Y:S01]  /*43e0*/  LOP3.LUT R3, R3, 0x1, RZ, 0x3c, !PT ;  /* 0x0000000103037812 */ /* 0x000fe200078e3cff */
[----:B------:R-:W-:Y:S02]  /*43f0*/  UIADD3 UR5, UPT, UPT, UR23, 0x120, URZ ;  /* 0x0000012017057890 */ /* 0x000fe4000fffe0ff */
[----:B------:R-:W-:-:S04]  /*4400*/  UISETP.NE.AND UP0, UPT, UR4, 0x2, UPT ;  /* 0x000000020400788c */ /* 0x000fc8000bf05270 */
[----:B------:R-:W-:Y:S02]  /*4410*/  USEL UR6, URZ, 0x1, UP0 ;  /* 0x00000001ff067887 */ /* 0x000fe40008000000 */
[----:B------:R-:W-:Y:S01]  /*4420*/  USEL UR22, UR4, URZ, UP0 ;  /* 0x000000ff04167287 */ /* 0x000fe20008000000 */
[----:B------:R2:W-:Y:S03]  /*4430*/  UTCBAR [UR5], URZ ;  /* 0x000000ff050073e9 */ /* 0x0005e600080000ff */
[----:B------:R-:W-:Y:S01]  /*4440*/  LOP3.LUT R8, R8, UR6, RZ, 0x3c, !PT ;  /* 0x0000000608087c12 */ /* 0x000fe2000f8e3cff */
[----:B------:R-:W-:Y:S07]  /*4450*/  @P2 BRA `(.L_x_62) ;  /* 0xfffffff800d02947 */ /* 0x000fee000383ffff */
[----:B------:R-:W3:Y:S01]  /*4460*/  S2UR UR6, SR_CgaCtaId ;  /* 0x00000000000679c3 */ /* 0x000ee20000008800 */
[----:B------:R-:W-:Y:S01]  /*4470*/  ELECT P0, URZ, PT ;  /* 0x0000000000ff782f */ /* 0x000fe20003800000 */
[----:B-1----:R-:W-:Y:S01]  /*4480*/  IMAD.MOV.U32 R0, RZ, RZ, 0x1 ;  /* 0x00000001ff007424 */ /* 0x002fe200078e00ff */
[----:B------:R-:W-:Y:S01]  /*4490*/  UIADD3 UR19, UPT, UPT, UR19, 0x130, URZ ;  /* 0x0000013013137890 */ /* 0x000fe2000fffe0ff */
[----:B------:R-:W-:Y:S01]  /*44a0*/  SHF.L.U32 R3, R8, 0x1f, RZ ;  /* 0x0000001f08037819 */ /* 0x000fe200000006ff */
[----:B------:R-:W-:-:S03]  /*44b0*/  UMOV UR4, 0x40 ;  /* 0x0000004000047882 */ /* 0x000fc60000000000 */
[----:B------:R-:W-:Y:S01]  /*44c0*/  UVIRTCOUNT.DEALLOC.SMPOOL 0x80 ;  /* 0x000000800000784c */ /* 0x000fe20000000000 */
[----:B---3--:R-:W-:Y:S02]  /*44d0*/  ULEA UR6, UR6, UR4, 0x18 ;  /* 0x0000000406067291 */ /* 0x008fe4000f8ec0ff */
[----:B------:R-:W-:-:S07]  /*44e0*/  ULEA UR4, UR22, UR19, 0x3 ;  /* 0x0000001316047291 */ /* 0x000fce000f8e18ff */
[----:B------:R1:W-:Y:S02]  /*44f0*/  @P0 STS.U8 [UR6+0x1c], R0 ;  /* 0x00001c00ff000988 */ /* 0x0003e40008000006 */
[----:B------:R-:W3:Y:S02]  /*4500*/  SYNCS.PHASECHK.TRANS64.TRYWAIT P0, [UR4], R3 ;  /* 0x00000003ff0075a7 */ /* 0x000ee40008001104 */
[----:B-1-3--:R-:W-:Y:S05]  /*4510*/  @!P0 BRA `(.L_x_63) ;  /* 0x0000006c00408947 */ /* 0x00afea0003800000 */
.L_x_168:
[----:B------:R-:W-:-:S04]  /*4520*/  UIADD3 UR4, UPT, UPT, UR22, 0x1, URZ ;  /* 0x0000000116047890 */ /* 0x000fc8000fffe0ff */
[----:B------:R-:W-:-:S04]  /*4530*/  UISETP.NE.AND UP0, UPT, UR4, 0x2, UPT ;  /* 0x000000020400788c */ /* 0x000fc8000bf05270 */
[----:B--2---:R-:W-:Y:S02]  /*4540*/  USEL UR5, URZ, 0x1, UP0 ;  /* 0x00000001ff057887 */ /* 0x004fe40008000000 */
[----:B------:R-:W-:-:S04]  /*4550*/  USEL UR4, UR4, URZ, UP0 ;  /* 0x000000ff04047287 */ /* 0x000fc80008000000 */
[----:B------:R-:W-:Y:S01]  /*4560*/  ULEA UR4, UR4, UR19, 0x3 ;  /* 0x0000001304047291 */ /* 0x000fe2000f8e18ff */
[----:B-1----:R-:W-:-:S04]  /*4570*/  LOP3.LUT R3, R8, UR5, RZ, 0x3c, !PT ;  /* 0x0000000508037c12 */ /* 0x002fc8000f8e3cff */
[----:B------:R-:W-:-:S04]  /*4580*/  SHF.L.U32 R3, R3, 0x1f, RZ ;  /* 0x0000001f03037819 */ /* 0x000fc800000006ff */
[----:B------:R-:W1:Y:S02]  /*4590*/  SYNCS.PHASECHK.TRANS64.TRYWAIT P0, [UR4], R3 ;  /* 0x00000003ff0075a7 */ /* 0x000e640008001104 */
[----:B-1----:R-:W-:Y:S05]  /*45a0*/  @!P0 BRA `(.L_x_64) ;  /* 0x0000006c00348947 */ /* 0x002fea0003800000 */
.L_x_170:
[----:B------:R-:W-:Y:S01]  /*45b0*/  NOP ;  /* 0x0000000000007918 */ /* 0x000fe20000000000 */
[----:B-1----:R-:W1:Y:S01]  /*45c0*/  LDS R0, [UR6+0x14] ;  /* 0x00001406ff007984 */ /* 0x002e620008000800 */
[----:B------:R-:W-:Y:S01]  /*45d0*/  LOP3.LUT R2, R9, 0xffff, RZ, 0xc0, !PT ;  /* 0x0000ffff09027812 */ /* 0x000fe200078ec0ff */
[----:B------:R-:W-:Y:S02]  /*45e0*/  IMAD.MOV.U32 R3, RZ, RZ, 0xffff ;  /* 0x0000ffffff037424 */ /* 0x000fe400078e00ff */
[----:B------:R-:W-:Y:S01]  /*45f0*/  IMAD.MOV.U32 R5, RZ, RZ, 0x1 ;  /* 0x00000001ff057424 */ /* 0x000fe200078e00ff */
[----:B------:R-:W-:-:S04]  /*4600*/  SHF.R.U32.HI R2, RZ, 0x5, R2 ;  /* 0x00000005ff027819 */ /* 0x000fc80000011602 */
[-C--:B------:R-:W-:Y:S02]  /*4610*/  SHF.L.U32 R3, R3, R2.reuse, RZ ;  /* 0x0000000203037219 */ /* 0x080fe400000006ff */
[----:B------:R-:W-:Y:S02]  /*4620*/  SHF.L.U32 R5, R5, R2, RZ ;  /* 0x0000000205057219 */ /* 0x000fe400000006ff */
[----:B-1----:R-:W-:-:S04]  /*4630*/  LOP3.LUT R0, R0, R3, RZ, 0xc0, !PT ;  /* 0x0000000300007212 */ /* 0x002fc800078ec0ff */
[----:B------:R-:W-:-:S13]  /*4640*/  ISETP.NE.AND P0, PT, R0, R3, PT ;  /* 0x000000030000720c */ /* 0x000fda0003f05270 */
[----:B------:R-:W-:Y:S05]  /*4650*/  @P0 BRA `(.L_x_65) ;  /* 0x00000000005c0947 */ /* 0x000fea0003800000 */
[----:B------:R-:W1:Y:S02]  /*4660*/  LDS R0, [UR6+0x18] ;  /* 0x00001806ff007984 */ /* 0x000e640008000800 */
[----:B-1----:R-:W-:-:S04]  /*4670*/  LOP3.LUT R0, R0, R5, RZ, 0xc0, !PT ;  /* 0x0000000500007212 */ /* 0x002fc800078ec0ff */
[----:B------:R-:W-:-:S13]  /*4680*/  ISETP.NE.AND P0, PT, R0, R5, PT ;  /* 0x000000050000720c */ /* 0x000fda0003f05270 */
[----:B------:R-:W-:Y:S05]  /*4690*/  @P0 BRA `(.L_x_66) ;  /* 0x0000000000400947 */ /* 0x000fea0003800000 */
[----:B------:R-:W-:Y:S01]  /*46a0*/  R2UR UR4, R3 ;  /* 0x00000000030472ca */ /* 0x000fe200000e0000 */
[----:B------:R-:W1:Y:S01]  /*46b0*/  S2R R2, SR_LANEID ;  /* 0x0000000000027919 */ /* 0x000e620000000000 */
[----:B------:R-:W-:-:S04]  /*46c0*/  LOP3.LUT R5, RZ, R5, RZ, 0x33, !PT ;  /* 0x00000005ff057212 */ /* 0x000fc800078e33ff */
[----:B------:R-:W2:Y:S07]  /*46d0*/  REDUX UR7, R5 ;  /* 0x00000000050773c4 */ /* 0x000eae0000000000 */
[----:B------:R-:W-:-:S03]  /*46e0*/  ULOP3.LUT UR5, URZ, UR4, URZ, 0x33, !UPT ;  /* 0x00000004ff057292 */ /* 0x000fc6000f8e33ff */
[----:B------:R-:W-:Y:S02]  /*46f0*/  VOTEU.ANY UR4, UPT, PT ;  /* 0x0000000000047886 */ /* 0x000fe400038e0100 */
[----:B------:R-:W-:Y:S01]  /*4700*/  UFLO.U32 UR4, UR4 ;  /* 0x00000004000472bd */ /* 0x000fe200080e0000 */
[----:B------:R-:W-:-:S04]  /*4710*/  IMAD.U32 R0, RZ, RZ, UR5 ;  /* 0x00000005ff007e24 */ /* 0x000fc8000f8e00ff */
[----:B------:R-:W3:Y:S02]  /*4720*/  REDUX UR8, R0 ;  /* 0x00000000000873c4 */ /* 0x000ee40000000000 */
[----:B------:R1:W-:Y:S02]  /*4730*/  UTCATOMSWS.AND URZ, UR5 ;  /* 0x0000000500ff79e3 */ /* 0x0003e40008000000 */
[----:B-1----:R-:W-:Y:S01]  /*4740*/  ISETP.EQ.U32.AND P0, PT, R2, UR4, PT ;  /* 0x0000000402007c0c */ /* 0x002fe2000bf02070 */
[----:B--2---:R-:W-:Y:S02]  /*4750*/  IMAD.U32 R2, RZ, RZ, UR7 ;  /* 0x00000007ff027e24 */ /* 0x004fe4000f8e00ff */
[----:B---3--:R-:W-:-:S10]  /*4760*/  IMAD.U32 R3, RZ, RZ, UR8 ;  /* 0x00000008ff037e24 */ /* 0x008fd4000f8e00ff */
[----:B------:R1:W-:Y:S04]  /*4770*/  @P0 ATOMS.AND RZ, [UR6+0x14], R3 ;  /* 0x00001403ffff098c */ /* 0x0003e8000a800006 */
[----:B------:R1:W-:Y:S01]  /*4780*/  @P0 ATOMS.AND RZ, [UR6+0x18], R2 ;  /* 0x00001802ffff098c */ /* 0x0003e2000a800006 */
[----:B------:R-:W-:Y:S05]  /*4790*/  BRA `(.L_x_67) ;  /* 0x0000000000147947 */ /* 0x000fea0003800000 */
.L_x_66:
[----:B------:R-:W-:Y:S02]  /*47a0*/  MOV R2, 0x47c0 ;  /* 0x000047c000027802 */ /* 0x000fe40000000f00 */
[----:B----45:R-:W-:Y:S05]  /*47b0*/  CALL.REL.NOINC `($__internal_0_$__cuda_sm10x_tcgen05_guardrail_trap_col_being_dealloced_not_returned_by_alloc) ;  /* 0x0000007000207944 */ /* 0x030fea0003c00000 */
[----:B------:R-:W-:Y:S05]  /*47c0*/  BRA `(.L_x_67) ;  /* 0x0000000000087947 */ /* 0x000fea0003800000 */
.L_x_65:
[----:B------:R-:W-:Y:S02]  /*47d0*/  MOV R2, 0x47f0 ;  /* 0x000047f000027802 */ /* 0x000fe40000000f00 */
[----:B----45:R-:W-:Y:S05]  /*47e0*/  CALL.REL.NOINC `($__internal_2_$__cuda_sm10x_tcgen05_guardrail_trap_unallocated_columns_being_dealloced) ;  /* 0x00000070002c7944 */ /* 0x030fea0003c00000 */
.L_x_67:
[----:B------:R-:W-:Y:S01]  /*47f0*/  NOP ;  /* 0x0000000000007918 */ /* 0x000fe20000000000 */
[----:B------:R-:W-:Y:S05]  /*4800*/  EXIT ;  /* 0x000000000000794d */ /* 0x000fea0003800000 */
.L_x_51:
[----:B------:R-:W2:Y:S01]  /*4810*/  LDCU UR5, c[0x0][0x384] ;  /* 0x00007080ff0577ac */ /* 0x000ea20008000800 */
[----:B------:R-:W-:Y:S02]  /*4820*/  UISETP.NE.OR UP0, UPT, UR18, 0x3, !UP3 ;  /* 0x000000031200788c */ /* 0x000fe4000df05670 */
[----:B--2---:R-:W-:-:S07]  /*4830*/  UIADD3 UR5, UPT, UPT, UR5, 0x7f, URZ ;  /* 0x0000007f05057890 */ /* 0x004fce000fffe0ff */
[----:B------:R-:W-:Y:S05]  /*4840*/  BRA.U UP0, `(.L_x_68) ;  /* 0x0000001500fc7547 */ /* 0x000fea000b800000 */
[----:B------:R-:W2:Y:S01]  /*4850*/  LDCU UR57, c[0x0][0x388] ;  /* 0x00007100ff3977ac */ /* 0x000ea20008000800 */
[----:B------:R-:W3:Y:S01]  /*4860*/  S2UR UR10, SR_CgaCtaId ;  /* 0x00000000000a79c3 */ /* 0x000ee20000008800 */
[----:B------:R-:W-:Y:S01]  /*4870*/  R2UR UR47, R81 ;  /* 0x00000000512f72ca */ /* 0x000fe200000e0000 */
[----:B------:R-:W-:Y:S01]  /*4880*/  IMAD.MOV.U32 R10, RZ, RZ, 0x1 ;  /* 0x00000001ff0a7424 */ /* 0x000fe200078e00ff */
[----:B------:R-:W-:Y:S01]  /*4890*/  USHF.R.S32.HI UR4, URZ, 0x1f, UR5 ;  /* 0x0000001fff047899 */ /* 0x000fe20008011405 */
[----:B------:R-:W-:Y:S01]  /*48a0*/  R2UR UR46, R82 ;  /* 0x00000000522e72ca */ /* 0x000fe200000e0000 */
[----:B------:R-:W4:Y:S01]  /*48b0*/  LDCU UR41, c[0x0][0x370] ;  /* 0x00006e00ff2977ac */ /* 0x000f220008000800 */
[----:B------:R-:W-:Y:S02]  /*48c0*/  IMAD.MOV.U32 R8, RZ, RZ, RZ ;  /* 0x000000ffff087224 */ /* 0x000fe400078e00ff */
[----:B------:R-:W1:Y:S01]  /*48d0*/  LDC.64 R14, c[0x0][0x348] ;  /* 0x0000d200ff0e7b82 */ /* 0x000e620000000a00 */
[----:B------:R-:W-:Y:S01]  /*48e0*/  ULEA.HI UR4, UR4, UR5, URZ, 0x7 ;  /* 0x0000000504047291 */ /* 0x000fe2000f8f38ff */
[----:B------:R-:W4:Y:S03]  /*48f0*/  LDCU.128 UR32, c[0x0][0xc10] ;  /* 0x00018200ff2077ac */ /* 0x000f260008000c00 */
[----:B------:R-:W-:Y:S01]  /*4900*/  USHF.R.S32.HI UR27, URZ, 0x7, UR4 ;  /* 0x00000007ff1b7899 */ /* 0x000fe20008011404 */
[----:B--2---:R-:W-:Y:S01]  /*4910*/  IMAD.U32 R0, RZ, RZ, UR57 ;  /* 0x00000039ff007e24 */ /* 0x004fe2000f8e00ff */
[----:B------:R-:W2:Y:S04]  /*4920*/  LDCU UR40, c[0x0][0x374] ;  /* 0x00006e80ff2877ac */ /* 0x000ea80008000800 */
[----:B------:R-:W-:Y:S01]  /*4930*/  IMAD.U32 R3, RZ, RZ, UR27 ;  /* 0x0000001bff037e24 */ /* 0x000fe2000f8e00ff */
[----:B------:R-:W-:Y:S01]  /*4940*/  IABS R0, R0 ;  /* 0x0000000000007213 */ /* 0x000fe20000000000 */
[----:B------:R-:W4:Y:S03]  /*4950*/  LDCU.64 UR4, c[0x0][0x988] ;  /* 0x00013100ff0477ac */ /* 0x000f260008000a00 */
[----:B------:R-:W-:Y:S01]  /*4960*/  IABS R2, R3 ;  /* 0x0000000300027213 */ /* 0x000fe20000000000 */
[----:B------:R-:W1:Y:S01]  /*4970*/  LDCU.64 UR30, c[0x0][0x990] ;  /* 0x00013200ff1e77ac */ /* 0x000e620008000a00 */
[----:B------:R-:W-:-:S02]  /*4980*/  R2UR UR25, R0 ;  /* 0x00000000001972ca */ /* 0x000fc400000e0000 */
[----:B------:R-:W-:Y:S01]  /*4990*/  R2UR UR26, R2 ;  /* 0x00000000021a72ca */ /* 0x000fe200000e0000 */
[----:B------:R-:W-:Y:S01]  /*49a0*/  UMOV UR20, 0x400 ;  /* 0x0000040000147882 */ /* 0x000fe20000000000 */
[----:B------:R-:W1:Y:S01]  /*49b0*/  LDCU UR17, c[0x0][0xc0c] ;  /* 0x00018180ff1177ac */ /* 0x000e620008000800 */
[----:B---3--:R-:W-:Y:S01]  /*49c0*/  ULEA UR20, UR10, UR20, 0x18 ;  /* 0x000000140a147291 */ /* 0x008fe2000f8ec0ff */
[----:B------:R-:W3:Y:S07]  /*49d0*/  LDCU UR58, c[0x0][0xc20] ;  /* 0x00018400ff3a77ac */ /* 0x000eee0008000800 */
[----:B------:R-:W2:Y:S01]  /*49e0*/  I2F.RP R4, UR25 ;  /* 0x0000001900047d06 */ /* 0x000ea20008209400 */
[----:B----4-:R-:W-:Y:S01]  /*49f0*/  UISETP.NE.U32.AND UP0, UPT, UR4, URZ, UPT ;  /* 0x000000ff0400728c */ /* 0x010fe2000bf05070 */
[----:B------:R-:W4:Y:S01]  /*4a00*/  LDCU UR4, c[0x0][0xc30] ;  /* 0x00018600ff0477ac */ /* 0x000f220008000800 */
[----:B------:R-:W4:Y:S05]  /*4a10*/  LDCU UR29, c[0x0][0x38c] ;  /* 0x00007180ff1d77ac */ /* 0x000f2a0008000800 */
[----:B------:R-:W3:Y:S01]  /*4a20*/  I2F.RP R2, UR26 ;  /* 0x0000001a00027d06 */ /* 0x000ee20008209400 */
[----:B------:R-:W-:-:S02]  /*4a30*/  UISETP.NE.AND.EX UP0, UPT, UR5, URZ, UPT, UP0 ;  /* 0x000000ff0500728c */ /* 0x000fc4000bf05300 */
[----:B------:R-:W-:Y:S02]  /*4a40*/  UIADD3 UR51, UPT, UPT, UR20, 0xd8, URZ ;  /* 0x000000d814337890 */ /* 0x000fe4000fffe0ff */
[----:B------:R-:W-:-:S03]  /*4a50*/  UIADD3 UR38, UPT, UPT, UR20, 0xc0, URZ ;  /* 0x000000c014267890 */ /* 0x000fc6000fffe0ff */
[----:B--2---:R-:W2:Y:S01]  /*4a60*/  MUFU.RCP R0, R4 ;  /* 0x0000000400007308 */ /* 0x004ea20000001000 */
[----:B------:R-:W-:Y:S02]  /*4a70*/  UIADD3 UR37, UPT, UPT, UR20, 0xc8, URZ ;  /* 0x000000c814257890 */ /* 0x000fe4000fffe0ff */
[----:B------:R-:W-:Y:S02]  /*4a80*/  UIADD3 UR36, UPT, UPT, UR20, 0xd0, URZ ;  /* 0x000000d014247890 */ /* 0x000fe4000fffe0ff */
[----:B------:R-:W-:Y:S02]  /*4a90*/  UPRMT UR51, UR10, 0x654, UR51 ;  /* 0x000006540a337896 */ /* 0x000fe40008000033 */
[----:B------:R-:W-:Y:S01]  /*4aa0*/  UPRMT UR54, UR10, 0x654, UR38 ;  /* 0x000006540a367896 */ /* 0x000fe20008000026 */
[----:B---3--:R-:W3:Y:S01]  /*4ab0*/  MUFU.RCP R2, R2 ;  /* 0x0000000200027308 */ /* 0x008ee20000001000 */
[----:B------:R-:W-:Y:S02]  /*4ac0*/  UPRMT UR53, UR10, 0x654, UR37 ;  /* 0x000006540a357896 */ /* 0x000fe40008000025 */
[----:B------:R-:W-:-:S02]  /*4ad0*/  UPRMT UR52, UR10, 0x654, UR36 ;  /* 0x000006540a347896 */ /* 0x000fc40008000024 */
[----:B------:R-:W-:Y:S02]  /*4ae0*/  UIMAD.WIDE.U32 UR12, UR41, UR32, URZ ;  /* 0x00000020290c72a5 */ /* 0x000fe4000f8e00ff */
[----:B------:R-:W-:Y:S01]  /*4af0*/  UIMAD.WIDE.U32 UR14, UR40, UR35, URZ ;  /* 0x00000023280e72a5 */ /* 0x000fe2000f8e00ff */
[----:B--2---:R-:W-:Y:S01]  /*4b00*/  VIADD R0, R0, 0xffffffe ;  /* 0x0ffffffe00007836 */ /* 0x004fe20000000000 */
[----:B------:R-:W-:Y:S01]  /*4b10*/  UMOV UR8, URZ ;  /* 0x000000ff00087c82 */ /* 0x000fe20008000000 */
[----:B------:R-:W-:Y:S02]  /*4b20*/  UP2UR UR55, UPR, URZ, 0x1 ;  /* 0x00000001ff377883 */ /* 0x000fe40008000000 */
[----:B-1----:R-:W-:Y:S02]  /*4b30*/  UISETP.NE.AND UP0, UPT, UR39, 0x1, UPT ;  /* 0x000000012700788c */ /* 0x002fe4000bf05270 */
[----:B------:R-:W1:Y:S01]  /*4b40*/  F2I.FTZ.U32.TRUNC.NTZ R0, R0 ;  /* 0x0000000000007305 */ /* 0x000e62000021f000 */
[----:B------:R-:W-:Y:S01]  /*4b50*/  UISETP.NE.U32.AND UP0, UPT, UR30, URZ, UPT ;  /* 0x000000ff1e00728c */ /* 0x000fe2000bf05070 */
[----:B---3--:R-:W-:Y:S01]  /*4b60*/  VIADD R2, R2, 0xffffffe ;  /* 0x0ffffffe02027836 */ /* 0x008fe20000000000 */
[----:B------:R-:W-:-:S02]  /*4b70*/  UIADD3 UR48, UPT, UPT, UR20, 0x118, URZ ;  /* 0x0000011814307890 */ /* 0x000fc4000fffe0ff */
[----:B------:R-:W-:Y:S02]  /*4b80*/  UISETP.GE.AND UP3, UPT, UR39, 0x1, UPT ;  /* 0x000000012700788c */ /* 0x000fe4000bf66270 */
[----:B------:R-:W-:Y:S01]  /*4b90*/  UISETP.NE.AND.EX UP5, UPT, UR31, URZ, UPT, UP0 ;  /* 0x000000ff1f00728c */ /* 0x000fe2000bfa5300 */
[----:B------:R-:W2:Y:S01]  /*4ba0*/  F2I.FTZ.U32.TRUNC.NTZ R2, R2 ;  /* 0x0000000200027305 */ /* 0x000ea2000021f000 */
[----:B------:R-:W-:Y:S01]  /*4bb0*/  UMOV UR45, UR13 ;  /* 0x0000000d002d7c82 */ /* 0x000fe20008000000 */
[----:B------:R-:W-:Y:S01]  /*4bc0*/  UMOV UR44, UR15 ;  /* 0x0000000f002c7c82 */ /* 0x000fe20008000000 */
[----:B------:R-:W-:Y:S02]  /*4bd0*/  UISETP.NE.AND UP3, UPT, UR17, 0x1, UPT ;  /* 0x000000011100788c */ /* 0x000fe4000bf65270 */
[----:B------:R-:W-:Y:S01]  /*4be0*/  UISETP.NE.AND UP0, UPT, UR34, 0x1, UPT ;  /* 0x000000012200788c */ /* 0x000fe2000bf05270 */
[----:B-1----:R-:W-:Y:S01]  /*4bf0*/  R2UR UR7, R0 ;  /* 0x00000000000772ca */ /* 0x002fe200000e0000 */
[----:B------:R-:W-:Y:S01]  /*4c00*/  UPLOP3.LUT UP2, UPT, UPT, UPT, UPT, 0x40, 0x4 ;  /* 0x000000000004789c */ /* 0x000fe20003f4e870 */
[----:B------:R-:W-:Y:S01]  /*4c10*/  IABS R0, R3 ;  /* 0x0000000300007213 */ /* 0x000fe20000000000 */
[----:B------:R-:W1:Y:S04]  /*4c20*/  LDCU.64 UR18, c[0x0][0xc28] ;  /* 0x00018500ff1277ac */ /* 0x000e680008000a00 */
[----:B------:R-:W-:Y:S01]  /*4c30*/  IMAD.MOV R0, RZ, RZ, -R0 ;  /* 0x000000ffff007224 */ /* 0x000fe200078e0a00 */
[----:B--2---:R-:W-:Y:S01]  /*4c40*/  R2UR UR9, R2 ;  /* 0x00000000020972ca */ /* 0x004fe200000e0000 */
[----:B------:R-:W-:Y:S01]  /*4c50*/  IMAD.MOV.U32 R2, RZ, RZ, 0x2000 ;  /* 0x00002000ff027424 */ /* 0x000fe200078e00ff */
[----:B------:R-:W-:-:S02]  /*4c60*/  UPRMT UR48, URZ, 0x654, UR48 ;  /* 0x00000654ff307896 */ /* 0x000fc40008000030 */
[----:B------:R-:W-:Y:S01]  /*4c70*/  R2UR UR50, R0 ;  /* 0x00000000003272ca */ /* 0x000fe200000e0000 */
[----:B------:R-:W-:Y:S02]  /*4c80*/  UIADD3 UR5, UPT, UPT, URZ, -UR7, URZ ;  /* 0x80000007ff057290 */ /* 0x000fe4000fffe0ff */
[----:B------:R-:W-:Y:S02]  /*4c90*/  USHF.R.U32.HI UR45, URZ, UR33, UR45 ;  /* 0x00000021ff2d7299 */ /* 0x000fe4000801162d */
[----:B------:R-:W-:Y:S02]  /*4ca0*/  UIMAD UR5, UR5, UR25, URZ ;  /* 0x00000019050572a4 */ /* 0x000fe4000f8e02ff */
[----:B------:R-:W-:Y:S02]  /*4cb0*/  USHF.R.U32.HI UR44, URZ, UR58, UR44 ;  /* 0x0000003aff2c7299 */ /* 0x000fe4000801162c */
[----:B------:R-:W-:Y:S02]  /*4cc0*/  UIADD3 UR6, UPT, UPT, URZ, -UR9, URZ ;  /* 0x80000009ff067290 */ /* 0x000fe4000fffe0ff */
[----:B----4-:R-:W-:-:S02]  /*4cd0*/  UISETP.NE.AND UP4, UPT, UR4, 0x1, UPT ;  /* 0x000000010400788c */ /* 0x010fc4000bf85270 */
[----:B------:R-:W-:Y:S02]  /*4ce0*/  UIMAD UR10, UR6, UR26, URZ ;  /* 0x0000001a060a72a4 */ /* 0x000fe4000f8e02ff */
[----:B------:R-:W-:Y:S01]  /*4cf0*/  UISETP.NE.AND UP3, UPT, UR57, URZ, UPT ;  /* 0x000000ff3900728c */ /* 0x000fe2000bf65270 */
[----:B------:R-:W-:Y:S01]  /*4d00*/  UMOV UR6, URZ ;  /* 0x000000ff00067c82 */ /* 0x000fe20008000000 */
[----:B------:R-:W-:Y:S02]  /*4d10*/  UIMAD.WIDE.U32 UR8, UR9, UR10, UR8 ;  /* 0x0000000a090872a5 */ /* 0x000fe4000f8e0008 */
[----:B------:R-:W-:Y:S02]  /*4d20*/  UIMAD.WIDE.U32 UR42, UR7, UR5, UR6 ;  /* 0x00000005072a72a5 */ /* 0x000fe4000f8e0006 */
[----:B------:R-:W-:Y:S02]  /*4d30*/  UISETP.NE.AND UP0, UPT, UR29, URZ, UPT ;  /* 0x000000ff1d00728c */ /* 0x000fe4000bf05270 */
[----:B------:R-:W-:-:S03]  /*4d40*/  UISETP.NE.AND UP6, UPT, UR27, URZ, UPT ;  /* 0x000000ff1b00728c */ /* 0x000fc6000bfc5270 */
[----:B------:R-:W-:Y:S01]  /*4d50*/  UMOV UR42, UR43 ;  /* 0x0000002b002a7c82 */ /* 0x000fe20008000000 */
[----:B-1----:R-:W-:-:S07]  /*4d60*/  UMOV UR43, UR9 ;  /* 0x00000009002b7c82 */ /* 0x002fce0008000000 */
.L_x_79:
[----:B------:R-:W-:Y:S04]  /*4d70*/  SHF.L.U32 R3, R8, 0x1f, RZ ;  /* 0x0000001f08037819 */ /* 0x000fe800000006ff */
[----:B-1----:R-:W1:Y:S02]  /*4d80*/  SYNCS.PHASECHK.TRANS64.TRYWAIT P0, [UR20+0x110], R3 ;  /* 0x00011003ff0075a7 */ /* 0x002e640008001114 */
[----:B-1----:R-:W-:Y:S05]  /*4d90*/  @!P0 BRA `(.L_x_69) ;  /* 0x0000006400508947 */ /* 0x002fea0003800000 */
.L_x_172:
[----:B------:R-:W2:Y:S01]  /*4da0*/  LDS.128 R4, [UR20+0x150] ;  /* 0x00015014ff047984 */ /* 0x000ea20008000c00 */
[----:B------:R-:W-:Y:S01]  /*4db0*/  UISETP.GE.AND UP0, UPT, UR39, 0x1, UPT ;  /* 0x000000012700788c */ /* 0x000fe2000bf06270 */
[----:B------:R-:W-:Y:S01]  /*4dc0*/  @!PT LDS RZ, [RZ] ;  /* 0x00000000fffff984 */ /* 0x000fe20000000800 */
[----:B------:R-:W-:Y:S01]  /*4dd0*/  @!PT LDS RZ, [RZ] ;  /* 0x00000000fffff984 */ /* 0x000fe20000000800 */
[----:B------:R-:W-:Y:S01]  /*4de0*/  @!PT LDS RZ, [RZ] ;  /* 0x00000000fffff984 */ /* 0x000fe20000000800 */
[----:B------:R-:W-:Y:S01]  /*4df0*/  @!PT LDS RZ, [RZ] ;  /* 0x00000000fffff984 */ /* 0x000fe20000000800 */
[----:B------:R3:W-:Y:S06]  /*4e00*/  MEMBAR.ALL.CTA ;  /* 0x0000000000007992 */ /* 0x0007ec0000008000 */
[----:B---3--:R-:W3:Y:S02]  /*4e10*/  FENCE.VIEW.ASYNC.S ;  /* 0x00000000000073c6 */ /* 0x008ee40000000000 */
[----:B---3--:R-:W-:Y:S01]  /*4e20*/  SYNCS.ARRIVE.TRANS64.RED.A1T0 RZ, [UR48], RZ ;  /* 0x000000ffffff79a7 */ /* 0x008fe20008100430 */
[----:B--2---:R-:W-:Y:S11]  /*4e30*/  LOP3.LUT P0, RZ, R6, 0x1, RZ, 0xc0, !PT ;  /* 0x0000000106ff7812 */ /* 0x004ff6000780c0ff */
[----:B------:R-:W-:Y:S02]  /*4e40*/  @!UPT UIADD3 URZ, UPT, UPT, URZ, URZ, URZ ;  /* 0x000000fffffff290 */ /* 0x000fe4000fffe0ff */
[----:B------:R-:W-:Y:S01]  /*4e50*/  VOTEU.ANY UP3, P0 ;  /* 0x0000000000ff7886 */ /* 0x000fe20000060100 */
[----:B------:R-:W-:Y:S11]  /*4e60*/  PLOP3.LUT P0, PT, PT, PT, UP3, 0x80, 0x8 ;  /* 0x000000000008781c */ /* 0x000ff60003f0f038 */
[----:B------:R-:W-:Y:S02]  /*4e70*/  @!UPT UIADD3 URZ, UPT, UPT, URZ, URZ, URZ ;  /* 0x000000fffffff290 */ /* 0x000fe4000fffe0ff */
[----:B-1----:R-:W-:Y:S02]  /*4e80*/  @P0 MOV R3, R4 ;  /* 0x0000000400030202 */ /* 0x002fe40000000f00 */
[----:B------:R-:W-:Y:S02]  /*4e90*/  @P0 LOP3.LUT R0, R5, 0xffff, RZ, 0xc0, !PT ;  /* 0x0000ffff05000812 */ /* 0x000fe400078ec0ff */
[----:B------:R-:W-:Y:S02]  /*4ea0*/  @P0 R2UR UR5, R3 ;  /* 0x00000000030502ca */ /* 0x000fe400000e0000 */
[----:B------:R-:W-:Y:S11]  /*4eb0*/  @P0 R2UR UR4, R0 ;  /* 0x00000000000402ca */ /* 0x000ff600000e0000 */
[----:B------:R-:W-:Y:S02]  /*4ec0*/  @UP3 UMOV UR16, UR5 ;  /* 0x0000000500103c82 */ /* 0x000fe40008000000 */
[----:B------:R-:W-:Y:S01]  /*4ed0*/  @UP3 UMOV UR15, UR4 ;  /* 0x00000004000f3c82 */ /* 0x000fe20008000000 */
[----:B------:R-:W-:Y:S05]  /*4ee0*/  BRA.U !UP0, `(.L_x_70) ;  /* 0x0000000108c07547 */ /* 0x000fea000b800000 */
[----:B------:R-:W-:Y:S02]  /*4ef0*/  UIMAD.WIDE.U32 UR8, UR15, UR35, URZ ;  /* 0x000000230f0872a5 */ /* 0x000fe4000f8e00ff */
[----:B------:R-:W-:Y:S02]  /*4f00*/  UP2UR UR14, UPR, URZ, 0x4 ;  /* 0x00000004ff0e7883 */ /* 0x000fe40008000000 */
[----:B------:R-:W-:Y:S02]  /*4f10*/  UISETP.NE.AND UP2, UPT, UR34, 0x1, UPT ;  /* 0x000000012200788c */ /* 0x000fe4000bf45270 */
[----:B------:R-:W-:Y:S02]  /*4f20*/  UIMAD.WIDE.U32 UR10, UR16, UR32, URZ ;  /* 0x00000020100a72a5 */ /* 0x000fe4000f8e00ff */
[----:B------:R-:W-:Y:S02]  /*4f30*/  USEL UR4, UR40, UR44, !UP2 ;  /* 0x0000002c28047287 */ /* 0x000fe4000d000000 */
[----:B------:R-:W-:Y:S02]  /*4f40*/  UISETP.NE.AND UP0, UPT, UR17, 0x1, UPT ;  /* 0x000000011100788c */ /* 0x000fe4000bf05270 */
[----:B------:R-:W-:Y:S02]  /*4f50*/  UP2UR UR24, UPR, URZ, 0x2 ;  /* 0x00000002ff187883 */ /* 0x000fe40008000000 */
[----:B------:R-:W-:Y:S02]  /*4f60*/  UISETP.NE.AND UP1, UPT, UR39, 0x1, UPT ;  /* 0x000000012700788c */ /* 0x000fe4000bf25270 */
[----:B------:R-:W-:Y:S02]  /*4f70*/  UIMAD.WIDE.U32 UR12, UR4, UR18, URZ ;  /* 0x00000012040c72a5 */ /* 0x000fe4000f8e00ff */
[----:B------:R-:W-:Y:S01]  /*4f80*/  USEL UR7, UR41, UR45, !UP0 ;  /* 0x0000002d29077287 */ /* 0x000fe2000c000000 */
[----:B------:R-:W-:Y:S02]  /*4f90*/  UMOV UR5, UR9 ;  /* 0x0000000900057c82 */ /* 0x000fe40008000000 */
[----:B------:R-:W-:Y:S02]  /*4fa0*/  USHF.R.U32.HI UR6, URZ, UR58, UR5 ;  /* 0x0000003aff067299 */ /* 0x000fe40008011605 */
[----:B------:R-:W-:Y:S02]  /*4fb0*/  UIMAD.WIDE.U32 UR22, UR7, UR18, URZ ;  /* 0x00000012071672a5 */ /* 0x000fe4000f8e00ff */
[----:B------:R-:W-:Y:S02]  /*4fc0*/  USEL UR6, UR15, UR6, !UP2 ;  /* 0x000000060f067287 */ /* 0x000fe4000d000000 */
[----:B------:R-:W-:Y:S01]  /*4fd0*/  UISETP.NE.AND UP2, UPT, UR14, URZ, UPT ;  /* 0x000000ff0e00728c */ /* 0x000fe2000bf45270 */
[----:B------:R-:W-:Y:S01]  /*4fe0*/  UMOV UR5, UR11 ;  /* 0x0000000b00057c82 */ /* 0x000fe20008000000 */
[----:B------:R-:W-:Y:S02]  /*4ff0*/  UIMAD.WIDE.U32 UR10, UR6, UR18, URZ ;  /* 0x00000012060a72a5 */ /* 0x000fe4000f8e00ff */
[----:B------:R-:W-:Y:S03]  /*5000*/  USHF.R.U32.HI UR8, URZ, UR33, UR5 ;  /* 0x00000021ff087299 */ /* 0x000fe60008011605 */
[----:B------:R-:W-:Y:S02]  /*5010*/  UMOV UR5, UR13 ;  /* 0x0000000d00057c82 */ /* 0x000fe40008000000 */
[----:B------:R-:W-:Y:S03]  /*5020*/  @UP1 USHF.R.U32.HI UR4, URZ, UR19, UR5 ;  /* 0x00000013ff041299 */ /* 0x000fe60008011605 */
[----:B------:R-:W-:Y:S01]  /*5030*/  UMOV UR5, UR23 ;  /* 0x0000001700057c82 */ /* 0x000fe20008000000 */
[----:B------:R-:W-:Y:S02]  /*5040*/  UIMAD UR4, UR39, UR4, URZ ;  /* 0x00000004270472a4 */ /* 0x000fe4000f8e02ff */
[----:B------:R-:W-:Y:S02]  /*5050*/  @UP1 USHF.R.U32.HI UR7, URZ, UR19, UR5 ;  /* 0x00000013ff071299 */ /* 0x000fe40008011605 */
[----:B------:R-:W-:Y:S02]  /*5060*/  USEL UR5, UR16, UR8, !UP0 ;  /* 0x0000000810057287 */ /* 0x000fe4000c000000 */
[----:B------:R-:W-:Y:S02]  /*5070*/  UIMAD UR8, UR39, UR7, URZ ;  /* 0x00000007270872a4 */ /* 0x000fe4000f8e02ff */
[----:B------:R-:W-:Y:S03]  /*5080*/  UISETP.GE.AND UP0, UPT, UR6, UR4, UPT ;  /* 0x000000040600728c */ /* 0x000fe6000bf06270 */
[----:B------:R-:W-:Y:S01]  /*5090*/  UMOV UR4, UR11 ;  /* 0x0000000b00047c82 */ /* 0x000fe20008000000 */
[----:B------:R-:W-:Y:S02]  /*50a0*/  UISETP.GE.OR UP0, UPT, UR5, UR8, UP0 ;  /* 0x000000080500728c */ /* 0x000fe40008706670 */
[----:B------:R-:W-:Y:S02]  /*50b0*/  USHF.R.U32.HI UR4, URZ, UR19, UR4 ;  /* 0x00000013ff047299 */ /* 0x000fe40008011604 */
[----:B------:R-:W-:Y:S02]  /*50c0*/  UIMAD.WIDE.U32 UR8, UR5, UR18, URZ ;  /* 0x00000012050872a5 */ /* 0x000fe4000f8e00ff */
[----:B------:R-:W-:Y:S04]  /*50d0*/  USEL UR10, UR6, UR4, !UP1 ;  /* 0x00000004060a7287 */ /* 0x000fe8000c800000 */
[----:B------:R-:W-:Y:S01]  /*50e0*/  UIADD3 UR11, UPT, UPT, -UR10, URZ, URZ ;  /* 0x000000ff0a0b7290 */ /* 0x000fe2000fffe1ff */
[----:B------:R-:W-:Y:S02]  /*50f0*/  @!UP0 UMOV UR4, UR9 ;  /* 0x0000000900048c82 */ /* 0x000fe40008000000 */
[----:B------:R-:W-:Y:S02]  /*5100*/  @!UP0 USHF.R.U32.HI UR4, URZ, UR19, UR4 ;  /* 0x00000013ff048299 */ /* 0x000fe40008011604 */
[----:B------:R-:W-:Y:S02]  /*5110*/  UIMAD UR8, UR39, UR11, UR6 ;  /* 0x0000000b270872a4 */ /* 0x000fe4000f8e0206 */
[----:B------:R-:W-:Y:S02]  /*5120*/  @!UP0 USEL UR4, UR5, UR4, !UP1 ;  /* 0x0000000405048287 */ /* 0x000fe4000c800000 */
[----:B------:R-:W-:Y:S02]  /*5130*/  UISETP.NE.AND UP1, UPT, UR24, URZ, UPT ;  /* 0x000000ff1800728c */ /* 0x000fe4000bf25270 */
[----:B------:R-:W-:Y:S02]  /*5140*/  @!UP0 UIMAD UR8, UR7, UR8, UR4 ;  /* 0x00000008070882a4 */ /* 0x000fe4000f8e0204 */
[----:B------:R-:W-:Y:S02]  /*5150*/  @!UP0 UIADD3 UR9, UPT, UPT, UR10, -UR4, URZ ;  /* 0x800000040a098290 */ /* 0x000fe4000fffe0ff */
[----:B------:R-:W-:Y:S02]  /*5160*/  UIADD3 UR4, UPT, UPT, -UR5, URZ, URZ ;  /* 0x000000ff05047290 */ /* 0x000fe4000fffe1ff */
[----:B------:R-:W-:Y:S02]  /*5170*/  UIADD3 UR7, UPT, UPT, -UR6, URZ, URZ ;  /* 0x000000ff06077290 */ /* 0x000fe4000fffe1ff */
[----:B------:R-:W-:Y:S02]  /*5180*/  @!UP0 UIMAD UR6, UR9, UR39, UR5 ;  /* 0x00000027090682a4 */ /* 0x000fe4000f8e0205 */
[----:B------:R-:W-:Y:S02]  /*5190*/  UIMAD UR16, UR17, UR4, UR16 ;  /* 0x00000004111072a4 */ /* 0x000fe4000f8e0210 */
[----:B------:R-:W-:Y:S01]  /*51a0*/  UIMAD UR15, UR34, UR7, UR15 ;  /* 0x00000007220f72a4 */ /* 0x000fe2000f8e020f */
[----:B------:R-:W-:Y:S02]  /*51b0*/  @!UP0 UMOV UR5, UR8 ;  /* 0x0000000800058c82 */ /* 0x000fe40008000000 */
[----:B------:R-:W-:Y:S02]  /*51c0*/  UIMAD UR16, UR5, UR17, UR16 ;  /* 0x00000011051072a4 */ /* 0x000fe4000f8e0210 */
[----:B------:R-:W-:Y:S11]  /*51d0*/  UIMAD UR15, UR6, UR34, UR15 ;  /* 0x00000022060f72a4 */ /* 0x000ff6000f8e020f */
[----:B------:R-:W-:Y:S01]  /*51e0*/  @!UPT UIADD3 URZ, UPT, UPT, URZ, URZ, URZ ;  /* 0x000000fffffff290 */ /* 0x000fe2000fffe0ff */
.L_x_70:
[----:B------:R-:W1:Y:S01]  /*51f0*/  @!UP4 LDCU.128 UR8, c[0x0][0xc10] ;  /* 0x00018200ff08c7ac */ /* 0x000e620008000c00 */
[----:B------:R-:W-:Y:S04]  /*5200*/  MOV R0, UR21 ;  /* 0x0000001500007c02 */ /* 0x000fe80008000f00 */
[----:B------:R-:W-:Y:S01]  /*5210*/  IABS R0, R0 ;  /* 0x0000000000007213 */ /* 0x000fe20000000000 */
[----:B------:R-:W2:Y:S01]  /*5220*/  @!UP4 LDCU UR5, c[0x0][0xc0c] ;  /* 0x00018180ff05c7ac */ /* 0x000ea20008000800 */
[----:B-1----:R-:W-:Y:S07]  /*5230*/  UIMAD.WIDE.U32 UR6, UR16, UR8, URZ ;  /* 0x00000008100672a5 */ /* 0x002fee000f8e00ff */
[----:B------:R-:W-:Y:S01]  /*5240*/  @!UP4 UMOV UR4, UR7 ;  /* 0x000000070004cc82 */ /* 0x000fe20008000000 */
[----:B--2---:R-:W-:Y:S02]  /*5250*/  @!UP4 UISETP.NE.AND UP0, UPT, UR5, 0x1, UPT ;  /* 0x000000010500c88c */ /* 0x004fe4000bf05270 */
[----:B------:R-:W-:Y:S02]  /*5260*/  @!UP4 USHF.R.U32.HI UR4, URZ, UR9, UR4 ;  /* 0x00000009ff04c299 */ /* 0x000fe40008011604 */
[----:B------:R-:W-:Y:S02]  /*5270*/  UIMAD.WIDE.U32 UR6, UR15, UR11, URZ ;  /* 0x0000000b0f0672a5 */ /* 0x000fe4000f8e00ff */
[----:B------:R-:W-:Y:S02]  /*5280*/  @!UP4 USEL UR8, UR16, UR4, !UP0 ;  /* 0x000000041008c287 */ /* 0x000fe4000c000000 */
[----:B------:R-:W-:Y:S03]  /*5290*/  @!UP4 UISETP.NE.AND UP0, UPT, UR10, 0x1, UPT ;  /* 0x000000010a00c88c */ /* 0x000fe6000bf05270 */
[----:B------:R-:W-:Y:S02]  /*52a0*/  @!UP4 UMOV UR6, UR7 ;  /* 0x000000070006cc82 */ /* 0x000fe40008000000 */
[----:B------:R-:W1:Y:S02]  /*52b0*/  @!UP4 LDCU UR4, c[0x0][0xc20] ;  /* 0x00018400ff04c7ac */ /* 0x000e640008000800 */
[----:B-1----:R-:W-:Y:S04]  /*52c0*/  @!UP4 USHF.R.U32.HI UR6, URZ, UR4, UR6 ;  /* 0x00000004ff06c299 */ /* 0x002fe80008011606 */
[----:B------:R-:W-:Y:S04]  /*52d0*/  @!UP4 USEL UR6, UR15, UR6, !UP0 ;  /* 0x000000060f06c287 */ /* 0x000fe8000c000000 */
[----:B------:R-:W-:Y:S02]  /*52e0*/  @!UP4 UIADD3 UR4, UPT, UPT, -UR8, UR6, URZ ;  /* 0x000000060804c290 */ /* 0x000fe4000fffe1ff */
[----:B------:R-:W-:Y:S02]  /*52f0*/  @!UP4 UIADD3 UR6, UPT, UPT, UR8, -UR6, URZ ;  /* 0x800000060806c290 */ /* 0x000fe4000fffe0ff */
[----:B------:R-:W-:Y:S02]  /*5300*/  @!UP4 UIMAD UR16, UR4, UR5, UR16 ;  /* 0x000000050410c2a4 */ /* 0x000fe4000f8e0210 */
[----:B------:R-:W-:Y:S01]  /*5310*/  @!UP4 UIMAD UR15, UR6, UR10, UR15 ;  /* 0x0000000a060fc2a4 */ /* 0x000fe2000f8e020f */
[----:B------:R-:W-:Y:S11]  /*5320*/  BRA.U UP2, `(.L_x_71) ;  /* 0x0000000102107547 */ /* 0x000ff6000b800000 */
[----:B------:R-:W-:Y:S04]  /*5330*/  MOV R3, UR56 ;  /* 0x0000003800037c02 */ /* 0x000fe80008000f00 */
[----:B------:R-:W-:Y:S04]  /*5340*/  SHF.L.U32 R12, R3, 0x1f, RZ ;  /* 0x0000001f030c7819 */ /* 0x000fe800000006ff */
[----:B------:R-:W1:Y:S02]  /*5350*/  SYNCS.PHASECHK.TRANS64.TRYWAIT P1, [UR20+0x108], R12 ;  /* 0x0001080cff0075a7 */ /* 0x000e640008021114 */
[----:B-1----:R-:W-:Y:S05]  /*5360*/  @!P1 BRA `(.L_x_72) ;  /* 0x0000005c00f49947 */ /* 0x002fea0003800000 */
.L_x_71:
[----:B------:R-:W-:Y:S01]  /*5370*/  UISETP.NE.AND UP2, UPT, UR57, URZ, UPT ;  /* 0x000000ff3900728c */ /* 0x000fe2000bf45270 */
[----:B------:R-:W-:Y:S01]  /*5380*/  R2UR UR4, R0 ;  /* 0x00000000000472ca */ /* 0x000fe200000e0000 */
[----:B------:R-:W-:Y:S11]  /*5390*/  USHF.L.U32 UR11, UR28, 0x7, URZ ;  /* 0x000000071c0b7899 */ /* 0x000ff600080006ff */
[----:B------:R-:W-:Y:S01]  /*53a0*/  @!UPT UIADD3 URZ, UPT, UPT, URZ, URZ, URZ ;  /* 0x000000fffffff290 */ /* 0x000fe2000fffe0ff */
[----:B------:R-:W-:Y:S07]  /*53b0*/  UIMAD.WIDE.U32 UR6, UR43, UR4, URZ ;  /* 0x000000042b0672a5 */ /* 0x000fee000f8e00ff */
[----:B------:R-:W-:Y:S02]  /*53c0*/  UMOV UR12, UR7 ;  /* 0x00000007000c7c82 */ /* 0x000fe40008000000 */
[----:B------:R-:W-:Y:S04]  /*53d0*/  UIMAD UR4, UR12, UR50, UR4 ;  /* 0x000000320c0472a4 */ /* 0x000fe8000f8e0204 */
[----:B------:R-:W-:Y:S11]  /*53e0*/  UISETP.GT.U32.AND UP0, UPT, UR26, UR4, UPT ;  /* 0x000000041a00728c */ /* 0x000ff6000bf04070 */
[----:B------:R-:W-:Y:S02]  /*53f0*/  @!UP0 UIADD3 UR4, UPT, UPT, UR4, -UR26, URZ ;  /* 0x8000001a04048290 */ /* 0x000fe4000fffe0ff */
[----:B------:R-:W-:Y:S02]  /*5400*/  @!UP0 UIADD3 UR12, UPT, UPT, UR12, 0x1, URZ ;  /* 0x000000010c0c8890 */ /* 0x000fe4000fffe0ff */
[----:B------:R-:W-:Y:S02]  /*5410*/  UISETP.GE.U32.AND UP0, UPT, UR4, UR26, UPT ;  /* 0x0000001a0400728c */ /* 0x000fe4000bf06070 */
[----:B------:R-:W-:Y:S09]  /*5420*/  ULOP3.LUT UR4, UR21, UR27, URZ, 0x3c, !UPT ;  /* 0x0000001b15047292 */ /* 0x000ff2000f8e3cff */
[----:B------:R-:W-:Y:S02]  /*5430*/  @UP0 UIADD3 UR12, UPT, UPT, UR12, 0x1, URZ ;  /* 0x000000010c0c0890 */ /* 0x000fe4000fffe0ff */
[----:B------:R-:W-:Y:S11]  /*5440*/  UISETP.GE.AND UP0, UPT, UR4, URZ, UPT ;  /* 0x000000ff0400728c */ /* 0x000ff6000bf06270 */
[----:B------:R-:W-:Y:S02]  /*5450*/  @!UP0 UIADD3 UR12, UPT, UPT, -UR12, URZ, URZ ;  /* 0x000000ff0c0c8290 */ /* 0x000fe4000fffe1ff */
[----:B------:R-:W-:Y:S06]  /*5460*/  @!UP6 ULOP3.LUT UR12, URZ, UR27, URZ, 0x33, !UPT ;  /* 0x0000001bff0ce292 */ /* 0x000fec000f8e33ff */
[----:B------:R-:W-:Y:S05]  /*5470*/  IMAD.U32 R0, RZ, RZ, UR12 ;  /* 0x0000000cff007e24 */ /* 0x000fea000f8e00ff */
[----:B------:R-:W-:Y:S04]  /*5480*/  IABS R0, R0 ;  /* 0x0000000000007213 */ /* 0x000fe80000000000 */
[----:B------:R-:W-:Y:S01]  /*5490*/  R2UR UR4, R0 ;  /* 0x00000000000472ca */ /* 0x000fe200000e0000 */
[----:B------:R-:W-:Y:S05]  /*54a0*/  IMAD.U32 R0, RZ, RZ, UR29 ;  /* 0x0000001dff007e24 */ /* 0x000fea000f8e00ff */
[----:B------:R-:W-:Y:S04]  /*54b0*/  IABS R9, R0 ;  /* 0x0000000000097213 */ /* 0x000fe80000000000 */
[----:B------:R-:W2:Y:S03]  /*54c0*/  I2F.RP R16, R9 ;  /* 0x0000000900107306 */ /* 0x000ea60000209400 */
[----:B------:R-:W-:Y:S07]  /*54d0*/  UIMAD.WIDE.U32 UR6, UR42, UR4, URZ ;  /* 0x000000042a0672a5 */ /* 0x000fee000f8e00ff */
[----:B------:R-:W-:Y:S02]  /*54e0*/  UMOV UR13, UR7 ;  /* 0x00000007000d7c82 */ /* 0x000fe40008000000 */
[----:B------:R-:W-:Y:S01]  /*54f0*/  UIADD3 UR5, UPT, UPT, -UR13, URZ, URZ ;  /* 0x000000ff0d057290 */ /* 0x000fe2000fffe1ff */
[----:B--2---:R-:W2:Y:S03]  /*5500*/  MUFU.RCP R0, R16 ;  /* 0x0000001000007308 */ /* 0x004ea60000001000 */
[----:B------:R-:W-:Y:S04]  /*5510*/  UIMAD UR4, UR25, UR5, UR4 ;  /* 0x00000005190472a4 */ /* 0x000fe8000f8e0204 */
[----:B------:R-:W-:Y:S11]  /*5520*/  UISETP.GT.U32.AND UP0, UPT, UR25, UR4, UPT ;  /* 0x000000041900728c */ /* 0x000ff6000bf04070 */
[----:B------:R-:W-:Y:S01]  /*5530*/  @!UP0 UIADD3 UR4, UPT, UPT, UR4, -UR25, URZ ;  /* 0x8000001904048290 */ /* 0x000fe2000fffe0ff */
[----:B--2---:R-:W-:Y:S01]  /*5540*/  VIADD R11, R0, 0xffffffe ;  /* 0x0ffffffe000b7836 */ /* 0x004fe20000000000 */
[----:B------:R-:W-:Y:S02]  /*5550*/  @!UP0 UIADD3 UR13, UPT, UPT, UR13, 0x1, URZ ;  /* 0x000000010d0d8890 */ /* 0x000fe4000fffe0ff */
[----:B------:R-:W-:Y:S01]  /*5560*/  UISETP.GE.U32.AND UP0, UPT, UR4, UR25, UPT ;  /* 0x000000190400728c */ /* 0x000fe2000bf06070 */
[----:B------:R-:W1:Y:S01]  /*5570*/  F2I.FTZ.U32.TRUNC.NTZ R13, R11 ;  /* 0x0000000b000d7305 */ /* 0x000e62000021f000 */
[----:B------:R-:W-:Y:S09]  /*5580*/  ULOP3.LUT UR4, UR12, UR57, URZ, 0x3c, !UPT ;  /* 0x000000390c047292 */ /* 0x000ff2000f8e3cff */
[----:B------:R-:W-:Y:S02]  /*5590*/  @UP0 UIADD3 UR13, UPT, UPT, UR13, 0x1, URZ ;  /* 0x000000010d0d0890 */ /* 0x000fe4000fffe0ff */
[----:B------:R-:W-:Y:S01]  /*55a0*/  UISETP.GE.AND UP0, UPT, UR4, URZ, UPT ;  /* 0x000000ff0400728c */ /* 0x000fe2000bf06270 */
[----:B-1----:R-:W-:Y:S05]  /*55b0*/  IADD3 R12, PT, PT, RZ, -R13, RZ ;  /* 0x8000000dff0c7210 */ /* 0x002fea0007ffe0ff */
[----:B------:R-:W-:Y:S02]  /*55c0*/  IMAD R3, R12, R9, RZ ;  /* 0x000000090c037224 */ /* 0x000fe400078e02ff */
[----:B------:R-:W-:Y:S03]  /*55d0*/  IMAD.MOV.U32 R12, RZ, RZ, RZ ;  /* 0x000000ffff0c7224 */ /* 0x000fe600078e00ff */
[----:B------:R-:W-:Y:S02]  /*55e0*/  @!UP0 UIADD3 UR13, UPT, UPT, -UR13, URZ, URZ ;  /* 0x000000ff0d0d8290 */ /* 0x000fe4000fffe1ff */
[----:B------:R-:W-:Y:S01]  /*55f0*/  @!UP2 ULOP3.LUT UR13, URZ, UR57, URZ, 0x33, !UPT ;  /* 0x00000039ff0da292 */ /* 0x000fe2000f8e33ff */
[----:B------:R-:W-:Y:S01]  /*5600*/  IMAD.HI.U32 R13, R13, R3, R12 ;  /* 0x000000030d0d7227 */ /* 0x000fe200078e000c */
[----:B------:R-:W-:Y:S02]  /*5610*/  UISETP.NE.AND UP2, UPT, UR29, URZ, UPT ;  /* 0x000000ff1d00728c */ /* 0x000fe4000bf45270 */
[----:B------:R-:W-:Y:S02]  /*5620*/  ULOP3.LUT UR4, UR13, UR29, URZ, 0x3c, !UPT ;  /* 0x0000001d0d047292 */ /* 0x000fe4000f8e3cff */
[----:B------:R-:W-:Y:S01]  /*5630*/  UIADD3 UR5, UPT, UPT, -UR13, URZ, URZ ;  /* 0x000000ff0d057290 */ /* 0x000fe2000fffe1ff */
[----:B------:R-:W-:Y:S01]  /*5640*/  IMAD.U32 R0, RZ, RZ, UR13 ;  /* 0x0000000dff007e24 */ /* 0x000fe2000f8e00ff */
[----:B------:R-:W-:Y:S02]  /*5650*/  UISETP.GE.AND UP0, UPT, UR4, URZ, UPT ;  /* 0x000000ff0400728c */ /* 0x000fe4000bf06270 */
[----:B------:R-:W-:Y:S02]  /*5660*/  UIADD3 UR4, UPT, UPT, -UR12, URZ, URZ ;  /* 0x000000ff0c047290 */ /* 0x000fe4000fffe1ff */
[----:B------:R-:W-:Y:S01]  /*5670*/  IABS R0, R0 ;  /* 0x0000000000007213 */ /* 0x000fe20000000000 */
[----:B------:R-:W-:Y:S02]  /*5680*/  UIMAD UR12, UR57, UR5, UR12 ;  /* 0x00000005390c72a4 */ /* 0x000fe4000f8e020c */
[----:B------:R-:W-:Y:S02]  /*5690*/  UIMAD UR4, UR27, UR4, UR21 ;  /* 0x000000041b0472a4 */ /* 0x000fe4000f8e0215 */
[----:B------:R-:W-:Y:S02]  /*56a0*/  IMAD.HI.U32 R13, R13, R0, RZ ;  /* 0x000000000d0d7227 */ /* 0x000fe400078e00ff */
[----:B------:R-:W-:Y:S03]  /*56b0*/  USHF.L.U32 UR4, UR4, 0x7, URZ ;  /* 0x0000000704047899 */ /* 0x000fe600080006ff */
[----:B------:R-:W-:Y:S05]  /*56c0*/  IADD3 R3, PT, PT, -R13, RZ, RZ ;  /* 0x000000ff0d037210 */ /* 0x000fea0007ffe1ff */
[C---:B------:R-:W-:Y:S05]  /*56d0*/  IMAD R0, R9.reuse, R3, R0 ;  /* 0x0000000309007224 */ /* 0x040fea00078e0200 */
[----:B------:R-:W-:Y:S11]  /*56e0*/  ISETP.GT.U32.AND P1, PT, R9, R0, PT ;  /* 0x000000000900720c */ /* 0x000ff60003f24070 */
[----:B------:R-:W-:Y:S02]  /*56f0*/  @!UPT UIADD3 URZ, UPT, UPT, URZ, URZ, URZ ;  /* 0x000000fffffff290 */ /* 0x000fe4000fffe0ff */
[----:B------:R-:W-:Y:S02]  /*5700*/  @!P1 IMAD.IADD R0, R0, 0x1, -R9 ;  /* 0x0000000100009824 */ /* 0x000fe400078e0a09 */
[----:B------:R-:W-:Y:S01]  /*5710*/  @!P1 VIADD R13, R13, 0x1 ;  /* 0x000000010d0d9836 */ /* 0x000fe20000000000 */
[----:B------:R-:W-:Y:S02]  /*5720*/  ISETP.NE.U32.AND P1, PT, RZ, UR30, PT ;  /* 0x0000001eff007c0c */ /* 0x000fe4000bf25070 */
[----:B------:R-:W-:Y:S02]  /*5730*/  ISETP.GE.U32.AND P2, PT, R0, R9, PT ;  /* 0x000000090000720c */ /* 0x000fe40003f46070 */
[----:B------:R-:W-:Y:S02]  /*5740*/  ISETP.NE.AND.EX P1, PT, RZ, UR31, PT, P1 ;  /* 0x0000001fff007c0c */ /* 0x000fe4000bf25310 */
[----:B------:R-:W-:Y:S09]  /*5750*/  SHF.L.U32 R9, R10, 0x1f, RZ ;  /* 0x0000001f0a097819 */ /* 0x000ff200000006ff */
[----:B------:R-:W-:Y:S04]  /*5760*/  @P2 IADD3 R13, PT, PT, R13, 0x1, RZ ;  /* 0x000000010d0d2810 */ /* 0x000fe80007ffe0ff */
[----:B------:R-:W-:Y:S11]  /*5770*/  R2UR UR14, R13 ;  /* 0x000000000d0e72ca */ /* 0x000ff600000e0000 */
[----:B------:R-:W-:Y:S02]  /*5780*/  @!UPT UIADD3 URZ, UPT, UPT, URZ, URZ, URZ ;  /* 0x000000fffffff290 */ /* 0x000fe4000fffe0ff */
[----:B------:R-:W-:Y:S02]  /*5790*/  @!UP0 UIADD3 UR14, UPT, UPT, -UR14, URZ, URZ ;  /* 0x000000ff0e0e8290 */ /* 0x000fe4000fffe1ff */
[----:B------:R-:W-:Y:S04]  /*57a0*/  @!UP2 ULOP3.LUT UR14, URZ, UR29, URZ, 0x33, !UPT ;  /* 0x0000001dff0ea292 */ /* 0x000fe8000f8e33ff */
[----:B------:R-:W-:Y:S04]  /*57b0*/  UIADD3 UR6, UPT, UPT, -UR14, URZ, URZ ;  /* 0x000000ff0e067290 */ /* 0x000fe8000fffe1ff */
[----:B------:R-:W-:Y:S01]  /*57c0*/  UIMAD UR13, UR29, UR6, UR13 ;  /* 0x000000061d0d72a4 */ /* 0x000fe2000f8e020d */
[----:B------:R-:W-:Y:S11]  /*57d0*/  BRA.U !UP5, `(.L_x_73) ;  /* 0x000000010d387547 */ /* 0x000ff6000b800000 */
[----:B------:R-:W-:Y:S01]  /*57e0*/  UISETP.NE.AND UP1, UPT, UR55, URZ, UPT ;  /* 0x000000ff3700728c */ /* 0x000fe2000bf25270 */
[----:B------:R-:W-:Y:S01]  /*57f0*/  HFMA2 R0, -RZ, RZ, 0, 5.9604644775390625e-08 ;  /* 0x00000001ff007431 */ /* 0x000fe200000001ff */
[----:B------:R-:W1:Y:S01]  /*5800*/  LDCU.64 UR8, c[0x0][0x358] ;  /* 0x00006b00ff0877ac */ /* 0x000e620008000a00 */
[----:B------:R-:W-:Y:S03]  /*5810*/  IMAD.MOV.U32 R89, RZ, RZ, 0x1 ;  /* 0x00000001ff597424 */ /* 0x000fe600078e00ff */
[----:B------:R-:W-:Y:S05]  /*5820*/  PLOP3.LUT P2, PT, PT, PT, UP1, 0x80, 0x8 ;  /* 0x000000000008781c */ /* 0x000fea0003f4f018 */
[----:B------:R-:W2:Y:S01]  /*5830*/  @UP1 LDCU.64 UR6, c[0x0][0x988] ;  /* 0x00013100ff0617ac */ /* 0x000ea20008000a00 */
[----:B------:R-:W-:Y:S07]  /*5840*/  @UP1 UIMAD UR5, UR49, UR30, URZ ;  /* 0x0000001e310512a4 */ /* 0x000fee000f8e02ff */
[----:B------:R-:W-:Y:S01]  /*5850*/  @!P2 PRMT R89, R0, 0x7610, R89 ;  /* 0x000076100059a816 */ /* 0x000fe20000000059 */
[----:B--2---:R-:W-:Y:S03]  /*5860*/  @UP1 UIMAD.WIDE UR6, UR5, 0x4, UR6 ;  /* 0x00000004050618a5 */ /* 0x004fe6000f8e0206 */
[----:B------:R-:W2:Y:S03]  /*5870*/  @!UP1 LDCU UR5, c[0x0][0x980] ;  /* 0x00013000ff0597ac */ /* 0x000ea60008000800 */
[----:B------:R-:W-:Y:S01]  /*5880*/  IMAD.U32 R12, RZ, RZ, UR6 ;  /* 0x00000006ff0c7e24 */ /* 0x000fe2000f8e00ff */
[----:B------:R-:W-:Y:S05]  /*5890*/  MOV R13, UR7 ;  /* 0x00000007000d7c02 */ /* 0x000fea0008000f00 */
[----:B-1---5:R1:W5:Y:S02]  /*58a0*/  @P2 LDG.E R41, desc[UR8][R12.64] ;  /* 0x000000080c292981 */ /* 0x022364000c1e1900 */
[----:B-12---:R-:W-:Y:S07]  /*58b0*/  @!P2 IMAD.U32 R41, RZ, RZ, UR5 ;  /* 0x00000005ff29ae24 */ /* 0x006fee000f8e00ff */
.L_x_73:
[----:B-----5:R-:W-:Y:S01]  /*58c0*/  @!P1 FSETP.EQ.AND P3, PT, R41, RZ, PT ;  /* 0x000000ff2900920b */ /* 0x020fe20003f62000 */
[----:B------:R-:W-:Y:S01]  /*58d0*/  @!UPT UIADD3 URZ, UPT, UPT, URZ, URZ, URZ ;  /* 0x000000fffffff290 */ /* 0x000fe2000fffe0ff */
[----:B------:R-:W-:Y:S11]  /*58e0*/  @!P1 BRA `(.L_x_74) ;  /* 0x0000000000149947 */ /* 0x000ff60003800000 */
[----:B------:R-:W-:Y:S02]  /*58f0*/  LOP3.LUT P1, RZ, R89, 0xff, RZ, 0xc0, !PT ;  /* 0x000000ff59ff7812 */ /* 0x000fe4000782c0ff */
[----:B------:R-:W-:Y:S04]  /*5900*/  PLOP3.LUT P3, PT, PT, PT, UP1, 0x80, 0x8 ;  /* 0x000000000008781c */ /* 0x000fe80003f6f018 */
[----:B------:R-:W-:Y:S07]  /*5910*/  PLOP3.LUT P3, PT, P3, PT, PT, 0x8, 0x80 ;  /* 0x000000000080781c */ /* 0x000fee0001f6e170 */
[----:B------:R-:W-:Y:S11]  /*5920*/  @P1 FSETP.EQ.AND P3, PT, R41, RZ, PT ;  /* 0x000000ff2900120b */ /* 0x000ff60003f62000 */
[----:B------:R-:W-:Y:S02]  /*5930*/  @!UPT UIADD3 URZ, UPT, UPT, URZ, URZ, URZ ;  /* 0x000000fffffff290 */ /* 0x000fe4000fffe0ff */
.L_x_74:
[----:B------:R-:W1:Y:S01]  /*5940*/  SYNCS.PHASECHK.TRANS64.TRYWAIT P1, [UR20+0xe0], R9 ;  /* 0x0000e009ff0075a7 */ /* 0x000e620008021114 */
[----:B------:R-:W-:Y:S04]  /*5950*/  ELECT P2, URZ, PT ;  /* 0x0000000000ff782f */ /* 0x000fe80003840000 */
[----:B------:R-:W-:Y:S01]  /*5960*/  PLOP3.LUT P2, PT, P3, P2, PT, 0xf2, 0x2f ;  /* 0x00000000002f781c */ /* 0x000fe20001f45e72 */
[----:B------:R-:W-:Y:S01]  /*5970*/  @!UPT UIADD3 URZ, UPT, UPT, URZ, URZ, URZ ;  /* 0x000000fffffff290 */ /* 0x000fe2000fffe0ff */
[----:B-1----:R-:W-:Y:S11]  /*5980*/  @!P1 BRA `(.L_x_75) ;  /* 0x0000005800849947 */ /* 0x002ff60003800000 */
.L_x_175:
[----:B------:R-:W-:Y:S01]  /*5990*/  @!P2 IADD3 R3, P1, PT, R14, 0x680, RZ ;  /* 0x000006800e03a810 */ /* 0x000fe20007f3e0ff */
[----:B------:R-:W-:Y:S01]  /*59a0*/  VOTEU.ALL UP0, P2 ;  /* 0x0000000000ff7886 */ /* 0x000fe20001000000 */
[----:B------:R-:W-:Y:S01]  /*59b0*/  UMOV UR22, 0x0 ;  /* 0x0000000000167882 */ /* 0x000fe20000000000 */
[----:B------:R-:W-:Y:S01]  /*59c0*/  UMOV UR23, 0x10000000 ;  /* 0x1000000000177882 */ /* 0x000fe20000000000 */
[----:B------:R-:W-:Y:S01]  /*59d0*/  @!P2 R2UR UR6, R3 ;  /* 0x000000000306a2ca */ /* 0x000fe200000e0000 */
[----:B-1----:R-:W-:Y:S01]  /*59e0*/  @!P2 IMAD.X R0, RZ, RZ, R15, P1 ;  /* 0x000000ffff00a224 */ /* 0x002fe200008e060f */
[----:B------:R-:W-:Y:S01]  /*59f0*/  @!UP0 UIADD3 UR8, UPT, UPT, UR20, 0x200, URZ ;  /* 0x0000020014088890 */ /* 0x000fe2000fffe0ff */
[----:B------:R-:W-:Y:S03]  /*5a00*/  VOTEU.ALL UP0, P2 ;  /* 0x0000000000ff7886 */ /* 0x000fe60001000000 */
[----:B------:R-:W-:Y:S01]  /*5a10*/  @!P2 R2UR UR5, R0 ;  /* 0x000000000005a2ca */ /* 0x000fe200000e0000 */
[----:B------:R-:W-:Y:S01]  /*5a20*/  @!P2 IMAD.MOV.U32 R0, RZ, RZ, 0x2000 ;  /* 0x00002000ff00a424 */ /* 0x000fe200078e00ff */
[----:B------:R-:W-:Y:S01]  /*5a30*/  @!UP0 UMOV UR9, UR38 ;  /* 0x0000002600098c82 */ /* 0x000fe20008000000 */
[----:B------:R-:W-:Y:S04]  /*5a40*/  @!UP0 UMOV UR10, UR4 ;  /* 0x00000004000a8c82 */ /* 0x000fe80008000000 */
[----:B------:R-:W-:Y:S05]  /*5a50*/  IMAD.U32 R12, RZ, RZ, UR6 ;  /* 0x00000006ff0c7e24 */ /* 0x000fea000f8e00ff */
[----:B------:R-:W-:Y:S01]  /*5a60*/  @!P2 R2UR UR6, R12 ;  /* 0x000000000c06a2ca */ /* 0x000fe200000e0000 */
[----:B------:R-:W-:Y:S05]  /*5a70*/  IMAD.U32 R13, RZ, RZ, UR5 ;  /* 0x00000005ff0d7e24 */ /* 0x000fea000f8e00ff */
[----:B------:R-:W-:Y:S11]  /*5a80*/  @!P2 R2UR UR7, R13 ;  /* 0x000000000d07a2ca */ /* 0x000ff600000e0000 */
[----:B------:R-:W-:Y:S02]  /*5a90*/  @!UPT UIADD3 URZ, UPT, UPT, URZ, URZ, URZ ;  /* 0x000000fffffff290 */ /* 0x000fe4000fffe0ff */
[----:B------:R1:W-:Y:S01]  /*5aa0*/  @!UP0 UTMALDG.5D [UR8], [UR6], desc[UR22] ;  /* 0x00001608060085b4 */ /* 0x0003e20008021000 */
[----:B------:R1:W-:Y:S01]  /*5ab0*/  @!P2 SYNCS.ARRIVE.TRANS64.RED.A0TR RZ, [UR20+0xc0], R0 ;  /* 0x0000c000ffffa9a7 */ /* 0x0003e20008300414 */
[----:B------:R-:W-:Y:S01]  /*5ac0*/  SYNCS.ARRIVE.TRANS64.RED.A1T0 RZ, [UR54], RZ ;  /* 0x000000ffffff79a7 */ /* 0x000fe20008100436 */
[----:B------:R-:W2:Y:S02]  /*5ad0*/  SYNCS.PHASECHK.TRANS64.TRYWAIT P1, [UR20+0xe8], R9 ;  /* 0x0000e809ff0075a7 */ /* 0x000ea40008021114 */
[----:B-12---:R-:W-:Y:S05]  /*5ae0*/  @!P1 BRA `(.L_x_76) ;  /* 0x0000005800449947 */ /* 0x006fea0003800000 */
.L_x_177:
[----:B------:R-:W-:Y:S01]  /*5af0*/  @!P2 IADD3 R3, P1, PT, R14, 0x680, RZ ;  /* 0x000006800e03a810 */ /* 0x000fe20007f3e0ff */
[----:B------:R-:W-:Y:S01]  /*5b00*/  VOTEU.ALL UP0, P2 ;  /* 0x0000000000ff7886 */ /* 0x000fe20001000000 */
[----:B------:R-:W-:Y:S01]  /*5b10*/  UMOV UR22, 0x0 ;  /* 0x0000000000167882 */ /* 0x000fe20000000000 */
[----:B------:R-:W-:Y:S01]  /*5b20*/  UMOV UR23, 0x10000000 ;  /* 0x1000000000177882 */ /* 0x000fe20000000000 */
[----:B------:R-:W-:Y:S01]  /*5b30*/  @!P2 R2UR UR6, R3 ;  /* 0x000000000306a2ca */ /* 0x000fe200000e0000 */
[----:B-1----:R-:W-:Y:S01]  /*5b40*/  @!P2 IMAD.X R0, RZ, RZ, R15, P1 ;  /* 0x000000ffff00a224 */ /* 0x002fe200008e060f */
[----:B------:R-:W-:Y:S02]  /*5b50*/  @!UP0 UIADD3 UR8, UPT, UPT, UR20, 0x2200, URZ ;  /* 0x0000220014088890 */ /* 0x000fe4000fffe0ff */
[----:B------:R-:W-:Y:S02]  /*5b60*/  @!UP0 UIADD3 UR10, UPT, UPT, UR4, 0x20, URZ ;  /* 0x00000020040a8890 */ /* 0x000fe4000fffe0ff */
[----:B------:R-:W-:Y:S01]  /*5b70*/  @!P2 R2UR UR5, R0 ;  /* 0x000000000005a2ca */ /* 0x000fe200000e0000 */
[----:B------:R-:W-:Y:S01]  /*5b80*/  VOTEU.ALL UP0, P2 ;  /* 0x0000000000ff7886 */ /* 0x000fe20001000000 */
[----:B------:R-:W-:Y:S04]  /*5b90*/  @!P2 IMAD.MOV.U32 R0, RZ, RZ, 0x2000 ;  /* 0x00002000ff00a424 */ /* 0x000fe800078e00ff */
[----:B------:R-:W-:Y:S01]  /*5ba0*/  @!UP0 UMOV UR9, UR37 ;  /* 0x0000002500098c82 */ /* 0x000fe20008000000 */
        /* <DEDUP_REMOVED lines=10> */
.L_x_179:
[----:B------:R-:W-:Y:S01]  /*5c50*/  @!P2 IADD3 R3, P1, PT, R14, 0x680, RZ ;  /* 0x000006800e03a810 */ /* 0x000fe20007f3e0ff */
[----:B------:R-:W-:Y:S01]  /*5c60*/  VOTEU.ALL UP0, P2 ;  /* 0x0000000000ff7886 */ /* 0x000fe20001000000 */
[----:B------:R-:W-:Y:S01]  /*5c70*/  UMOV UR22, 0x0 ;  /* 0x0000000000167882 */ /* 0x000fe20000000000 */
[----:B------:R-:W-:Y:S01]  /*5c80*/  UMOV UR23, 0x10000000 ;  /* 0x1000000000177882 */ /* 0x000fe20000000000 */
[----:B------:R-:W-:Y:S01]  /*5c90*/  @!P2 R2UR UR6, R3 ;  /* 0x000000000306a2ca */ /* 0x000fe200000e0000 */
[----:B-1----:R-:W-:Y:S01]  /*5ca0*/  @!P2 IMAD.X R0, RZ, RZ, R15, P1 ;  /* 0x000000ffff00a224 */ /* 0x002fe200008e060f */
[----:B------:R-:W-:Y:S01]  /*5cb0*/  @!UP0 UIADD3 UR8, UPT, UPT, UR20, 0x4200, URZ ;  /* 0x0000420014088890 */ /* 0x000fe2000fffe0ff */
[----:B------:R-:W-:Y:S01]  /*5cc0*/  @P0 SHF.R.U32.HI R4, RZ, 0x10, R5 ;  /* 0x00000010ff040819 */ /* 0x000fe20000011605 */
[----:B------:R-:W-:Y:S02]  /*5cd0*/  @!UP0 UIADD3 UR10, UPT, UPT, UR4, 0x40, URZ ;  /* 0x00000040040a8890 */ /* 0x000fe4000fffe0ff */
[----:B------:R-:W-:Y:S01]  /*5ce0*/  @!P2 R2UR UR5, R0 ;  /* 0x000000000005a2ca */ /* 0x000fe200000e0000 */
[----:B------:R-:W-:Y:S01]  /*5cf0*/  VOTEU.ALL UP0, P2 ;  /* 0x0000000000ff7886 */ /* 0x000fe20001000000 */
[----:B------:R-:W-:Y:S01]  /*5d00*/  @!P2 IMAD.MOV.U32 R0, RZ, RZ, 0x2000 ;  /* 0x00002000ff00a424 */ /* 0x000fe200078e00ff */
[----:B------:R-:W-:Y:S03]  /*5d10*/  @P0 R2UR UR49, R4 ;  /* 0x00000000043102ca */ /* 0x000fe600000e0000 */
        /* <DEDUP_REMOVED lines=11> */
.L_x_181:
[----:B------:R-:W-:Y:S01]  /*5dd0*/  @!P2 IADD3 R3, P0, PT, R14, 0x680, RZ ;  /* 0x000006800e03a810 */ /* 0x000fe20007f1e0ff */
[----:B------:R-:W-:Y:S01]  /*5de0*/  VOTEU.ALL UP0, P2 ;  /* 0x0000000000ff7886 */ /* 0x000fe20001000000 */
[----:B------:R-:W-:Y:S01]  /*5df0*/  UMOV UR6, 0x0 ;  /* 0x0000000000067882 */ /* 0x000fe20000000000 */
[----:B------:R-:W-:Y:S01]  /*5e00*/  UMOV UR7, 0x10000000 ;  /* 0x1000000000077882 */ /* 0x000fe20000000000 */
[----:B------:R-:W-:Y:S01]  /*5e10*/  @!P2 R2UR UR5, R3 ;  /* 0x000000000305a2ca */ /* 0x000fe200000e0000 */
[----:B-1----:R-:W-:Y:S01]  /*5e20*/  @!P2 IMAD.X R0, RZ, RZ, R15, P0 ;  /* 0x000000ffff00a224 */ /* 0x002fe200000e060f */
[----:B------:R-:W-:Y:S01]  /*5e30*/  @!UP0 UIADD3 UR10, UPT, UPT, UR4, 0x60, URZ ;  /* 0x00000060040a8890 */ /* 0x000fe2000fffe0ff */
[----:B------:R-:W-:Y:S01]  /*5e40*/  LOP3.LUT R10, R10, 0x1, RZ, 0x3c, !PT ;  /* 0x000000010a0a7812 */ /* 0x000fe200078e3cff */
[----:B------:R-:W-:Y:S01]  /*5e50*/  @!UP0 UIADD3 UR8, UPT, UPT, UR20, 0x6200, URZ ;  /* 0x0000620014088890 */ /* 0x000fe2000fffe0ff */
[----:B------:R-:W-:Y:S01]  /*5e60*/  LOP3.LUT R8, R8, 0x1, RZ, 0x3c, !PT ;  /* 0x0000000108087812 */ /* 0x000fe200078e3cff */
[----:B------:R-:W-:Y:S01]  /*5e70*/  @!UP0 UIADD3 UR9, UPT, UPT, UR20, 0xd8, URZ ;  /* 0x000000d814098890 */ /* 0x000fe2000fffe0ff */
[----:B------:R-:W-:Y:S01]  /*5e80*/  @!P2 R2UR UR4, R0 ;  /* 0x000000000004a2ca */ /* 0x000fe200000e0000 */
[----:B------:R-:W-:Y:S01]  /*5e90*/  VOTEU.ALL UP0, P2 ;  /* 0x0000000000ff7886 */ /* 0x000fe20001000000 */
[----:B------:R-:W-:Y:S02]  /*5ea0*/  UIADD3 UR21, UPT, UPT, UR15, UR47, URZ ;  /* 0x0000002f0f157290 */ /* 0x000fe4000fffe0ff */
[----:B------:R-:W-:Y:S02]  /*5eb0*/  UIADD3 UR28, UPT, UPT, UR16, UR46, URZ ;  /* 0x0000002e101c7290 */ /* 0x000fe4000fffe0ff */
[----:B------:R-:W-:Y:S01]  /*5ec0*/  IMAD.U32 R4, RZ, RZ, UR5 ;  /* 0x00000005ff047e24 */ /* 0x000fe2000f8e00ff */
[----:B------:R-:W-:Y:S06]  /*5ed0*/  UPLOP3.LUT UP2, UPT, UPT, UPT, UPT, 0x80, 0x8 ;  /* 0x000000000008789c */ /* 0x000fec0003f4f070 */
[----:B------:R-:W-:Y:S01]  /*5ee0*/  IMAD.U32 R5, RZ, RZ, UR4 ;  /* 0x00000004ff057e24 */ /* 0x000fe2000f8e00ff */
[----:B------:R-:W-:Y:S04]  /*5ef0*/  @!P2 R2UR UR4, R4 ;  /* 0x000000000404a2ca */ /* 0x000fe800000e0000 */
[----:B------:R-:W-:Y:S11]  /*5f00*/  @!P2 R2UR UR5, R5 ;  /* 0x000000000505a2ca */ /* 0x000ff600000e0000 */
[----:B------:R-:W-:Y:S02]  /*5f10*/  @!UPT UIADD3 URZ, UPT, UPT, URZ, URZ, URZ ;  /* 0x000000fffffff290 */ /* 0x000fe4000fffe0ff */
[----:B------:R1:W-:Y:S01]  /*5f20*/  @!UP0 UTMALDG.5D [UR8], [UR4], desc[UR6] ;  /* 0x00000608040085b4 */ /* 0x0003e20008021000 */
[----:B------:R1:W-:Y:S01]  /*5f30*/  @!P2 SYNCS.ARRIVE.TRANS64.RED.A0TR RZ, [UR20+0xd8], R2 ;  /* 0x0000d802ffffa9a7 */ /* 0x0003e20008300414 */
[----:B------:R-:W-:Y:S01]  /*5f40*/  SYNCS.ARRIVE.TRANS64.RED.A1T0 RZ, [UR51], RZ ;  /* 0x000000ffffff79a7 */ /* 0x000fe20008100433 */
[----:B------:R-:W-:Y:S05]  /*5f50*/  BRA.U UP3, `(.L_x_79) ;  /* 0xffffffed03847547 */ /* 0x000fea000b83ffff */
[----:B------:R-:W-:-:S04]  /*5f60*/  SHF.L.U32 R3, R10, 0x1f, RZ ;  /* 0x0000001f0a037819 */ /* 0x000fc800000006ff */
[----:B------:R-:W2:Y:S02]  /*5f70*/  SYNCS.PHASECHK.TRANS64.TRYWAIT P0, [UR20+0xe0], R3 ;  /* 0x0000e003ff0075a7 */ /* 0x000ea40008001114 */
[----:B--2---:R-:W-:Y:S05]  /*5f80*/  @!P0 BRA `(.L_x_80) ;  /* 0x0000005400648947 */ /* 0x004fea0003800000 */
.L_x_183:
[----:B------:R-:W3:Y:S02]  /*5f90*/  SYNCS.PHASECHK.TRANS64.TRYWAIT P0, [UR20+0xe8], R3 ;  /* 0x0000e803ff0075a7 */ /* 0x000ee40008001114 */
[----:B---3--:R-:W-:Y:S05]  /*5fa0*/  @!P0 BRA `(.L_x_81) ;  /* 0x0000005400748947 */ /* 0x008fea0003800000 */
.L_x_185:
[----:B------:R-:W3:Y:S02]  /*5fb0*/  SYNCS.PHASECHK.TRANS64.TRYWAIT P0, [UR20+0xf0], R3 ;  /* 0x0000f003ff0075a7 */ /* 0x000ee40008001114 */
[----:B---3--:R-:W-:Y:S05]  /*5fc0*/  @!P0 BRA `(.L_x_82) ;  /* 0x0000005400848947 */ /* 0x008fea0003800000 */
.L_x_187:
[----:B--2---:R-:W-:-:S07]  /*5fd0*/  MOV R0, UR20 ;  /* 0x0000001400007c02 */ /* 0x004fce0008000f00 */
.L_x_83:
[----:B--2---:R-:W-:-:S04]  /*5fe0*/  SHF.L.U32 R3, R10, 0x1f, RZ ;  /* 0x0000001f0a037819 */ /* 0x004fc800000006ff */
[----:B------:R2:W3:Y:S03]  /*5ff0*/  SYNCS.PHASECHK.TRANS64.TRYWAIT P0, [R0+URZ+0xf8], R3 ;  /* 0x0000f803000075a7 */ /* 0x0004e600080011ff */
[----:B---3--:R-:W-:Y:S05]  /*6000*/  @!P0 NANOSLEEP.SYNCS 0x989680 ;  /* 0x009896800000895d */ /* 0x008fea0003900000 */
[----:B------:R-:W3:Y:S02]  /*6010*/  @!P0 SYNCS.PHASECHK.TRANS64 P0, [R0+URZ+0xf8], R3 ;  /* 0x0000f803000085a7 */ /* 0x000ee400080010ff */
[----:B-1-3--:R-:W-:Y:S05]  /*6020*/  @P0 EXIT ;  /* 0x000000000000094d */ /* 0x00afea0003800000 */
[----:B------:R-:W-:Y:S05]  /*6030*/  BRA `(.L_x_83) ;  /* 0xfffffffc00e87947 */ /* 0x000fea000383ffff */
.L_x_68:
[----:B------:R-:W-:-:S06]  /*6040*/  UISETP.GE.AND UP0, UPT, UR18, 0x4, UPT ;  /* 0x000000041200788c */ /* 0x000fcc000bf06270 */
[----:B------:R-:W-:-:S13]  /*6050*/  PLOP3.LUT P0, PT, PT, PT, UP0, 0x80, 0x8 ;  /* 0x000000000008781c */ /* 0x000fda0003f0f008 */
[----:B-1----:R-:W-:Y:S05]  /*6060*/  @!P0 EXIT ;  /* 0x000000000000894d */ /* 0x002fea0003800000 */
[----:B------:R-:W1:Y:S08]  /*6070*/  S2UR UR4, SR_CgaCtaId ;  /* 0x00000000000479c3 */ /* 0x000e700000008800 */
[----:B------:R-:W-:Y:S01]  /*6080*/  BAR.SYNC.DEFER_BLOCKING 0x6, 0xa0 ;  /* 0x0182800000007b1d */ /* 0x000fe20000010000 */
[C---:B------:R-:W-:Y:S01]  /*6090*/  IMAD.SHL.U32 R0, R87.reuse, 0x20, RZ ;  /* 0x0000002057007824 */ /* 0x040fe200078e00ff */
[C---:B------:R-:W-:Y:S01]  /*60a0*/  LOP3.LUT R88, R87.reuse, 0x60, RZ, 0xc0, !PT ;  /* 0x0000006057587812 */ /* 0x040fe200078ec0ff */
[C---:B------:R-:W-:Y:S01]  /*60b0*/  IMAD.SHL.U32 R5, R87.reuse, 0x4, RZ ;  /* 0x0000000457057824 */ /* 0x040fe200078e00ff */
[C---:B------:R-:W-:Y:S01]  /*60c0*/  LOP3.LUT R3, R87.reuse, 0x2, RZ, 0xc0, !PT ;  /* 0x0000000257037812 */ /* 0x040fe200078ec0ff */
[----:B------:R-:W-:Y:S01]  /*60d0*/  IMAD.U32 R37, R87, 0x10000, RZ ;  /* 0x0001000057257824 */ /* 0x000fe200078e00ff */
[----:B------:R-:W-:-:S02]  /*60e0*/  UMOV UR50, 0x400 ;  /* 0x0000040000327882 */ /* 0x000fc40000000000 */
[----:B------:R-:W2:Y:S01]  /*60f0*/  LDC.64 R78, c[0x0][0x9b0] ;  /* 0x00026c00ff4e7b82 */ /* 0x000ea20000000a00 */
[----:B------:R-:W3:Y:S01]  /*6100*/  LDCU.64 UR6, c[0x0][0x990] ;  /* 0x00013200ff0677ac */ /* 0x000ee20008000a00 */
[----:B------:R-:W-:Y:S01]  /*6110*/  LOP3.LUT R2, R0, 0xc0, RZ, 0xc0, !PT ;  /* 0x000000c000027812 */ /* 0x000fe200078ec0ff */
[----:B------:R-:W-:Y:S01]  /*6120*/  HFMA2 R83, -RZ, RZ, 0, 0 ;  /* 0x00000000ff537431 */ /* 0x000fe200000001ff */
[----:B------:R-:W-:Y:S01]  /*6130*/  LOP3.LUT R87, R87, 0x4, RZ, 0xc0, !PT ;  /* 0x0000000457577812 */ /* 0x000fe200078ec0ff */
[----:B------:R-:W-:Y:S01]  /*6140*/  USHF.R.S32.HI UR53, URZ, 0x1f, UR5 ;  /* 0x0000001fff357899 */ /* 0x000fe20008011405 */
[----:B------:R-:W-:Y:S01]  /*6150*/  LOP3.LUT R5, R2, 0x18, R5, 0xf8, !PT ;  /* 0x0000001802057812 */ /* 0x000fe200078ef805 */
[----:B------:R-:W-:Y:S01]  /*6160*/  IMAD.MOV.U32 R85, RZ, RZ, 0x1 ;  /* 0x00000001ff557424 */ /* 0x000fe200078e00ff */
[----:B------:R-:W4:Y:S01]  /*6170*/  LDC.64 R76, c[0x0][0x9a8] ;  /* 0x00026a00ff4c7b82 */ /* 0x000f220000000a00 */
[----:B------:R-:W-:Y:S01]  /*6180*/  ULEA.HI UR53, UR53, UR5, URZ, 0x7 ;  /* 0x0000000535357291 */ /* 0x000fe2000f8f38ff */
[----:B------:R-:W-:Y:S01]  /*6190*/  LOP3.LUT R5, R5, 0xf20, R0, 0xf8, !PT ;  /* 0x00000f2005057812 */ /* 0x000fe200078ef800 */
[----:B------:R-:W-:Y:S01]  /*61a0*/  IMAD.MOV.U32 R36, RZ, RZ, RZ ;  /* 0x000000ffff247224 */ /* 0x000fe200078e00ff */
[----:B------:R-:W-:Y:S01]  /*61b0*/  LOP3.LUT R37, R37, 0x600000, RZ, 0xc0, !PT ;  /* 0x0060000025257812 */ /* 0x000fe200078ec0ff */
[----:B------:R-:W-:Y:S01]  /*61c0*/  IMAD.MOV.U32 R84, RZ, RZ, RZ ;  /* 0x000000ffff547224 */ /* 0x000fe200078e00ff */
[----:B------:R-:W2:Y:S01]  /*61d0*/  LDCU UR62, c[0x0][0x370] ;  /* 0x00006e00ff3e77ac */ /* 0x000ea20008000800 */
[----:B-1----:R-:W-:Y:S01]  /*61e0*/  ULEA UR50, UR4, UR50, 0x18 ;  /* 0x0000003204327291 */ /* 0x002fe2000f8ec0ff */
[----:B---3--:R-:W-:Y:S01]  /*61f0*/  MOV R92, UR6 ;  /* 0x00000006005c7c02 */ /* 0x008fe20008000f00 */
[----:B------:R-:W-:Y:S01]  /*6200*/  IMAD.U32 R91, RZ, RZ, UR7 ;  /* 0x00000007ff5b7e24 */ /* 0x000fe2000f8e00ff */
[----:B------:R-:W1:Y:S01]  /*6210*/  LDCU UR48, c[0x0][0xc0c] ;  /* 0x00018180ff3077ac */ /* 0x000e620008000800 */
[----:B------:R-:W-:-:S05]  /*6220*/  UIADD3 UR4, UPT, UPT, UR50, 0x200, URZ ;  /* 0x0000020032047890 */ /* 0x000fca000fffe0ff */
[----:B------:R-:W3:Y:S01]  /*6230*/  LDS R6, [UR50+0x160] ;  /* 0x00016032ff067984 */ /* 0x000ee20008000800 */
[----:B------:R-:W1:Y:S01]  /*6240*/  LDCU UR38, c[0x0][0xc30] ;  /* 0x00018600ff2677ac */ /* 0x000e620008000800 */
[----:B------:R-:W-:Y:S01]  /*6250*/  MOV R80, UR4 ;  /* 0x0000000400507c02 */ /* 0x000fe20008000f00 */
[----:B------:R-:W1:Y:S03]  /*6260*/  LDCU.64 UR60, c[0x0][0x988] ;  /* 0x00013100ff3c77ac */ /* 0x000e660008000a00 */
[----:B------:R-:W-:Y:S01]  /*6270*/  LEA R86, R5, R80, 0x1 ;  /* 0x0000005005567211 */ /* 0x000fe200078e08ff */
[----:B------:R-:W1:Y:S04]  /*6280*/  LDCU.64 UR46, c[0x0][0xc28] ;  /* 0x00018500ff2e77ac */ /* 0x000e680008000a00 */
[--C-:B------:R-:W-:Y:S01]  /*6290*/  IMAD R96, R3, -0x10, R86.reuse ;  /* 0xfffffff003607824 */ /* 0x100fe200078e0256 */
[----:B------:R-:W1:Y:S01]  /*62a0*/  LDCU.128 UR56, c[0x0][0xc10] ;  /* 0x00018200ff3877ac */ /* 0x000e620008000c00 */
[----:B------:R-:W-:Y:S01]  /*62b0*/  IMAD R94, R87, -0x10, R86 ;  /* 0xfffffff0575e7824 */ /* 0x000fe200078e0256 */
[----:B------:R-:W1:Y:S01]  /*62c0*/  LDCU UR55, c[0x0][0x374] ;  /* 0x00006e80ff3777ac */ /* 0x000e620008000800 */
[----:B------:R-:W-:Y:S01]  /*62d0*/  USHF.R.S32.HI UR53, URZ, 0x7, UR53 ;  /* 0x00000007ff357899 */ /* 0x000fe20008011435 */
[----:B------:R-:W-:Y:S01]  /*62e0*/  UMOV UR54, URZ ;  /* 0x000000ff00367c82 */ /* 0x000fe20008000000 */
[----:B------:R-:W-:Y:S01]  /*62f0*/  UMOV UR51, URZ ;  /* 0x000000ff00337c82 */ /* 0x000fe20008000000 */
[C---:B---3--:R-:W-:Y:S01]  /*6300*/  VIADD R7, R6.reuse, 0x80 ;  /* 0x0000008006077836 */ /* 0x048fe20000000000 */
[----:B------:R-:W-:-:S04]  /*6310*/  LOP3.LUT R6, R6, 0xffff, RZ, 0xc0, !PT ;  /* 0x0000ffff06067812 */ /* 0x000fc800078ec0ff */
[----:B------:R-:W-:-:S05]  /*6320*/  LOP3.LUT R7, R7, 0xffff, RZ, 0xc0, !PT ;  /* 0x0000ffff07077812 */ /* 0x000fca00078ec0ff */
[----:B-12-4-:R3:W-:Y:S02]  /*6330*/  STL.64 [R1], R6 ;  /* 0x0000000601007387 */ /* 0x0167e40000100a00 */
.L_x_127:
[----:B------:R-:W-:Y:S04]  /*6340*/  SHF.L.U32 R3, R83, 0x1f, RZ ;  /* 0x0000001f53037819 */ /* 0x000fe800000006ff */
[----:B-1----:R-:W1:Y:S02]  /*6350*/  SYNCS.PHASECHK.TRANS64.TRYWAIT P0, [UR50+0x110], R3 ;  /* 0x00011003ff0075a7 */ /* 0x002e640008001132 */
[----:B-1-3--:R-:W-:Y:S05]  /*6360*/  @!P0 BRA `(.L_x_84) ;  /* 0x0000005000b48947 */ /* 0x00afea0003800000 */
.L_x_189:
[----:B---3--:R-:W2:Y:S01]  /*6370*/  LDS.128 R4, [UR50+0x150] ;  /* 0x00015032ff047984 */ /* 0x008ea20008000c00 */
[----:B------:R-:W-:Y:S02]  /*6380*/  UIADD3 UR4, UPT, UPT, UR50, 0x118, URZ ;  /* 0x0000011832047890 */ /* 0x000fe4000fffe0ff */
[----:B------:R-:W-:Y:S02]  /*6390*/  UISETP.GE.AND UP0, UPT, UR39, 0x1, UPT ;  /* 0x000000012700788c */ /* 0x000fe4000bf06270 */
[----:B------:R-:W-:Y:S01]  /*63a0*/  UPRMT UR4, URZ, 0x654, UR4 ;  /* 0x00000654ff047896 */ /* 0x000fe20008000004 */
        /* <DEDUP_REMOVED lines=10> */
[----:B------:R-:W-:Y:S01]  /*6450*/  PLOP3.LUT P0, PT, PT, PT, UP1, 0x80, 0x8 ;  /* 0x000000000008781c */ /* 0x000fe20003f0f018 */
[----:B------:R-:W-:Y:S11]  /*6460*/  UP2UR UR63, UPR, URZ, 0x2 ;  /* 0x00000002ff3f7883 */ /* 0x000ff60008000000 */
[----:B------:R-:W-:Y:S01]  /*6470*/  @!UPT UIADD3 URZ, UPT, UPT, URZ, URZ, URZ ;  /* 0x000000fffffff290 */ /* 0x000fe2000fffe0ff */
[----:B------:R-:W-:Y:S02]  /*6480*/  @P0 MOV R2, R4 ;  /* 0x0000000400020202 */ /* 0x000fe40000000f00 */
[----:B-1----:R-:W-:Y:S02]  /*6490*/  @P0 LOP3.LUT R0, R5, 0xffff, RZ, 0xc0, !PT ;  /* 0x0000ffff05000812 */ /* 0x002fe400078ec0ff */
[----:B------:R-:W-:Y:S02]  /*64a0*/  @P0 R2UR UR6, R2 ;  /* 0x00000000020602ca */ /* 0x000fe400000e0000 */
[----:B------:R-:W-:Y:S01]  /*64b0*/  @P0 R2UR UR5, R0 ;  /* 0x00000000000502ca */ /* 0x000fe200000e0000 */
[----:B------:R-:W-:Y:S05]  /*64c0*/  IMAD.U32 R0, RZ, RZ, UR53 ;  /* 0x00000035ff007e24 */ /* 0x000fea000f8e00ff */
[----:B------:R-:W-:Y:S05]  /*64d0*/  IABS R2, R0 ;  /* 0x0000000000027213 */ /* 0x000fea0000000000 */
[----:B------:R-:W-:Y:S02]  /*64e0*/  @UP1 UMOV UR37, UR6 ;  /* 0x0000000600251c82 */ /* 0x000fe40008000000 */
[----:B------:R-:W-:Y:S01]  /*64f0*/  @UP1 UMOV UR36, UR5 ;  /* 0x0000000500241c82 */ /* 0x000fe20008000000 */
[----:B------:R-:W-:Y:S05]  /*6500*/  BRA.U !UP0, `(.L_x_85) ;  /* 0x0000000108cc7547 */ /* 0x000fea000b800000 */
[----:B------:R-:W1:Y:S01]  /*6510*/  LDCU UR9, c[0x0][0xc20] ;  /* 0x00018400ff0977ac */ /* 0x000e620008000800 */
[----:B------:R-:W-:Y:S02]  /*6520*/  UIMAD.WIDE.U32 UR4, UR55, UR59, URZ ;  /* 0x0000003b370472a5 */ /* 0x000fe4000f8e00ff */
[----:B------:R-:W-:Y:S02]  /*6530*/  UIMAD.WIDE.U32 UR6, UR62, UR56, URZ ;  /* 0x000000383e0672a5 */ /* 0x000fe4000f8e00ff */
[----:B------:R-:W-:Y:S02]  /*6540*/  UIMAD.WIDE.U32 UR10, UR36, UR59, URZ ;  /* 0x0000003b240a72a5 */ /* 0x000fe4000f8e00ff */
[----:B------:R-:W-:Y:S02]  /*6550*/  UISETP.NE.AND UP0, UPT, UR58, 0x1, UPT ;  /* 0x000000013a00788c */ /* 0x000fe4000bf05270 */
[----:B------:R-:W-:Y:S02]  /*6560*/  UISETP.NE.AND UP1, UPT, UR48, 0x1, UPT ;  /* 0x000000013000788c */ /* 0x000fe4000bf25270 */
[----:B------:R-:W-:Y:S02]  /*6570*/  UISETP.NE.AND UP2, UPT, UR39, 0x1, UPT ;  /* 0x000000012700788c */ /* 0x000fe4000bf45270 */
[----:B------:R-:W-:Y:S01]  /*6580*/  UIMAD.WIDE.U32 UR12, UR37, UR56, URZ ;  /* 0x00000038250c72a5 */ /* 0x000fe2000f8e00ff */
[----:B------:R-:W-:Y:S01]  /*6590*/  UMOV UR4, UR5 ;  /* 0x0000000500047c82 */ /* 0x000fe20008000000 */
[----:B------:R-:W-:Y:S01]  /*65a0*/  UMOV UR6, UR11 ;  /* 0x0000000b00067c82 */ /* 0x000fe20008000000 */
[----:B-1----:R-:W-:Y:S03]  /*65b0*/  USHF.R.U32.HI UR8, URZ, UR9, UR4 ;  /* 0x00000009ff087299 */ /* 0x002fe60008011604 */
[----:B------:R-:W-:Y:S02]  /*65c0*/  UMOV UR4, UR7 ;  /* 0x0000000700047c82 */ /* 0x000fe40008000000 */
[----:B------:R-:W-:Y:S02]  /*65d0*/  USHF.R.U32.HI UR5, URZ, UR57, UR4 ;  /* 0x00000039ff057299 */ /* 0x000fe40008011604 */
[----:B------:R-:W-:Y:S02]  /*65e0*/  USEL UR4, UR55, UR8, !UP0 ;  /* 0x0000000837047287 */ /* 0x000fe4000c000000 */
[----:B------:R-:W-:Y:S02]  /*65f0*/  USHF.R.U32.HI UR8, URZ, UR9, UR6 ;  /* 0x00000009ff087299 */ /* 0x000fe40008011606 */
[----:B------:R-:W-:Y:S02]  /*6600*/  UIMAD.WIDE.U32 UR6, UR4, UR46, URZ ;  /* 0x0000002e040672a5 */ /* 0x000fe4000f8e00ff */
[----:B------:R-:W-:Y:S02]  /*6610*/  USEL UR9, UR62, UR5, !UP1 ;  /* 0x000000053e097287 */ /* 0x000fe4000c800000 */
[----:B------:R-:W-:Y:S02]  /*6620*/  USEL UR8, UR36, UR8, !UP0 ;  /* 0x0000000824087287 */ /* 0x000fe4000c000000 */
[----:B------:R-:W-:Y:S01]  /*6630*/  UIMAD.WIDE.U32 UR10, UR9, UR46, URZ ;  /* 0x0000002e090a72a5 */ /* 0x000fe2000f8e00ff */
[----:B------:R-:W-:Y:S01]  /*6640*/  UMOV UR6, UR7 ;  /* 0x0000000700067c82 */ /* 0x000fe20008000000 */
[----:B------:R-:W-:Y:S01]  /*6650*/  UMOV UR5, UR13 ;  /* 0x0000000d00057c82 */ /* 0x000fe20008000000 */
[----:B------:R-:W-:Y:S02]  /*6660*/  @UP2 USHF.R.U32.HI UR4, URZ, UR47, UR6 ;  /* 0x0000002fff042299 */ /* 0x000fe40008011606 */
[----:B------:R-:W-:Y:S02]  /*6670*/  USHF.R.U32.HI UR5, URZ, UR57, UR5 ;  /* 0x00000039ff057299 */ /* 0x000fe40008011605 */
[----:B------:R-:W-:Y:S02]  /*6680*/  UIMAD UR4, UR39, UR4, URZ ;  /* 0x00000004270472a4 */ /* 0x000fe4000f8e02ff */
[----:B------:R-:W-:Y:S02]  /*6690*/  USEL UR5, UR37, UR5, !UP1 ;  /* 0x0000000525057287 */ /* 0x000fe4000c800000 */
[----:B------:R-:W-:Y:S01]  /*66a0*/  UISETP.GE.AND UP0, UPT, UR8, UR4, UPT ;  /* 0x000000040800728c */ /* 0x000fe2000bf06270 */
[----:B------:R-:W-:Y:S01]  /*66b0*/  UMOV UR6, UR11 ;  /* 0x0000000b00067c82 */ /* 0x000fe20008000000 */
[----:B------:R-:W-:Y:S02]  /*66c0*/  UIMAD.WIDE.U32 UR10, UR8, UR46, URZ ;  /* 0x0000002e080a72a5 */ /* 0x000fe4000f8e00ff */
[----:B------:R-:W-:Y:S04]  /*66d0*/  @UP2 USHF.R.U32.HI UR9, URZ, UR47, UR6 ;  /* 0x0000002fff092299 */ /* 0x000fe80008011606 */
[----:B------:R-:W-:Y:S01]  /*66e0*/  UIMAD UR6, UR39, UR9, URZ ;  /* 0x00000009270672a4 */ /* 0x000fe2000f8e02ff */
[----:B------:R-:W-:Y:S03]  /*66f0*/  UMOV UR4, UR11 ;  /* 0x0000000b00047c82 */ /* 0x000fe60008000000 */
[----:B------:R-:W-:Y:S02]  /*6700*/  UISETP.GE.OR UP0, UPT, UR5, UR6, UP0 ;  /* 0x000000060500728c */ /* 0x000fe40008706670 */
[----:B------:R-:W-:Y:S02]  /*6710*/  USHF.R.U32.HI UR4, URZ, UR47, UR4 ;  /* 0x0000002fff047299 */ /* 0x000fe40008011604 */
[----:B------:R-:W-:Y:S02]  /*6720*/  UIMAD.WIDE.U32 UR6, UR5, UR46, URZ ;  /* 0x0000002e050672a5 */ /* 0x000fe4000f8e00ff */
[----:B------:R-:W-:Y:S02]  /*6730*/  USEL UR11, UR8, UR4, !UP2 ;  /* 0x00000004080b7287 */ /* 0x000fe4000d000000 */
[----:B------:R-:W-:Y:S02]  /*6740*/  UIADD3 UR6, UPT, UPT, -UR5, URZ, URZ ;  /* 0x000000ff05067290 */ /* 0x000fe4000fffe1ff */
[----:B------:R-:W-:Y:S02]  /*6750*/  UIADD3 UR10, UPT, UPT, -UR11, URZ, URZ ;  /* 0x000000ff0b0a7290 */ /* 0x000fe4000fffe1ff */
[----:B------:R-:W-:Y:S02]  /*6760*/  UIMAD UR6, UR48, UR6, UR37 ;  /* 0x00000006300672a4 */ /* 0x000fe4000f8e0225 */
[----:B------:R-:W-:Y:S01]  /*6770*/  UIMAD UR10, UR39, UR10, UR8 ;  /* 0x0000000a270a72a4 */ /* 0x000fe2000f8e0208 */
[----:B------:R-:W-:Y:S01]  /*6780*/  @!UP0 UMOV UR4, UR7 ;  /* 0x0000000700048c82 */ /* 0x000fe20008000000 */
[----:B------:R-:W-:Y:S02]  /*6790*/  UIADD3 UR7, UPT, UPT, -UR8, URZ, URZ ;  /* 0x000000ff08077290 */ /* 0x000fe4000fffe1ff */
[----:B------:R-:W-:Y:S04]  /*67a0*/  @!UP0 USHF.R.U32.HI UR4, URZ, UR47, UR4 ;  /* 0x0000002fff048299 */ /* 0x000fe80008011604 */
[----:B------:R-:W-:Y:S04]  /*67b0*/  @!UP0 USEL UR4, UR5, UR4, !UP2 ;  /* 0x0000000405048287 */ /* 0x000fe8000d000000 */
[----:B------:R-:W-:Y:S02]  /*67c0*/  @!UP0 UIMAD UR9, UR9, UR10, UR4 ;  /* 0x0000000a090982a4 */ /* 0x000fe4000f8e0204 */
[----:B------:R-:W-:Y:S02]  /*67d0*/  @!UP0 UIADD3 UR10, UPT, UPT, UR11, -UR4, URZ ;  /* 0x800000040b0a8290 */ /* 0x000fe4000fffe0ff */
[----:B------:R-:W-:Y:S02]  /*67e0*/  UIMAD UR4, UR58, UR7, UR36 ;  /* 0x000000073a0472a4 */ /* 0x000fe4000f8e0224 */
[----:B------:R-:W-:Y:S03]  /*67f0*/  @!UP0 UIMAD UR8, UR10, UR39, UR5 ;  /* 0x000000270a0882a4 */ /* 0x000fe6000f8e0205 */
[----:B------:R-:W-:Y:S02]  /*6800*/  @!UP0 UMOV UR5, UR9 ;  /* 0x0000000900058c82 */ /* 0x000fe40008000000 */
[----:B------:R-:W-:Y:S02]  /*6810*/  UIMAD UR37, UR5, UR48, UR6 ;  /* 0x00000030052572a4 */ /* 0x000fe4000f8e0206 */
[----:B------:R-:W-:Y:S11]  /*6820*/  UIMAD UR36, UR8, UR58, UR4 ;  /* 0x0000003a082472a4 */ /* 0x000ff6000f8e0204 */
[----:B------:R-:W-:Y:S01]  /*6830*/  @!UPT UIADD3 URZ, UPT, UPT, URZ, URZ, URZ ;  /* 0x000000fffffff290 */ /* 0x000fe2000fffe0ff */
.L_x_85:
[----:B------:R-:W1:Y:S01]  /*6840*/  LDCU UR16, c[0x0][0x388] ;  /* 0x00007100ff1077ac */ /* 0x000e620008000800 */
[----:B------:R-:W-:Y:S01]  /*6850*/  R2UR UR6, R2 ;  /* 0x00000000020672ca */ /* 0x000fe200000e0000 */
[----:B------:R-:W-:Y:S01]  /*6860*/  IMAD R2, R36, 0x4, R1 ;  /* 0x0000000424027824 */ /* 0x000fe200078e0201 */
[----:B------:R-:W-:Y:S01]  /*6870*/  IABS R0, R0 ;  /* 0x0000000000007213 */ /* 0x000fe20000000000 */
[----:B------:R-:W2:Y:S01]  /*6880*/  LDCU UR11, c[0x0][0x38c] ;  /* 0x00007180ff0b77ac */ /* 0x000ea20008000800 */
[----:B------:R-:W-:Y:S01]  /*6890*/  @P0 SHF.R.U32.HI R4, RZ, 0x10, R5 ;  /* 0x00000010ff040819 */ /* 0x000fe20000011605 */
[----:B------:R-:W-:Y:S01]  /*68a0*/  BSSY.RECONVERGENT B6, `(.L_x_86) ;  /* 0x0000094000067945 */ /* 0x000fe20003800200 */
[----:B------:R-:W-:Y:S01]  /*68b0*/  R2UR UR17, R97 ;  /* 0x00000000611172ca */ /* 0x000fe200000e0000 */
[----:B------:R-:W-:Y:S01]  /*68c0*/  USHF.L.U32 UR42, UR28, 0x7, URZ ;  /* 0x000000071c2a7899 */ /* 0x000fe200080006ff */
[----:B------:R-:W5:Y:S01]  /*68d0*/  LDL R2, [R2] ;  /* 0x0000000002027983 */ /* 0x000f620000100800 */
[----:B------:R-:W-:Y:S01]  /*68e0*/  IMAD.MOV R0, RZ, RZ, -R0 ;  /* 0x000000ffff007224 */ /* 0x000fe200078e0a00 */
[----:B------:R-:W-:Y:S02]  /*68f0*/  @P0 R2UR UR17, R4 ;  /* 0x00000000041102ca */ /* 0x000fe400000e0000 */
[----:B------:R-:W-:Y:S01]  /*6900*/  LOP3.LUT P0, RZ, R80, 0x1b0, RZ, 0xc0, !PT ;  /* 0x000001b050ff7812 */ /* 0x000fe2000780c0ff */
[----:B------:R-:W3:Y:S10]  /*6910*/  I2F.RP R10, UR6 ;  /* 0x00000006000a7d06 */ /* 0x000ef40008209400 */
[----:B------:R-:W-:Y:S01]  /*6920*/  IMAD.U32 R97, RZ, RZ, UR17 ;  /* 0x00000011ff617e24 */ /* 0x000fe2000f8e00ff */
[----:B---3--:R-:W3:Y:S01]  /*6930*/  MUFU.RCP R3, R10 ;  /* 0x0000000a00037308 */ /* 0x008ee20000001000 */
[----:B-1----:R-:W-:Y:S02]  /*6940*/  IMAD.U32 R8, RZ, RZ, UR16 ;  /* 0x00000010ff087e24 */ /* 0x002fe4000f8e00ff */
[----:B---3--:R-:W-:Y:S07]  /*6950*/  VIADD R9, R3, 0xffffffe ;  /* 0x0ffffffe03097836 */ /* 0x008fee0000000000 */
[----:B------:R-:W1:Y:S02]  /*6960*/  F2I.FTZ.U32.TRUNC.NTZ R3, R9 ;  /* 0x0000000900037305 */ /* 0x000e64000021f000 */
[----:B-1----:R-:W-:Y:S02]  /*6970*/  R2UR UR5, R3 ;  /* 0x00000000030572ca */ /* 0x002fe400000e0000 */
[----:B------:R-:W-:Y:S01]  /*6980*/  IABS R3, R8 ;  /* 0x0000000800037213 */ /* 0x000fe20000000000 */
[----:B------:R-:W-:Y:S03]  /*6990*/  IMAD.U32 R8, RZ, RZ, UR21 ;  /* 0x00000015ff087e24 */ /* 0x000fe6000f8e00ff */
[----:B------:R-:W-:Y:S02]  /*69a0*/  R2UR UR7, R3 ;  /* 0x00000000030772ca */ /* 0x000fe400000e0000 */
[----:B------:R-:W-:Y:S04]  /*69b0*/  IABS R8, R8 ;  /* 0x0000000800087213 */ /* 0x000fe80000000000 */
[----:B------:R-:W-:Y:S01]  /*69c0*/  R2UR UR9, R8 ;  /* 0x00000000080972ca */ /* 0x000fe200000e0000 */
[----:B------:R-:W-:Y:S04]  /*69d0*/  UIADD3 UR4, UPT, UPT, URZ, -UR5, URZ ;  /* 0x80000005ff047290 */ /* 0x000fe8000fffe0ff */
[----:B------:R-:W-:Y:S02]  /*69e0*/  UIMAD UR8, UR4, UR6, URZ ;  /* 0x00000006040872a4 */ /* 0x000fe4000f8e02ff */
[----:B------:R-:W1:Y:S01]  /*69f0*/  I2F.RP R3, UR7 ;  /* 0x0000000700037d06 */ /* 0x000e620008209400 */
[----:B------:R-:W-:Y:S02]  /*6a00*/  UMOV UR4, URZ ;  /* 0x000000ff00047c82 */ /* 0x000fe40008000000 */
[----:B------:R-:W-:Y:S02]  /*6a10*/  UIMAD.WIDE.U32 UR4, UR5, UR8, UR4 ;  /* 0x00000008050472a5 */ /* 0x000fe4000f8e0004 */
[----:B------:R-:W-:Y:S05]  /*6a20*/  R2UR UR8, R0 ;  /* 0x00000000000872ca */ /* 0x000fea00000e0000 */
[----:B------:R-:W-:Y:S02]  /*6a30*/  UMOV UR4, UR5 ;  /* 0x0000000500047c82 */ /* 0x000fe40008000000 */
[----:B------:R-:W-:Y:S01]  /*6a40*/  UIMAD.WIDE.U32 UR4, UR4, UR9, URZ ;  /* 0x00000009040472a5 */ /* 0x000fe2000f8e00ff */
[----:B-1----:R-:W1:Y:S06]  /*6a50*/  MUFU.RCP R3, R3 ;  /* 0x0000000300037308 */ /* 0x002e6c0000001000 */
[----:B------:R-:W-:Y:S02]  /*6a60*/  UMOV UR43, UR5 ;  /* 0x00000005002b7c82 */ /* 0x000fe40008000000 */
[----:B------:R-:W-:Y:S04]  /*6a70*/  UIMAD UR4, UR43, UR8, UR9 ;  /* 0x000000082b0472a4 */ /* 0x000fe8000f8e0209 */
[----:B------:R-:W-:Y:S01]  /*6a80*/  UISETP.GT.U32.AND UP0, UPT, UR6, UR4, UPT ;  /* 0x000000040600728c */ /* 0x000fe2000bf04070 */
[----:B-1----:R-:W-:Y:S10]  /*6a90*/  VIADD R8, R3, 0xffffffe ;  /* 0x0ffffffe03087836 */ /* 0x002ff40000000000 */
[----:B------:R-:W-:Y:S01]  /*6aa0*/  @!UP0 UIADD3 UR4, UPT, UPT, UR4, -UR6, URZ ;  /* 0x8000000604048290 */ /* 0x000fe2000fffe0ff */
[----:B------:R-:W1:Y:S01]  /*6ab0*/  F2I.FTZ.U32.TRUNC.NTZ R0, R8 ;  /* 0x0000000800007305 */ /* 0x000e62000021f000 */
[----:B------:R-:W-:Y:S02]  /*6ac0*/  @!UP0 UIADD3 UR43, UPT, UPT, UR43, 0x1, URZ ;  /* 0x000000012b2b8890 */ /* 0x000fe4000fffe0ff */
[----:B------:R-:W-:Y:S02]  /*6ad0*/  UISETP.GE.U32.AND UP2, UPT, UR4, UR6, UPT ;  /* 0x000000060400728c */ /* 0x000fe4000bf46070 */
[----:B------:R-:W-:Y:S02]  /*6ae0*/  ULOP3.LUT UR4, UR21, UR53, URZ, 0x3c, !UPT ;  /* 0x0000003515047292 */ /* 0x000fe4000f8e3cff */
[----:B------:R-:W-:Y:S02]  /*6af0*/  UISETP.NE.AND UP0, UPT, UR53, URZ, UPT ;  /* 0x000000ff3500728c */ /* 0x000fe4000bf05270 */
[----:B------:R-:W-:Y:S05]  /*6b00*/  UISETP.GE.AND UP1, UPT, UR4, URZ, UPT ;  /* 0x000000ff0400728c */ /* 0x000fea000bf26270 */
[----:B------:R-:W-:Y:S01]  /*6b10*/  @UP2 UIADD3 UR43, UPT, UPT, UR43, 0x1, URZ ;  /* 0x000000012b2b2890 */ /* 0x000fe2000fffe0ff */
[----:B-1----:R-:W-:Y:S05]  /*6b20*/  R2UR UR5, R0 ;  /* 0x00000000000572ca */ /* 0x002fea00000e0000 */
[----:B------:R-:W-:Y:S02]  /*6b30*/  @!UP1 UIADD3 UR43, UPT, UPT, -UR43, URZ, URZ ;  /* 0x000000ff2b2b9290 */ /* 0x000fe4000fffe1ff */
[----:B------:R-:W-:Y:S06]  /*6b40*/  @!UP0 ULOP3.LUT UR43, URZ, UR53, URZ, 0x33, !UPT ;  /* 0x00000035ff2b8292 */ /* 0x000fec000f8e33ff */
[----:B------:R-:W-:Y:S01]  /*6b50*/  UIADD3 UR4, UPT, UPT, URZ, -UR5, URZ ;  /* 0x80000005ff047290 */ /* 0x000fe2000fffe0ff */
[----:B------:R-:W-:Y:S03]  /*6b60*/  IMAD.U32 R0, RZ, RZ, UR43 ;  /* 0x0000002bff007e24 */ /* 0x000fe6000f8e00ff */
[----:B------:R-:W-:Y:S02]  /*6b70*/  UIMAD UR6, UR4, UR7, URZ ;  /* 0x00000007040672a4 */ /* 0x000fe4000f8e02ff */
[----:B------:R-:W-:Y:S01]  /*6b80*/  IABS R0, R0 ;  /* 0x0000000000007213 */ /* 0x000fe20000000000 */
[----:B------:R-:W-:Y:S02]  /*6b90*/  UMOV UR4, URZ ;  /* 0x000000ff00047c82 */ /* 0x000fe40008000000 */
[----:B------:R-:W-:Y:S01]  /*6ba0*/  UIMAD.WIDE.U32 UR4, UR5, UR6, UR4 ;  /* 0x00000006050472a5 */ /* 0x000fe2000f8e0004 */
[----:B------:R-:W-:Y:S01]  /*6bb0*/  R2UR UR8, R0 ;  /* 0x00000000000872ca */ /* 0x000fe200000e0000 */
[----:B--2---:R-:W-:Y:S05]  /*6bc0*/  IMAD.U32 R0, RZ, RZ, UR11 ;  /* 0x0000000bff007e24 */ /* 0x004fea000f8e00ff */
[----:B------:R-:W-:Y:S01]  /*6bd0*/  UMOV UR4, UR5 ;  /* 0x0000000500047c82 */ /* 0x000fe20008000000 */
[----:B------:R-:W-:Y:S04]  /*6be0*/  IABS R9, R0 ;  /* 0x0000000000097213 */ /* 0x000fe80000000000 */
[----:B------:R-:W1:Y:S02]  /*6bf0*/  I2F.RP R0, R9 ;  /* 0x0000000900007306 */ /* 0x000e640000209400 */
[----:B------:R-:W-:Y:S07]  /*6c00*/  UIMAD.WIDE.U32 UR4, UR4, UR8, URZ ;  /* 0x00000008040472a5 */ /* 0x000fee000f8e00ff */
[----:B------:R-:W-:Y:S02]  /*6c10*/  UMOV UR44, UR5 ;  /* 0x00000005002c7c82 */ /* 0x000fe40008000000 */
[----:B------:R-:W-:Y:S04]  /*6c20*/  UIADD3 UR4, UPT, UPT, -UR44, URZ, URZ ;  /* 0x000000ff2c047290 */ /* 0x000fe8000fffe1ff */
[----:B------:R-:W-:Y:S01]  /*6c30*/  UIMAD UR4, UR7, UR4, UR8 ;  /* 0x00000004070472a4 */ /* 0x000fe2000f8e0208 */
[----:B-1----:R-:W1:Y:S03]  /*6c40*/  MUFU.RCP R0, R0 ;  /* 0x0000000000007308 */ /* 0x002e660000001000 */
[----:B------:R-:W-:Y:S11]  /*6c50*/  UISETP.GT.U32.AND UP0, UPT, UR7, UR4, UPT ;  /* 0x000000040700728c */ /* 0x000ff6000bf04070 */
[----:B------:R-:W-:Y:S02]  /*6c60*/  @!UP0 UIADD3 UR4, UPT, UPT, UR4, -UR7, URZ ;  /* 0x8000000704048290 */ /* 0x000fe4000fffe0ff */
[----:B------:R-:W-:Y:S01]  /*6c70*/  @!UP0 UIADD3 UR44, UPT, UPT, UR44, 0x1, URZ ;  /* 0x000000012c2c8890 */ /* 0x000fe2000fffe0ff */
[----:B-1----:R-:W-:Y:S01]  /*6c80*/  IADD3 R10, PT, PT, R0, 0xffffffe, RZ ;  /* 0x0ffffffe000a7810 */ /* 0x002fe20007ffe0ff */
[----:B------:R-:W-:Y:S02]  /*6c90*/  UISETP.GE.U32.AND UP1, UPT, UR4, UR7, UPT ;  /* 0x000000070400728c */ /* 0x000fe4000bf26070 */
[----:B------:R-:W-:Y:S01]  /*6ca0*/  ULOP3.LUT UR4, UR43, UR16, URZ, 0x3c, !UPT ;  /* 0x000000102b047292 */ /* 0x000fe2000f8e3cff */
[----:B------:R-:W1:Y:S03]  /*6cb0*/  F2I.FTZ.U32.TRUNC.NTZ R11, R10 ;  /* 0x0000000a000b7305 */ /* 0x000e66000021f000 */
[----:B------:R-:W-:Y:S05]  /*6cc0*/  UISETP.GE.AND UP0, UPT, UR4, URZ, UPT ;  /* 0x000000ff0400728c */ /* 0x000fea000bf06270 */
[----:B------:R-:W-:Y:S02]  /*6cd0*/  @UP1 UIADD3 UR44, UPT, UPT, UR44, 0x1, URZ ;  /* 0x000000012c2c1890 */ /* 0x000fe4000fffe0ff */
[----:B------:R-:W-:Y:S04]  /*6ce0*/  UISETP.NE.AND UP1, UPT, UR16, URZ, UPT ;  /* 0x000000ff1000728c */ /* 0x000fe8000bf25270 */
[----:B------:R-:W-:Y:S01]  /*6cf0*/  @!UP0 UIADD3 UR44, UPT, UPT, -UR44, URZ, URZ ;  /* 0x000000ff2c2c8290 */ /* 0x000fe2000fffe1ff */
[--C-:B-1----:R-:W-:Y:S02]  /*6d00*/  IMAD.MOV R8, RZ, RZ, -R11.reuse ;  /* 0x000000ffff087224 */ /* 0x102fe400078e0a0b */
[----:B------:R-:W-:Y:S02]  /*6d10*/  IMAD.MOV.U32 R10, RZ, RZ, RZ ;  /* 0x000000ffff0a7224 */ /* 0x000fe400078e00ff */
[----:B------:R-:W-:Y:S02]  /*6d20*/  IMAD R3, R8, R9, RZ ;  /* 0x0000000908037224 */ /* 0x000fe400078e02ff */
[----:B------:R-:W-:Y:S02]  /*6d30*/  @!UP1 ULOP3.LUT UR44, URZ, UR16, URZ, 0x33, !UPT ;  /* 0x00000010ff2c9292 */ /* 0x000fe4000f8e33ff */
[----:B------:R-:W-:Y:S01]  /*6d40*/  UISETP.NE.AND UP1, UPT, UR38, 0x1, UPT ;  /* 0x000000012600788c */ /* 0x000fe2000bf25270 */
[----:B------:R-:W-:Y:S04]  /*6d50*/  IMAD.HI.U32 R11, R11, R3, R10 ;  /* 0x000000030b0b7227 */ /* 0x000fe800078e000a */
[----:B------:R-:W-:Y:S05]  /*6d60*/  IMAD.U32 R0, RZ, RZ, UR44 ;  /* 0x0000002cff007e24 */ /* 0x000fea000f8e00ff */
[----:B------:R-:W-:Y:S01]  /*6d70*/  IABS R0, R0 ;  /* 0x0000000000007213 */ /* 0x000fe20000000000 */
[----:B------:R-:W1:Y:S04]  /*6d80*/  @!UP1 LDCU.128 UR12, c[0x0][0xc10] ;  /* 0x00018200ff0c97ac */ /* 0x000e680008000c00 */
[----:B------:R-:W-:Y:S01]  /*6d90*/  IMAD.HI.U32 R11, R11, R0, RZ ;  /* 0x000000000b0b7227 */ /* 0x000fe200078e00ff */
[----:B------:R-:W2:Y:S03]  /*6da0*/  @!UP1 LDCU UR10, c[0x0][0xc20] ;  /* 0x00018400ff0a97ac */ /* 0x000ea60008000800 */
[----:B------:R-:W-:Y:S01]  /*6db0*/  IMAD.MOV R3, RZ, RZ, -R11 ;  /* 0x000000ffff037224 */ /* 0x000fe200078e0a0b */
[----:B------:R-:W3:Y:S03]  /*6dc0*/  @!UP1 LDCU UR5, c[0x0][0xc0c] ;  /* 0x00018180ff0597ac */ /* 0x000ee60008000800 */
[C---:B------:R-:W-:Y:S01]  /*6dd0*/  IMAD R0, R9.reuse, R3, R0 ;  /* 0x0000000309007224 */ /* 0x040fe200078e0200 */
[----:B-1----:R-:W-:Y:S04]  /*6de0*/  UIMAD.WIDE.U32 UR6, UR36, UR15, URZ ;  /* 0x0000000f240672a5 */ /* 0x002fe8000f8e00ff */
[----:B------:R-:W-:Y:S01]  /*6df0*/  ISETP.GT.U32.AND P1, PT, R9, R0, PT ;  /* 0x000000000900720c */ /* 0x000fe20003f24070 */
[----:B------:R-:W-:Y:S02]  /*6e00*/  UIMAD.WIDE.U32 UR8, UR37, UR12, URZ ;  /* 0x0000000c250872a5 */ /* 0x000fe4000f8e00ff */
[----:B------:R-:W-:Y:S02]  /*6e10*/  @!UP1 UISETP.NE.AND UP0, UPT, UR14, 0x1, UPT ;  /* 0x000000010e00988c */ /* 0x000fe4000bf05270 */
[----:B------:R-:W-:Y:S01]  /*6e20*/  ULOP3.LUT UR8, UR44, UR11, URZ, 0x3c, !UPT ;  /* 0x0000000b2c087292 */ /* 0x000fe2000f8e3cff */
[----:B------:R-:W-:Y:S02]  /*6e30*/  @!UP1 UMOV UR6, UR7 ;  /* 0x0000000700069c82 */ /* 0x000fe40008000000 */
[----:B------:R-:W-:Y:S01]  /*6e40*/  @!UP1 UMOV UR4, UR9 ;  /* 0x0000000900049c82 */ /* 0x000fe20008000000 */
[----:B--2---:R-:W-:Y:S02]  /*6e50*/  @!UP1 USHF.R.U32.HI UR6, URZ, UR10, UR6 ;  /* 0x0000000aff069299 */ /* 0x004fe40008011606 */
[----:B---3--:R-:W-:Y:S02]  /*6e60*/  @!UP1 UISETP.NE.AND UP2, UPT, UR5, 0x1, UPT ;  /* 0x000000010500988c */ /* 0x008fe4000bf45270 */
[----:B------:R-:W-:Y:S01]  /*6e70*/  @!UP1 USHF.R.U32.HI UR4, URZ, UR13, UR4 ;  /* 0x0000000dff049299 */ /* 0x000fe20008011604 */
[-C--:B------:R-:W-:Y:S01]  /*6e80*/  @!P1 IADD3 R0, PT, PT, R0, -R9.reuse, RZ ;  /* 0x8000000900009210 */ /* 0x080fe20007ffe0ff */
[----:B------:R-:W-:Y:S01]  /*6e90*/  @!UP1 USEL UR6, UR36, UR6, !UP0 ;  /* 0x0000000624069287 */ /* 0x000fe2000c000000 */
[----:B------:R-:W-:Y:S01]  /*6ea0*/  @!P1 VIADD R11, R11, 0x1 ;  /* 0x000000010b0b9836 */ /* 0x000fe20000000000 */
[----:B------:R-:W-:Y:S01]  /*6eb0*/  @!UP1 USEL UR7, UR37, UR4, !UP2 ;  /* 0x0000000425079287 */ /* 0x000fe2000d000000 */
[----:B------:R-:W-:Y:S01]  /*6ec0*/  ISETP.GE.U32.AND P2, PT, R0, R9, PT ;  /* 0x000000090000720c */ /* 0x000fe20003f46070 */
[----:B------:R-:W-:Y:S02]  /*6ed0*/  UISETP.GE.AND UP0, UPT, UR8, URZ, UPT ;  /* 0x000000ff0800728c */ /* 0x000fe4000bf06270 */
[----:B------:R-:W-:Y:S02]  /*6ee0*/  UISETP.NE.AND UP2, UPT, UR11, URZ, UPT ;  /* 0x000000ff0b00728c */ /* 0x000fe4000bf45270 */
[----:B------:R-:W-:Y:S02]  /*6ef0*/  @!UP1 UIADD3 UR4, UPT, UPT, -UR7, UR6, URZ ;  /* 0x0000000607049290 */ /* 0x000fe4000fffe1ff */
[----:B------:R-:W-:Y:S02]  /*6f00*/  @!UP1 UIADD3 UR6, UPT, UPT, UR7, -UR6, URZ ;  /* 0x8000000607069290 */ /* 0x000fe4000fffe0ff */
[----:B------:R-:W-:Y:S02]  /*6f10*/  UIADD3 UR7, UPT, UPT, -UR43, URZ, URZ ;  /* 0x000000ff2b077290 */ /* 0x000fe4000fffe1ff */
[----:B------:R-:W-:Y:S02]  /*6f20*/  @!UP1 UIMAD UR37, UR4, UR5, UR37 ;  /* 0x00000005042592a4 */ /* 0x000fe4000f8e0225 */
[----:B------:R-:W-:Y:S01]  /*6f30*/  UIMAD UR4, UR53, UR7, UR21 ;  /* 0x00000007350472a4 */ /* 0x000fe2000f8e0215 */
[----:B------:R-:W-:Y:S01]  /*6f40*/  @P2 VIADD R11, R11, 0x1 ;  /* 0x000000010b0b2836 */ /* 0x000fe20000000000 */
[----:B------:R-:W-:Y:S02]  /*6f50*/  @!UP1 UIMAD UR36, UR6, UR14, UR36 ;  /* 0x0000000e062492a4 */ /* 0x000fe4000f8e0224 */
[----:B------:R-:W-:Y:S02]  /*6f60*/  USHF.L.U32 UR52, UR4, 0x7, URZ ;  /* 0x0000000704347899 */ /* 0x000fe400080006ff */
[----:B------:R-:W-:Y:S01]  /*6f70*/  UIADD3 UR4, UPT, UPT, -UR44, URZ, URZ ;  /* 0x000000ff2c047290 */ /* 0x000fe2000fffe1ff */
[----:B------:R-:W-:Y:S03]  /*6f80*/  R2UR UR45, R11 ;  /* 0x000000000b2d72ca */ /* 0x000fe600000e0000 */
[----:B------:R-:W-:Y:S10]  /*6f90*/  UIMAD UR43, UR16, UR4, UR43 ;  /* 0x00000004102b72a4 */ /* 0x000ff4000f8e022b */
[----:B------:R-:W-:Y:S02]  /*6fa0*/  @!UP0 UIADD3 UR45, UPT, UPT, -UR45, URZ, URZ ;  /* 0x000000ff2d2d8290 */ /* 0x000fe4000fffe1ff */
[----:B------:R-:W-:Y:S04]  /*6fb0*/  @!UP2 ULOP3.LUT UR45, URZ, UR11, URZ, 0x33, !UPT ;  /* 0x0000000bff2da292 */ /* 0x000fe8000f8e33ff */
[----:B------:R-:W-:Y:S04]  /*6fc0*/  UIADD3 UR5, UPT, UPT, -UR45, URZ, URZ ;  /* 0x000000ff2d057290 */ /* 0x000fe8000fffe1ff */
[----:B------:R-:W-:Y:S01]  /*6fd0*/  UIMAD UR44, UR11, UR5, UR44 ;  /* 0x000000050b2c72a4 */ /* 0x000fe2000f8e022c */
[----:B------:R-:W-:Y:S11]  /*6fe0*/  @!P0 BRA `(.L_x_87) ;  /* 0x00000000007c8947 */ /* 0x000ff60003800000 */
[----:B------:R-:W1:Y:S01]  /*6ff0*/  LDCU.64 UR8, c[0x4][0x80] ;  /* 0x01001000ff0877ac */ /* 0x000e620008000a00 */
[----:B------:R-:W-:Y:S01]  /*7000*/  MOV R16, 0x0 ;  /* 0x0000000000107802 */ /* 0x000fe20000000f00 */
[----:B------:R-:W-:Y:S02]  /*7010*/  HFMA2 R12, -RZ, RZ, 0, 5.9604644775390625e-08 ;  /* 0x00000001ff0c7431 */ /* 0x000fe400000001ff */
[----:B------:R-:W-:Y:S01]  /*7020*/  IMAD.MOV.U32 R8, RZ, RZ, 0x70 ;  /* 0x00000070ff087424 */ /* 0x000fe200078e00ff */
[----:B------:R2:W3:Y:S01]  /*7030*/  LDC.64 R14, c[0x4][R16] ;  /* 0x01000000100e7b82 */ /* 0x0004e20000000a00 */
[----:B------:R-:W4:Y:S01]  /*7040*/  LDCU.64 UR6, c[0x4][0x88] ;  /* 0x01001100ff0677ac */ /* 0x000f220008000a00 */
[----:B------:R-:W-:Y:S01]  /*7050*/  IMAD.MOV.U32 R13, RZ, RZ, RZ ;  /* 0x000000ffff0d7224 */ /* 0x000fe200078e00ff */
[----:B------:R-:W2:Y:S01]  /*7060*/  LDCU.64 UR4, c[0x4][0x8] ;  /* 0x01000100ff0477ac */ /* 0x000ea20008000a00 */
[----:B-1----:R-:W-:Y:S01]  /*7070*/  MOV R5, UR9 ;  /* 0x0000000900057c02 */ /* 0x002fe20008000f00 */
[----:B------:R-:W-:Y:S01]  /*7080*/  IMAD.U32 R4, RZ, RZ, UR8 ;  /* 0x00000008ff047e24 */ /* 0x000fe2000f8e00ff */
[----:B----4-:R-:W-:Y:S01]  /*7090*/  MOV R7, UR7 ;  /* 0x0000000700077c02 */ /* 0x010fe20008000f00 */
[----:B------:R-:W-:Y:S01]  /*70a0*/  IMAD.U32 R6, RZ, RZ, UR6 ;  /* 0x00000006ff067e24 */ /* 0x000fe2000f8e00ff */
[----:B--2---:R-:W-:Y:S01]  /*70b0*/  MOV R11, UR5 ;  /* 0x00000005000b7c02 */ /* 0x004fe20008000f00 */
[----:B------:R-:W-:Y:S02]  /*70c0*/  IMAD.U32 R10, RZ, RZ, UR4 ;  /* 0x00000004ff0a7e24 */ /* 0x000fe4000f8e00ff */
[----:B------:R-:W-:Y:S07]  /*70d0*/  LEPC R20, `(.L_x_88) ;  /* 0x000000001014794e */ /* 0x000fee0000000000 */
[----:B---3-5:R-:W-:Y:S05]  /*70e0*/  CALL.ABS.NOINC R14 ;  /* 0x000000000e007343 */ /* 0x028fea0003c00000 */
.L_x_88:
[----:B------:R-:W1:Y:S01]  /*70f0*/  LDCU.64 UR8, c[0x4][0x80] ;  /* 0x01001000ff0877ac */ /* 0x000e620008000a00 */
[----:B------:R-:W2:Y:S01]  /*7100*/  LDC.64 R16, c[0x4][R16] ;  /* 0x0100000010107b82 */ /* 0x000ea20000000a00 */
[----:B------:R-:W-:Y:S02]  /*7110*/  HFMA2 R12, -RZ, RZ, 0, 5.9604644775390625e-08 ;  /* 0x00000001ff0c7431 */ /* 0x000fe400000001ff */
[----:B------:R-:W-:Y:S02]  /*7120*/  IMAD.MOV.U32 R8, RZ, RZ, 0x70 ;  /* 0x00000070ff087424 */ /* 0x000fe400078e00ff */
[----:B------:R-:W-:Y:S01]  /*7130*/  IMAD.MOV.U32 R13, RZ, RZ, RZ ;  /* 0x000000ffff0d7224 */ /* 0x000fe200078e00ff */
[----:B------:R-:W3:Y:S01]  /*7140*/  LDCU.64 UR6, c[0x4][0x88] ;  /* 0x01001100ff0677ac */ /* 0x000ee20008000a00 */
[----:B------:R-:W4:Y:S01]  /*7150*/  LDCU.64 UR4, c[0x4][0x8] ;  /* 0x01000100ff0477ac */ /* 0x000f220008000a00 */
[----:B-1----:R-:W-:Y:S02]  /*7160*/  MOV R4, UR8 ;  /* 0x0000000800047c02 */ /* 0x002fe40008000f00 */
[----:B------:R-:W-:Y:S02]  /*7170*/  MOV R5, UR9 ;  /* 0x0000000900057c02 */ /* 0x000fe40008000f00 */
[----:B---3--:R-:W-:Y:S01]  /*7180*/  MOV R7, UR7 ;  /* 0x0000000700077c02 */ /* 0x008fe20008000f00 */
[----:B------:R-:W-:Y:S01]  /*7190*/  IMAD.U32 R6, RZ, RZ, UR6 ;  /* 0x00000006ff067e24 */ /* 0x000fe2000f8e00ff */
[----:B----4-:R-:W-:Y:S01]  /*71a0*/  MOV R11, UR5 ;  /* 0x00000005000b7c02 */ /* 0x010fe20008000f00 */
[----:B------:R-:W-:Y:S02]  /*71b0*/  IMAD.U32 R10, RZ, RZ, UR4 ;  /* 0x00000004ff0a7e24 */ /* 0x000fe4000f8e00ff */
[----:B------:R-:W-:Y:S07]  /*71c0*/  LEPC R20, `(.L_x_87) ;  /* 0x000000001014794e */ /* 0x000fee0000000000 */
[----:B--2---:R-:W-:Y:S05]  /*71d0*/  CALL.ABS.NOINC R16 ;  /* 0x0000000010007343 */ /* 0x004fea0003c00000 */
.L_x_87:
[----:B------:R-:W-:Y:S05]  /*71e0*/  BSYNC.RECONVERGENT B6 ;  /* 0x0000000000067941 */ /* 0x000fea0003800200 */
.L_x_86:
[----:B------:R-:W-:Y:S02]  /*71f0*/  R2UR UR6, R93 ;  /* 0x000000005d0672ca */ /* 0x000fe400000e0000 */
[----:B------:R-:W-:Y:S02]  /*7200*/  R2UR UR5, R92 ;  /* 0x000000005c0572ca */ /* 0x000fe400000e0000 */
[----:B------:R-:W-:Y:S02]  /*7210*/  R2UR UR4, R91 ;  /* 0x000000005b0472ca */ /* 0x000fe400000e0000 */
[----:B------:R-:W-:Y:S02]  /*7220*/  ISETP.NE.U32.AND P4, PT, R78, RZ, PT ;  /* 0x000000ff4e00720c */ /* 0x000fe40003f85070 */
[----:B------:R-:W-:Y:S02]  /*7230*/  ISETP.NE.U32.AND P2, PT, RZ, UR60, PT ;  /* 0x0000003cff007c0c */ /* 0x000fe4000bf45070 */
[----:B------:R-:W-:Y:S02]  /*7240*/  ISETP.NE.AND.EX P4, PT, R79, RZ, PT, P4 ;  /* 0x000000ff4f00720c */ /* 0x000fe40003f85340 */
[----:B------:R-:W-:Y:S01]  /*7250*/  ISETP.NE.AND.EX P2, PT, RZ, UR61, PT, P2 ;  /* 0x0000003dff007c0c */ /* 0x000fe2000bf45320 */
[----:B------:R-:W-:Y:S02]  /*7260*/  UISETP.NE.AND UP2, UPT, UR6, URZ, UPT ;  /* 0x000000ff0600728c */ /* 0x000fe4000bf45270 */
[----:B------:R-:W-:Y:S04]  /*7270*/  UISETP.NE.U32.AND UP0, UPT, UR5, URZ, UPT ;  /* 0x000000ff0500728c */ /* 0x000fe8000bf05070 */
[----:B------:R-:W-:Y:S01]  /*7280*/  UISETP.NE.AND.EX UP1, UPT, UR4, URZ, UPT, UP0 ;  /* 0x000000ff0400728c */ /* 0x000fe2000bf25300 */
[----:B------:R-:W-:Y:S01]  /*7290*/  PLOP3.LUT P1, PT, PT, PT, UP2, 0x80, 0x8 ;  /* 0x000000000008781c */ /* 0x000fe20003f2f028 */
[----:B------:R-:W-:Y:S03]  /*72a0*/  UPLOP3.LUT UP0, UPT, UPT, UPT, UPT, 0x40, 0x4 ;  /* 0x000000000004789c */ /* 0x000fe60003f0e870 */
[----:B------:R-:W-:Y:S06]  /*72b0*/  @UP2 UPLOP3.LUT UP0, UPT, UPT, UPT, UP1, 0x80, 0x8 ;  /* 0x000000000008289c */ /* 0x000fec0003f0f010 */
[----:B------:R-:W-:Y:S01]  /*72c0*/  PLOP3.LUT P0, PT, PT, PT, UP0, 0x80, 0x8 ;  /* 0x000000000008781c */ /* 0x000fe20003f0f008 */
[----:B------:R-:W-:Y:S01]  /*72d0*/  @!UPT UIADD3 URZ, UPT, UPT, URZ, URZ, URZ ;  /* 0x000000fffffff290 */ /* 0x000fe2000fffe0ff */
[----:B------:R-:W-:Y:S11]  /*72e0*/  BRA.U !UP1, `(.L_x_89) ;  /* 0x0000000109407547 */ /* 0x000ff6000b800000 */
[----:B------:R-:W-:Y:S01]  /*72f0*/  UISETP.NE.U32.AND UP0, UPT, UR60, URZ, UPT ;  /* 0x000000ff3c00728c */ /* 0x000fe2000bf05070 */
[----:B------:R-:W-:Y:S01]  /*7300*/  R2UR UR6, R92 ;  /* 0x000000005c0672ca */ /* 0x000fe200000e0000 */
[----:B------:R-:W1:Y:S01]  /*7310*/  LDCU.64 UR8, c[0x0][0x358] ;  /* 0x00006b00ff0877ac */ /* 0x000e620008000a00 */
[----:B------:R-:W-:Y:S02]  /*7320*/  HFMA2 R89, -RZ, RZ, 0, 5.9604644775390625e-08 ;  /* 0x00000001ff597431 */ /* 0x000fe400000001ff */
[----:B------:R-:W-:Y:S01]  /*7330*/  IMAD.MOV.U32 R0, RZ, RZ, 0x1 ;  /* 0x00000001ff007424 */ /* 0x000fe200078e00ff */
[----:B------:R-:W-:Y:S06]  /*7340*/  UISETP.NE.AND.EX UP0, UPT, UR61, URZ, UPT, UP0 ;  /* 0x000000ff3d00728c */ /* 0x000fec000bf05300 */
[----:B------:R-:W-:Y:S05]  /*7350*/  PLOP3.LUT P3, PT, PT, PT, UP0, 0x80, 0x8 ;  /* 0x000000000008781c */ /* 0x000fea0003f6f008 */
[----:B------:R-:W2:Y:S01]  /*7360*/  @UP0 LDCU.64 UR4, c[0x0][0x988] ;  /* 0x00013100ff0407ac */ /* 0x000ea20008000a00 */
[----:B------:R-:W-:Y:S07]  /*7370*/  @UP0 UIMAD UR6, UR49, UR6, URZ ;  /* 0x00000006310602a4 */ /* 0x000fee000f8e02ff */
[----:B------:R-:W-:Y:S01]  /*7380*/  @!P3 PRMT R89, R0, 0x7610, R89 ;  /* 0x000076100059b816 */ /* 0x000fe20000000059 */
[----:B--2---:R-:W-:Y:S06]  /*7390*/  @UP0 UIMAD.WIDE UR4, UR6, 0x4, UR4 ;  /* 0x00000004060408a5 */ /* 0x004fec000f8e0204 */
[----:B------:R-:W-:Y:S02]  /*73a0*/  IMAD.U32 R4, RZ, RZ, UR4 ;  /* 0x00000004ff047e24 */ /* 0x000fe4000f8e00ff */
[----:B------:R-:W-:Y:S03]  /*73b0*/  IMAD.U32 R5, RZ, RZ, UR5 ;  /* 0x00000005ff057e24 */ /* 0x000fe6000f8e00ff */
[----:B------:R-:W2:Y:S02]  /*73c0*/  @!UP0 LDCU UR4, c[0x0][0x980] ;  /* 0x00013000ff0487ac */ /* 0x000ea40008000800 */
[----:B-1---5:R1:W5:Y:S02]  /*73d0*/  @P3 LDG.E R41, desc[UR8][R4.64] ;  /* 0x0000000804293981 */ /* 0x022364000c1e1900 */
[----:B-12---:R-:W-:Y:S02]  /*73e0*/  @!P3 MOV R41, UR4 ;  /* 0x000000040029bc02 */ /* 0x006fe40008000f00 */
.L_x_89:
[----:B------:R-:W-:Y:S05]  /*73f0*/  @!P4 BRA `(.L_x_90) ;  /* 0x000000000024c947 */ /* 0x000fea0003800000 */
[----:B------:R-:W-:Y:S01]  /*7400*/  ISETP.NE.U32.AND P3, PT, R76, RZ, PT ;  /* 0x000000ff4c00720c */ /* 0x000fe20003f65070 */
[----:B------:R-:W1:Y:S03]  /*7410*/  LDCU.64 UR4, c[0x0][0x358] ;  /* 0x00006b00ff0477ac */ /* 0x000e660008000a00 */
[----:B------:R-:W-:Y:S11]  /*7420*/  ISETP.NE.AND.EX P3, PT, R77, RZ, PT, P3 ;  /* 0x000000ff4d00720c */ /* 0x000ff60003f65330 */
[----:B------:R-:W-:Y:S02]  /*7430*/  @!UPT UIADD3 URZ, UPT, UPT, URZ, URZ, URZ ;  /* 0x000000fffffff290 */ /* 0x000fe4000fffe0ff */
[----:B------:R-:W2:Y:S01]  /*7440*/  @P3 LDC.64 R4, c[0x0][0x9a8] ;  /* 0x00026a00ff043b82 */ /* 0x000ea20000000a00 */
[----:B------:R-:W-:Y:S04]  /*7450*/  @P3 IMAD R0, R78, UR49, RZ ;  /* 0x000000314e003c24 */ /* 0x000fe8000f8e02ff */
[----:B--2---:R-:W-:Y:S05]  /*7460*/  @P3 IMAD.WIDE R4, R0, 0x4, R4 ;  /* 0x0000000400043825 */ /* 0x004fea00078e0204 */
[----:B-1---5:R1:W5:Y:S02]  /*7470*/  @P3 LDG.E R38, desc[UR4][R4.64] ;  /* 0x0000000404263981 */ /* 0x022364000c1e1900 */
[----:B-1----:R-:W2:Y:S02]  /*7480*/  @!P3 LDC R38, c[0x0][0x9a0] ;  /* 0x00026800ff26bb82 */ /* 0x002ea40000000800 */
.L_x_90:
[----:B-----5:R-:W-:Y:S01]  /*7490*/  FSETP.NEU.AND P3, PT, R41, RZ, PT ;  /* 0x000000ff2900720b */ /* 0x020fe20003f6d000 */
[----:B------:R-:W-:Y:S01]  /*74a0*/  BSSY B1, `(.L_x_91) ;  /* 0x0000039000017945 */ /* 0x000fe20003800000 */
[----:B------:R-:W-:Y:S01]  /*74b0*/  SEL R5, RZ, 0xffffffff, P2 ;  /* 0xffffffffff057807 */ /* 0x000fe20001000000 */
[----:B------:R-:W-:Y:S01]  /*74c0*/  IMAD.MOV.U32 R46, RZ, RZ, 0x1 ;  /* 0x00000001ff2e7424 */ /* 0x000fe200078e00ff */
[----:B------:R-:W-:Y:S01]  /*74d0*/  @P1 LOP3.LUT P2, RZ, R89, 0xff, RZ, 0xc0, !PT ;  /* 0x000000ff59ff1812 */ /* 0x000fe2000784c0ff */
[----:B------:R-:W-:Y:S01]  /*74e0*/  IMAD.IADD R39, R37, 0x1, R2 ;  /* 0x0000000125277824 */ /* 0x000fe200078e0202 */
[----:B------:R-:W-:Y:S01]  /*74f0*/  @P1 SEL R0, RZ, 0xffffffff, P3 ;  /* 0xffffffffff001807 */ /* 0x000fe20001800000 */
[----:B------:R-:W-:Y:S01]  /*7500*/  IMAD R99, R87, -0x10, R96 ;  /* 0xfffffff057637824 */ /* 0x000fe200078e0260 */
[----:B------:R-:W-:Y:S01]  /*7510*/  LOP3.LUT R85, R85, 0x1, RZ, 0x3c, !PT ;  /* 0x0000000155557812 */ /* 0x000fe200078e3cff */
[----:B------:R-:W-:Y:S01]  /*7520*/  IMAD.MOV.U32 R47, RZ, RZ, RZ ;  /* 0x000000ffff2f7224 */ /* 0x000fe200078e00ff */
[----:B------:R-:W-:Y:S02]  /*7530*/  @P0 SEL R0, R5, R0, !P2 ;  /* 0x0000000005000207 */ /* 0x000fe40005000000 */
[----:B------:R-:W-:Y:S02]  /*7540*/  CS2R R74, SRZ ;  /* 0x00000000004a7805 */ /* 0x000fe4000001ff00 */
[----:B------:R-:W-:Y:S02]  /*7550*/  LEA R100, R36, UR50, 0x3 ;  /* 0x0000003224647c11 */ /* 0x000fe4000f8e18ff */
[----:B------:R-:W-:Y:S02]  /*7560*/  CS2R R72, SRZ ;  /* 0x0000000000487805 */ /* 0x000fe4000001ff00 */
[----:B------:R-:W-:Y:S02]  /*7570*/  @P1 LOP3.LUT R0, R0, 0x1, RZ, 0xc0, !PT ;  /* 0x0000000100001812 */ /* 0x000fe400078ec0ff */
[----:B------:R-:W-:Y:S02]  /*7580*/  CS2R R66, SRZ ;  /* 0x0000000000427805 */ /* 0x000fe4000001ff00 */
[----:B------:R-:W-:Y:S02]  /*7590*/  SHF.L.U32 R3, R84, 0x1f, RZ ;  /* 0x0000001f54037819 */ /* 0x000fe400000006ff */
[----:B------:R-:W-:Y:S02]  /*75a0*/  CS2R R64, SRZ ;  /* 0x0000000000407805 */ /* 0x000fe4000001ff00 */
[----:B------:R-:W-:Y:S02]  /*75b0*/  ISETP.NE.U32.OR P5, PT, R0, 0x1, !P1 ;  /* 0x000000010000780c */ /* 0x000fe40004fa5470 */
[----:B------:R-:W-:Y:S02]  /*75c0*/  CS2R R58, SRZ ;  /* 0x00000000003a7805 */ /* 0x000fe4000001ff00 */
[----:B------:R-:W-:Y:S02]  /*75d0*/  PLOP3.LUT P2, PT, PT, PT, UP1, 0x80, 0x8 ;  /* 0x000000000008781c */ /* 0x000fe40003f4f018 */
[----:B------:R-:W-:Y:S02]  /*75e0*/  CS2R R56, SRZ ;  /* 0x0000000000387805 */ /* 0x000fe4000001ff00 */
[----:B------:R-:W-:Y:S02]  /*75f0*/  LOP3.LUT P4, R95, R89, 0xff, RZ, 0xc0, !PT ;  /* 0x000000ff595f7812 */ /* 0x000fe4000788c0ff */
[----:B------:R-:W-:Y:S02]  /*7600*/  CS2R R50, SRZ ;  /* 0x0000000000327805 */ /* 0x000fe4000001ff00 */
[----:B------:R-:W-:Y:S02]  /*7610*/  SEL R0, RZ, 0xffffffff, P3 ;  /* 0xffffffffff007807 */ /* 0x000fe40001800000 */
[----:B------:R-:W-:Y:S02]  /*7620*/  CS2R R48, SRZ ;  /* 0x0000000000307805 */ /* 0x000fe4000001ff00 */
[----:B------:R-:W-:Y:S02]  /*7630*/  P2R R98, PR, RZ, 0x20 ;  /* 0x00000020ff627803 */ /* 0x000fe40000000000 */
[----:B------:R-:W-:Y:S02]  /*7640*/  @P5 SHF.L.U32 R4, R85, 0x1f, RZ ;  /* 0x0000001f55045819 */ /* 0x000fe400000006ff */
[----:B------:R-:W-:Y:S02]  /*7650*/  @P2 SEL R0, R5, R0, !P4 ;  /* 0x0000000005002207 */ /* 0x000fe40006000000 */
[----:B------:R-:W1:Y:S02]  /*7660*/  @P5 SYNCS.PHASECHK.TRANS64.TRYWAIT P1, [UR50+0xc0], R4 ;  /* 0x0000c004ff0055a7 */ /* 0x000e640008021132 */
[----:B------:R-:W-:Y:S04]  /*7670*/  LOP3.LUT R0, R0, 0x1, RZ, 0xc0, !PT ;  /* 0x0000000100007812 */ /* 0x000fe800078ec0ff */
[----:B------:R-:W-:Y:S04]  /*7680*/  ISETP.NE.U32.AND P2, PT, R0, 0x1, PT ;  /* 0x000000010000780c */ /* 0x000fe80003f45070 */
[----:B------:R-:W-:Y:S01]  /*7690*/  P2R R60, PR, RZ, 0x4 ;  /* 0x00000004ff3c7803 */ /* 0x000fe20000000000 */
[----:B------:R3:W4:Y:S01]  /*76a0*/  SYNCS.PHASECHK.TRANS64.TRYWAIT P0, [R100+URZ+0x120], R3 ;  /* 0x00012003640075a7 */ /* 0x00072200080011ff */
[----:B-1----:R-:W-:Y:S01]  /*76b0*/  @P5 SEL R46, RZ, 0x1, !P1 ;  /* 0x00000001ff2e5807 */ /* 0x002fe20004800000 */
[----:B---3--:R-:W-:Y:S06]  /*76c0*/  @!P5 BRA `(.L_x_92) ;  /* 0x000000000058d947 */ /* 0x008fec0003800000 */
[----:B------:R-:W-:Y:S01]  /*76d0*/  IMAD.MOV.U32 R75, RZ, RZ, RZ ;  /* 0x000000ffff4b7224 */ /* 0x000fe200078e00ff */
[----:B------:R-:W-:Y:S01]  /*76e0*/  ISETP.NE.AND P1, PT, R46, RZ, PT ;  /* 0x000000ff2e00720c */ /* 0x000fe20003f25270 */
[----:B------:R-:W-:Y:S01]  /*76f0*/  BSSY B0, `(.L_x_93) ;  /* 0x000000c000007945 */ /* 0x000fe20003800000 */
[----:B------:R-:W-:Y:S02]  /*7700*/  CS2R R50, SRZ ;  /* 0x0000000000327805 */ /* 0x000fe4000001ff00 */
[----:B------:R-:W-:Y:S02]  /*7710*/  CS2R R48, SRZ ;  /* 0x0000000000307805 */ /* 0x000fe4000001ff00 */
[----:B------:R-:W-:Y:S02]  /*7720*/  CS2R R58, SRZ ;  /* 0x00000000003a7805 */ /* 0x000fe4000001ff00 */
[----:B------:R-:W-:Y:S02]  /*7730*/  CS2R R56, SRZ ;  /* 0x0000000000387805 */ /* 0x000fe4000001ff00 */
[----:B------:R-:W-:Y:S02]  /*7740*/  CS2R R66, SRZ ;  /* 0x0000000000427805 */ /* 0x000fe4000001ff00 */
[----:B------:R-:W-:Y:S02]  /*7750*/  CS2R R64, SRZ ;  /* 0x0000000000407805 */ /* 0x000fe4000001ff00 */
[----:B------:R-:W-:Y:S01]  /*7760*/  CS2R R72, SRZ ;  /* 0x0000000000487805 */ /* 0x000fe2000001ff00 */
[----:B------:R-:W-:Y:S06]  /*7770*/  @P1 BRA `(.L_x_94) ;  /* 0x00000000000c1947 */ /* 0x000fec0003800000 */
[----:B------:R-:W-:Y:S04]  /*7780*/  SHF.L.U32 R5, R85, 0x1f, RZ ;  /* 0x0000001f55057819 */ /* 0x000fe800000006ff */
[----:B------:R-:W1:Y:S02]  /*7790*/  SYNCS.PHASECHK.TRANS64.TRYWAIT P1, [UR50+0xc0], R5 ;  /* 0x0000c005ff0075a7 */ /* 0x000e640008021132 */
[----:B-1----:R-:W-:Y:S05]  /*77a0*/  @!P1 BRA `(.L_x_95) ;  /* 0x0000003c00bc9947 */ /* 0x002fea0003800000 */
.L_x_94:
[----:B------:R-:W-:Y:S05]  /*77b0*/  BSYNC B0 ;  /* 0x0000000000007941 */ /* 0x000fea0003800000 */
.L_x_93:
[----:B------:R-:W-:Y:S01]  /*77c0*/  ISETP.NE.AND P1, PT, R60, RZ, PT ;  /* 0x000000ff3c00720c */ /* 0x000fe20003f25270 */
[----:B------:R-:W-:Y:S11]  /*77d0*/  HFMA2 R47, -RZ, RZ, 0, 5.9604644775390625e-08 ;  /* 0x00000001ff2f7431 */ /* 0x000ff600000001ff */
[----:B------:R-:W-:Y:S01]  /*77e0*/  @!UPT UIADD3 URZ, UPT, UPT, URZ, URZ, URZ ;  /* 0x000000fffffff290 */ /* 0x000fe2000fffe0ff */
[----:B------:R3:W1:Y:S04]  /*77f0*/  @P1 LDS.128 R48, [R86] ;  /* 0x0000000056301984 */ /* 0x0006680000000c00 */
[----:B------:R3:W1:Y:S04]  /*7800*/  @P1 LDS.128 R56, [R96+0x10] ;  /* 0x0000100060381984 */ /* 0x0006680000000c00 */
[----:B------:R3:W1:Y:S04]  /*7810*/  @P1 LDS.128 R64, [R94+0x20] ;  /* 0x000020005e401984 */ /* 0x0006680000000c00 */
[----:B------:R3:W1:Y:S02]  /*7820*/  @P1 LDS.128 R72, [R99+0x30] ;  /* 0x0000300063481984 */ /* 0x0006640000000c00 */
.L_x_92:
[----:B------:R-:W-:Y:S05]  /*7830*/  BSYNC B1 ;  /* 0x0000000000017941 */ /* 0x000fea0003800000 */
.L_x_91:
[----:B-1----:R-:W-:Y:S04]  /*7840*/  SHF.R.U32.HI R5, RZ, 0x15, R39 ;  /* 0x00000015ff057819 */ /* 0x002fe80000011627 */
[----:B------:R-:W-:Y:S01]  /*7850*/  LOP3.LUT P1, RZ, R5, 0x3, R90, 0x48, !PT ;  /* 0x0000000305ff7812 */ /* 0x000fe2000782485a */
[----:B------:R-:W-:Y:S01]  /*7860*/  @!UPT UIADD3 URZ, UPT, UPT, URZ, URZ, URZ ;  /* 0x000000fffffff290 */ /* 0x000fe2000fffe0ff */
[----:B----4-:R-:W-:Y:S11]  /*7870*/  @P0 BRA `(.L_x_96) ;  /* 0x0000000000080947 */ /* 0x010ff60003800000 */
[----:B------:R-:W1:Y:S02]  /*7880*/  SYNCS.PHASECHK.TRANS64.TRYWAIT P0, [R100+URZ+0x120], R3 ;  /* 0x00012003640075a7 */ /* 0x000e6400080011ff */
[----:B-1----:R-:W-:Y:S05]  /*7890*/  @!P0 BRA `(.L_x_97) ;  /* 0x0000003c00988947 */ /* 0x002fea0003800000 */
.L_x_96:
[----:B------:R-:W-:Y:S05]  /*78a0*/  @!P1 BRA `(.L_x_98) ;  /* 0x0000000000409947 */ /* 0x000fea0003800000 */
[----:B------:R-:W4:Y:S01]  /*78b0*/  LDCU.64 UR8, c[0x4][0x70] ;  /* 0x01000e00ff0877ac */ /* 0x000f220008000a00 */
[----:B-1----:R-:W-:Y:S01]  /*78c0*/  MOV R3, 0x0 ;  /* 0x0000000000037802 */ /* 0x002fe20000000f00 */
[----:B------:R-:W-:Y:S02]  /*78d0*/  HFMA2 R12, -RZ, RZ, 0, 5.9604644775390625e-08 ;  /* 0x00000001ff0c7431 */ /* 0x000fe400000001ff */
[----:B------:R-:W-:Y:S02]  /*78e0*/  IMAD.MOV.U32 R8, RZ, RZ, 0x192 ;  /* 0x00000192ff087424 */ /* 0x000fe400078e00ff */
[----:B------:R-:W-:Y:S01]  /*78f0*/  IMAD.MOV.U32 R13, RZ, RZ, RZ ;  /* 0x000000ffff0d7224 */ /* 0x000fe200078e00ff */
[----:B------:R-:W1:Y:S01]  /*7900*/  LDCU.64 UR6, c[0x4][0x78] ;  /* 0x01000f00ff0677ac */ /* 0x000e620008000a00 */
[----:B------:R-:W2:Y:S01]  /*7910*/  LDC.64 R2, c[0x4][R3] ;  /* 0x0100000003027b82 */ /* 0x000ea20000000a00 */
[----:B------:R-:W5:Y:S01]  /*7920*/  LDCU.64 UR4, c[0x4][0x10] ;  /* 0x01000200ff0477ac */ /* 0x000f620008000a00 */
[----:B----4-:R-:W-:Y:S01]  /*7930*/  MOV R5, UR9 ;  /* 0x0000000900057c02 */ /* 0x010fe20008000f00 */
[----:B------:R-:W-:Y:S01]  /*7940*/  IMAD.U32 R4, RZ, RZ, UR8 ;  /* 0x00000008ff047e24 */ /* 0x000fe2000f8e00ff */
[----:B-1----:R-:W-:Y:S01]  /*7950*/  MOV R7, UR7 ;  /* 0x0000000700077c02 */ /* 0x002fe20008000f00 */
[----:B------:R-:W-:Y:S01]  /*7960*/  IMAD.U32 R6, RZ, RZ, UR6 ;  /* 0x00000006ff067e24 */ /* 0x000fe2000f8e00ff */
[----:B-----5:R-:W-:Y:S01]  /*7970*/  MOV R11, UR5 ;  /* 0x00000005000b7c02 */ /* 0x020fe20008000f00 */
[----:B------:R-:W-:Y:S02]  /*7980*/  IMAD.U32 R10, RZ, RZ, UR4 ;  /* 0x00000004ff0a7e24 */ /* 0x000fe4000f8e00ff */
[----:B------:R-:W-:Y:S07]  /*7990*/  LEPC R20, `(.L_x_98) ;  /* 0x000000001014794e */ /* 0x000fee0000000000 */
[----:B--23--:R-:W-:Y:S05]  /*79a0*/  CALL.ABS.NOINC R2 ;  /* 0x0000000002007343 */ /* 0x00cfea0003c00000 */
.L_x_98:
[C---:B------:R-:W-:Y:S01]  /*79b0*/  SHF.L.U32 R40, R48.reuse, 0x10, RZ ;  /* 0x0000001030287819 */ /* 0x040fe200000006ff */
[----:B------:R-:W-:Y:S05]  /*79c0*/  WARPSYNC.ALL ;  /* 0x0000000000007948 */ /* 0x000fea0003800000 */
[----:B------:R-:W-:Y:S01]  /*79d0*/  R2UR UR4, R39 ;  /* 0x00000000270472ca */ /* 0x000fe200000e0000 */
[----:B------:R-:W-:Y:S01]  /*79e0*/  BSSY.RECONVERGENT B0, `(.L_x_99) ;  /* 0x0000088000007945 */ /* 0x000fe20003800200 */
[----:B------:R-:W-:Y:S02]  /*79f0*/  LOP3.LUT R43, R48, 0xffff0000, RZ, 0xc0, !PT ;  /* 0xffff0000302b7812 */ /* 0x000fe400078ec0ff */
[----:B------:R-:W-:Y:S02]  /*7a00*/  LOP3.LUT R42, R49, 0xffff0000, RZ, 0xc0, !PT ;  /* 0xffff0000312a7812 */ /* 0x000fe400078ec0ff */
[----:B------:R-:W-:Y:S02]  /*7a10*/  SHF.L.U32 R45, R51, 0x10, RZ ;  /* 0x00000010332d7819 */ /* 0x000fe400000006ff */
[----:B------:R-:W-:Y:S02]  /*7a20*/  LOP3.LUT R44, R75, 0xffff0000, RZ, 0xc0, !PT ;  /* 0xffff00004b2c7812 */ /* 0x000fe400078ec0ff */
[----:B------:R-:W-:Y:S03]  /*7a30*/  ISETP.NE.AND P0, PT, R88, RZ, PT ;  /* 0x000000ff5800720c */ /* 0x000fe60003f05270 */
[----:B------:R-:W2:Y:S02]  /*7a40*/  LDTM.x32 R4, tmem[UR4] ;  /* 0x00000004000479ee */ /* 0x000ea400082c0000 */
[C---:B--2---:R-:W-:Y:S01]  /*7a50*/  FMUL R0, R38.reuse, R4 ;  /* 0x0000000426007220 */ /* 0x044fe20000400000 */
[C---:B------:R-:W-:Y:S01]  /*7a60*/  FMUL R2, R38.reuse, R5 ;  /* 0x0000000526027220 */ /* 0x040fe20000400000 */
[C---:B-1----:R-:W-:Y:S01]  /*7a70*/  FMUL R3, R38.reuse, R6 ;  /* 0x0000000626037220 */ /* 0x042fe20000400000 */
[----:B------:R-:W-:Y:S01]  /*7a80*/  FMUL R7, R38, R7 ;  /* 0x0000000726077220 */ /* 0x000fe20000400000 */
[----:B------:R-:W-:Y:S01]  /*7a90*/  FFMA R0, R41, R40, R0 ;  /* 0x0000002829007223 */ /* 0x000fe20000000000 */
[----:B------:R-:W-:Y:S01]  /*7aa0*/  SHF.L.U32 R40, R49, 0x10, RZ ;  /* 0x0000001031287819 */ /* 0x000fe200000006ff */
[C---:B------:R-:W-:Y:S01]  /*7ab0*/  FFMA R2, R41.reuse, R43, R2 ;  /* 0x0000002b29027223 */ /* 0x040fe20000000002 */
[----:B------:R-:W-:Y:S01]  /*7ac0*/  SHF.L.U32 R43, R50, 0x10, RZ ;  /* 0x00000010322b7819 */ /* 0x000fe200000006ff */
[C---:B------:R-:W-:Y:S01]  /*7ad0*/  FMUL R4, R38.reuse, R8 ;  /* 0x0000000826047220 */ /* 0x040fe20000400000 */
[----:B------:R-:W-:Y:S01]  /*7ae0*/  FMUL R5, R38, R9 ;  /* 0x0000000926057220 */ /* 0x000fe20000400000 */
[C---:B------:R-:W-:Y:S01]  /*7af0*/  FFMA R3, R41.reuse, R40, R3 ;  /* 0x0000002829037223 */ /* 0x040fe20000000003 */
[----:B------:R-:W-:Y:S01]  /*7b00*/  LOP3.LUT R40, R50, 0xffff0000, RZ, 0xc0, !PT ;  /* 0xffff000032287812 */ /* 0x000fe200078ec0ff */
[----:B------:R-:W-:Y:S01]  /*7b10*/  FFMA R7, R41, R42, R7 ;  /* 0x0000002a29077223 */ /* 0x000fe20000000007 */
[----:B------:R-:W-:Y:S01]  /*7b20*/  LOP3.LUT R42, R51, 0xffff0000, RZ, 0xc0, !PT ;  /* 0xffff0000332a7812 */ /* 0x000fe200078ec0ff */
[----:B------:R-:W-:Y:S01]  /*7b30*/  FMUL R6, R38, R10 ;  /* 0x0000000a26067220 */ /* 0x000fe20000400000 */
[----:B------:R-:W-:Y:S01]  /*7b40*/  F2FP.BF16.F32.PACK_AB R52, R2, R0 ;  /* 0x000000000234723e */ /* 0x000fe200000010ff */
[----:B------:R-:W-:Y:S01]  /*7b50*/  FMUL R11, R38, R11 ;  /* 0x0000000b260b7220 */ /* 0x000fe20000400000 */
[----:B------:R-:W-:Y:S01]  /*7b60*/  F2FP.BF16.F32.PACK_AB R53, R7, R3 ;  /* 0x000000030735723e */ /* 0x000fe200000010ff */
[----:B------:R-:W-:Y:S01]  /*7b70*/  FFMA R4, R41, R43, R4 ;  /* 0x0000002b29047223 */ /* 0x000fe20000000004 */
[----:B------:R-:W-:Y:S01]  /*7b80*/  SHF.L.U32 R43, R57, 0x10, RZ ;  /* 0x00000010392b7819 */ /* 0x000fe200000006ff */
[C---:B------:R-:W-:Y:S01]  /*7b90*/  FFMA R5, R41.reuse, R40, R5 ;  /* 0x0000002829057223 */ /* 0x040fe20000000005 */
[C---:B------:R-:W-:Y:S01]  /*7ba0*/  SHF.L.U32 R40, R56.reuse, 0x10, RZ ;  /* 0x0000001038287819 */ /* 0x040fe200000006ff */
[----:B------:R-:W-:Y:S01]  /*7bb0*/  FFMA R6, R41, R45, R6 ;  /* 0x0000002d29067223 */ /* 0x000fe20000000006 */
[----:B------:R-:W-:Y:S01]  /*7bc0*/  SHF.L.U32 R45, R59, 0x10, RZ ;  /* 0x000000103b2d7819 */ /* 0x000fe200000006ff */
[----:B------:R-:W-:Y:S01]  /*7bd0*/  FFMA R11, R41, R42, R11 ;  /* 0x0000002a290b7223 */ /* 0x000fe2000000000b */
[----:B------:R-:W-:Y:S01]  /*7be0*/  LOP3.LUT R42, R56, 0xffff0000, RZ, 0xc0, !PT ;  /* 0xffff0000382a7812 */ /* 0x000fe200078ec0ff */
[C---:B------:R-:W-:Y:S01]  /*7bf0*/  FMUL R8, R38.reuse, R12 ;  /* 0x0000000c26087220 */ /* 0x040fe20000400000 */
[----:B------:R-:W-:Y:S01]  /*7c00*/  F2FP.BF16.F32.PACK_AB R54, R5, R4 ;  /* 0x000000040536723e */ /* 0x000fe200000010ff */
[C---:B------:R-:W-:Y:S01]  /*7c10*/  FMUL R9, R38.reuse, R13 ;  /* 0x0000000d26097220 */ /* 0x040fe20000400000 */
[----:B------:R-:W-:Y:S01]  /*7c20*/  F2FP.BF16.F32.PACK_AB R55, R11, R6 ;  /* 0x000000060b37723e */ /* 0x000fe200000010ff */
[----:B------:R-:W-:Y:S01]  /*7c30*/  FMUL R10, R38, R14 ;  /* 0x0000000e260a7220 */ /* 0x000fe20000400000 */
[----:B------:R-:W-:Y:S01]  /*7c40*/  FFMA R8, R41, R40, R8 ;  /* 0x0000002829087223 */ /* 0x000fe20000000008 */
[----:B------:R-:W-:Y:S01]  /*7c50*/  LOP3.LUT R40, R57, 0xffff0000, RZ, 0xc0, !PT ;  /* 0xffff000039287812 */ /* 0x000fe200078ec0ff */
[C---:B------:R-:W-:Y:S01]  /*7c60*/  FFMA R9, R41.reuse, R42, R9 ;  /* 0x0000002a29097223 */ /* 0x040fe20000000009 */
[----:B------:R-:W-:Y:S01]  /*7c70*/  LOP3.LUT R42, R58, 0xffff0000, RZ, 0xc0, !PT ;  /* 0xffff00003a2a7812 */ /* 0x000fe200078ec0ff */
[----:B------:R-:W-:Y:S01]  /*7c80*/  FMUL R15, R38, R15 ;  /* 0x0000000f260f7220 */ /* 0x000fe20000400000 */
[----:B------:R-:W-:Y:S01]  /*7c90*/  FFMA R10, R41, R43, R10 ;  /* 0x0000002b290a7223 */ /* 0x000fe2000000000a */
[----:B------:R-:W-:Y:S01]  /*7ca0*/  SHF.L.U32 R43, R58, 0x10, RZ ;  /* 0x000000103a2b7819 */ /* 0x000fe200000006ff */
[C---:B------:R-:W-:Y:S01]  /*7cb0*/  FMUL R12, R38.reuse, R16 ;  /* 0x00000010260c7220 */ /* 0x040fe20000400000 */
[----:B------:R-:W-:Y:S01]  /*7cc0*/  F2FP.BF16.F32.PACK_AB R68, R9, R8 ;  /* 0x000000080944723e */ /* 0x000fe200000010ff */
[----:B------:R-:W-:Y:S01]  /*7cd0*/  FFMA R15, R41, R40, R15 ;  /* 0x00000028290f7223 */ /* 0x000fe2000000000f */
[----:B------:R-:W-:Y:S01]  /*7ce0*/  LOP3.LUT R40, R59, 0xffff0000, RZ, 0xc0, !PT ;  /* 0xffff00003b287812 */ /* 0x000fe200078ec0ff */
[C---:B------:R-:W-:Y:S01]  /*7cf0*/  FMUL R13, R38.reuse, R17 ;  /* 0x00000011260d7220 */ /* 0x040fe20000400000 */
[C---:B------:R-:W-:Y:S01]  /*7d00*/  FMUL R14, R38.reuse, R18 ;  /* 0x00000012260e7220 */ /* 0x040fe20000400000 */
[----:B------:R-:W-:Y:S01]  /*7d10*/  FMUL R19, R38, R19 ;  /* 0x0000001326137220 */ /* 0x000fe20000400000 */
[----:B------:R-:W-:Y:S01]  /*7d20*/  F2FP.BF16.F32.PACK_AB R69, R15, R10 ;  /* 0x0000000a0f45723e */ /* 0x000fe200000010ff */
[C---:B------:R-:W-:Y:S01]  /*7d30*/  FFMA R12, R41.reuse, R43, R12 ;  /* 0x0000002b290c7223 */ /* 0x040fe2000000000c */
[C---:B------:R-:W-:Y:S01]  /*7d40*/  SHF.L.U32 R43, R64.reuse, 0x10, RZ ;  /* 0x00000010402b7819 */ /* 0x040fe200000006ff */
[----:B------:R-:W-:Y:S01]  /*7d50*/  FFMA R13, R41, R42, R13 ;  /* 0x0000002a290d7223 */ /* 0x000fe2000000000d */
[----:B------:R-:W-:Y:S01]  /*7d60*/  LOP3.LUT R42, R65, 0xffff0000, RZ, 0xc0, !PT ;  /* 0xffff0000412a7812 */ /* 0x000fe200078ec0ff */
[----:B------:R-:W-:Y:S01]  /*7d70*/  FFMA R14, R41, R45, R14 ;  /* 0x0000002d290e7223 */ /* 0x000fe2000000000e */
[----:B------:R-:W-:Y:S01]  /*7d80*/  SHF.L.U32 R45, R65, 0x10, RZ ;  /* 0x00000010412d7819 */ /* 0x000fe200000006ff */
[----:B------:R1:W-:Y:S01]  /*7d90*/  STS.128 [R86], R52 ;  /* 0x0000003456007388 */ /* 0x0003e20000000c00 */
[----:B------:R-:W-:Y:S01]  /*7da0*/  F2FP.BF16.F32.PACK_AB R70, R13, R12 ;  /* 0x0000000c0d46723e */ /* 0x000fe200000010ff */
[----:B------:R-:W-:Y:S01]  /*7db0*/  FFMA R19, R41, R40, R19 ;  /* 0x0000002829137223 */ /* 0x000fe20000000013 */
[----:B------:R-:W-:Y:S01]  /*7dc0*/  LOP3.LUT R40, R64, 0xffff0000, RZ, 0xc0, !PT ;  /* 0xffff000040287812 */ /* 0x000fe200078ec0ff */
[C---:B------:R-:W-:Y:S01]  /*7dd0*/  FMUL R16, R38.reuse, R20 ;  /* 0x0000001426107220 */ /* 0x040fe20000400000 */
[C---:B------:R-:W-:Y:S01]  /*7de0*/  FMUL R17, R38.reuse, R21 ;  /* 0x0000001526117220 */ /* 0x040fe20000400000 */
[C---:B------:R-:W-:Y:S01]  /*7df0*/  FMUL R18, R38.reuse, R22 ;  /* 0x0000001626127220 */ /* 0x040fe20000400000 */
[----:B------:R-:W-:Y:S01]  /*7e00*/  F2FP.BF16.F32.PACK_AB R71, R19, R14 ;  /* 0x0000000e1347723e */ /* 0x000fe200000010ff */
[----:B------:R-:W-:Y:S01]  /*7e10*/  FMUL R23, R38, R23 ;  /* 0x0000001726177220 */ /* 0x000fe20000400000 */
[----:B------:R-:W-:Y:S01]  /*7e20*/  FFMA R16, R41, R43, R16 ;  /* 0x0000002b29107223 */ /* 0x000fe20000000010 */
[----:B------:R-:W-:Y:S01]  /*7e30*/  SHF.L.U32 R43, R67, 0x10, RZ ;  /* 0x00000010432b7819 */ /* 0x000fe200000006ff */
[C---:B------:R-:W-:Y:S01]  /*7e40*/  FFMA R17, R41.reuse, R40, R17 ;  /* 0x0000002829117223 */ /* 0x040fe20000000011 */
[----:B------:R1:W-:Y:S01]  /*7e50*/  STS.128 [R96+0x10], R68 ;  /* 0x0000104460007388 */ /* 0x0003e20000000c00 */
        /* <DEDUP_REMOVED lines=8> */
[C---:B------:R-:W-:Y:S01]  /*7ee0*/  FMUL R22, R38.reuse, R26 ;  /* 0x0000001a26167220 */ /* 0x040fe20000400000 */
[----:B------:R-:W-:Y:S01]  /*7ef0*/  FFMA R20, R41, R40, R20 ;  /* 0x0000002829147223 */ /* 0x000fe20000000014 */
[----:B------:R-:W-:Y:S01]  /*7f00*/  LOP3.LUT R40, R67, 0xffff0000, RZ, 0xc0, !PT ;  /* 0xffff000043287812 */ /* 0x000fe200078ec0ff */
[C---:B------:R-:W-:Y:S01]  /*7f10*/  FFMA R21, R41.reuse, R42, R21 ;  /* 0x0000002a29157223 */ /* 0x040fe20000000015 */
[C---:B------:R-:W-:Y:S01]  /*7f20*/  FFMA R22, R41.reuse, R43, R22 ;  /* 0x0000002b29167223 */ /* 0x040fe20000000016 */
[----:B------:R-:W-:Y:S01]  /*7f30*/  FMUL R27, R38, R27 ;  /* 0x0000001b261b7220 */ /* 0x000fe20000400000 */
[----:B------:R-:W-:Y:S01]  /*7f40*/  SHF.L.U32 R43, R72, 0x10, RZ ;  /* 0x00000010482b7819 */ /* 0x000fe200000006ff */
[----:B------:R-:W-:Y:S01]  /*7f50*/  FMUL R24, R38, R28 ;  /* 0x0000001c26187220 */ /* 0x000fe20000400000 */
[----:B------:R-:W-:Y:S01]  /*7f60*/  LOP3.LUT R42, R72, 0xffff0000, RZ, 0xc0, !PT ;  /* 0xffff0000482a7812 */ /* 0x000fe200078ec0ff */
[C---:B------:R-:W-:Y:S01]  /*7f70*/  FMUL R25, R38.reuse, R29 ;  /* 0x0000001d26197220 */ /* 0x040fe20000400000 */
[C---:B------:R-:W-:Y:S01]  /*7f80*/  FMUL R26, R38.reuse, R30 ;  /* 0x0000001e261a7220 */ /* 0x040fe20000400000 */
[C---:B------:R-:W-:Y:S01]  /*7f90*/  FFMA R27, R41.reuse, R40, R27 ;  /* 0x00000028291b7223 */ /* 0x040fe2000000001b */
[----:B------:R-:W-:Y:S01]  /*7fa0*/  FFMA R24, R41, R43, R24 ;  /* 0x0000002b29187223 */ /* 0x000fe20000000018 */
[----:B------:R-:W-:Y:S01]  /*7fb0*/  LOP3.LUT R40, R73, 0xffff0000, RZ, 0xc0, !PT ;  /* 0xffff000049287812 */ /* 0x000fe200078ec0ff */
[C---:B------:R-:W-:Y:S01]  /*7fc0*/  FFMA R25, R41.reuse, R42, R25 ;  /* 0x0000002a29197223 */ /* 0x040fe20000000019 */
[----:B------:R-:W-:Y:S01]  /*7fd0*/  FMUL R31, R38, R31 ;  /* 0x0000001f261f7220 */ /* 0x000fe20000400000 */
[----:B------:R-:W-:Y:S01]  /*7fe0*/  SHF.L.U32 R43, R74, 0x10, RZ ;  /* 0x000000104a2b7819 */ /* 0x000fe200000006ff */
[----:B------:R-:W-:Y:S01]  /*7ff0*/  FFMA R26, R41, R45, R26 ;  /* 0x0000002d291a7223 */ /* 0x000fe2000000001a */
[----:B------:R-:W-:Y:S01]  /*8000*/  FMUL R28, R38, R32 ;  /* 0x00000020261c7220 */ /* 0x000fe20000400000 */
[----:B------:R-:W-:Y:S01]  /*8010*/  LOP3.LUT R42, R74, 0xffff0000, RZ, 0xc0, !PT ;  /* 0xffff00004a2a7812 */ /* 0x000fe200078ec0ff */
[C---:B------:R-:W-:Y:S01]  /*8020*/  FMUL R29, R38.reuse, R33 ;  /* 0x00000021261d7220 */ /* 0x040fe20000400000 */
[----:B------:R-:W-:Y:S01]  /*8030*/  SHF.L.U32 R45, R75, 0x10, RZ ;  /* 0x000000104b2d7819 */ /* 0x000fe200000006ff */
[C---:B------:R-:W-:Y:S01]  /*8040*/  FMUL R30, R38.reuse, R34 ;  /* 0x00000022261e7220 */ /* 0x040fe20000400000 */
[----:B------:R-:W-:Y:S01]  /*8050*/  FFMA R31, R41, R40, R31 ;  /* 0x00000028291f7223 */ /* 0x000fe2000000001f */
[----:B------:R-:W-:Y:S01]  /*8060*/  FMUL R35, R38, R35 ;  /* 0x0000002326237220 */ /* 0x000fe20000400000 */
[----:B------:R-:W-:Y:S01]  /*8070*/  F2FP.BF16.F32.PACK_AB R105, R23, R18 ;  /* 0x000000121769723e */ /* 0x000fe200000010ff */
[----:B------:R-:W-:Y:S01]  /*8080*/  FFMA R28, R41, R43, R28 ;  /* 0x0000002b291c7223 */ /* 0x000fe2000000001c */
[----:B------:R-:W-:Y:S01]  /*8090*/  F2FP.BF16.F32.PACK_AB R106, R21, R20 ;  /* 0x00000014156a723e */ /* 0x000fe200000010ff */
[----:B------:R-:W-:Y:S01]  /*80a0*/  FFMA R29, R41, R42, R29 ;  /* 0x0000002a291d7223 */ /* 0x000fe2000000001d */
[----:B------:R-:W-:Y:S01]  /*80b0*/  F2FP.BF16.F32.PACK_AB R107, R27, R22 ;  /* 0x000000161b6b723e */ /* 0x000fe200000010ff */
[C---:B------:R-:W-:Y:S01]  /*80c0*/  FFMA R30, R41.reuse, R45, R30 ;  /* 0x0000002d291e7223 */ /* 0x040fe2000000001e */
[----:B------:R-:W-:Y:S01]  /*80d0*/  FFMA R35, R41, R44, R35 ;  /* 0x0000002c29237223 */ /* 0x000fe20000000023 */
[----:B------:R-:W-:Y:S02]  /*80e0*/  F2FP.BF16.F32.PACK_AB R108, R25, R24 ;  /* 0x00000018196c723e */ /* 0x000fe400000010ff */
[----:B------:R1:W-:Y:S01]  /*80f0*/  STS.128 [R94+0x20], R104 ;  /* 0x000020685e007388 */ /* 0x0003e20000000c00 */
[----:B------:R-:W-:Y:S02]  /*8100*/  F2FP.BF16.F32.PACK_AB R109, R31, R26 ;  /* 0x0000001a1f6d723e */ /* 0x000fe400000010ff */
[----:B------:R-:W-:Y:S02]  /*8110*/  F2FP.BF16.F32.PACK_AB R110, R29, R28 ;  /* 0x0000001c1d6e723e */ /* 0x000fe400000010ff */
[----:B------:R-:W-:Y:S05]  /*8120*/  F2FP.BF16.F32.PACK_AB R111, R35, R30 ;  /* 0x0000001e236f723e */ /* 0x000fea00000010ff */
[----:B------:R1:W-:Y:S01]  /*8130*/  STS.128 [R99+0x30], R108 ;  /* 0x0000306c63007388 */ /* 0x0003e20000000c00 */
[----:B------:R-:W-:Y:S01]  /*8140*/  @!PT LDS RZ, [RZ] ;  /* 0x00000000fffff984 */ /* 0x000fe20000000800 */
[----:B------:R-:W-:Y:S01]  /*8150*/  @!PT LDS RZ, [RZ] ;  /* 0x00000000fffff984 */ /* 0x000fe20000000800 */
[----:B------:R-:W-:Y:S01]  /*8160*/  @!PT LDS RZ, [RZ] ;  /* 0x00000000fffff984 */ /* 0x000fe20000000800 */
[----:B------:R-:W-:Y:S01]  /*8170*/  @!PT LDS RZ, [RZ] ;  /* 0x00000000fffff984 */ /* 0x000fe20000000800 */
[----:B------:R2:W-:Y:S07]  /*8180*/  MEMBAR.ALL.CTA ;  /* 0x0000000000007992 */ /* 0x0005ee0000008000 */
[----:B--2---:R-:W2:Y:S02]  /*8190*/  FENCE.VIEW.ASYNC.S ;  /* 0x00000000000073c6 */ /* 0x004ea40000000000 */
[----:B--2---:R-:W-:Y:S06]  /*81a0*/  BAR.SYNC.DEFER_BLOCKING 0x1, 0x80 ;  /* 0x0042000000007b1d */ /* 0x004fec0000010000 */
[----:B------:R-:W-:Y:S05]  /*81b0*/  @P0 BRA `(.L_x_100) ;  /* 0x0000000000280947 */ /* 0x000fea0003800000 */
[----:B------:R-:W2:Y:S01]  /*81c0*/  LDCU.64 UR6, c[0x0][0x348] ;  /* 0x00006900ff0677ac */ /* 0x000ea20008000a00 */
[----:B------:R-:W-:Y:S01]  /*81d0*/  UIADD3 UR4, UPT, UPT, UR50, 0x200, URZ ;  /* 0x0000020032047890 */ /* 0x000fe2000fffe0ff */
[----:B------:R-:W-:Y:S05]  /*81e0*/  UMOV UR41, UR52 ;  /* 0x0000003400297c82 */ /* 0x000fea0008000000 */
[----:B------:R-:W-:Y:S04]  /*81f0*/  MOV R80, UR4 ;  /* 0x0000000400507c02 */ /* 0x000fe80008000f00 */
[----:B------:R-:W-:Y:S01]  /*8200*/  R2UR UR40, R80 ;  /* 0x00000000502872ca */ /* 0x000fe200000e0000 */
[----:B--2---:R-:W-:Y:S04]  /*8210*/  UIADD3 UR4, UP0, UPT, UR6, 0x780, URZ ;  /* 0x0000078006047890 */ /* 0x004fe8000ff1e0ff */
[----:B------:R-:W-:Y:S09]  /*8220*/  UIADD3.X UR5, UPT, UPT, URZ, UR7, URZ, UP0, !UPT ;  /* 0x00000007ff057290 */ /* 0x000ff200087fe4ff */
[----:B------:R2:W-:Y:S01]  /*8230*/  UTMASTG.5D [UR40], [UR4] ;  /* 0x00000028040073b5 */ /* 0x0005e20008020000 */
[----:B------:R0:W-:Y:S01]  /*8240*/  UTMACMDFLUSH ;  /* 0x00000000000079b7 */ /* 0x0001e20000000000 */
[----:B--2---:R-:W-:Y:S04]  /*8250*/  DEPBAR.LE SB0, 0x1 ;  /* 0x000080400000791a */ /* 0x004fe80000000000 */
.L_x_100:
[----:B------:R-:W-:Y:S05]  /*8260*/  BSYNC.RECONVERGENT B0 ;  /* 0x0000000000007941 */ /* 0x000fea0003800200 */
.L_x_99:
[----:B------:R-:W-:Y:S01]  /*8270*/  BAR.SYNC.DEFER_BLOCKING 0x1, 0x80 ;  /* 0x0042000000007b1d */ /* 0x000fe20000010000 */
[----:B------:R-:W-:Y:S01]  /*8280*/  ISETP.NE.AND P1, PT, R98, RZ, PT ;  /* 0x000000ff6200720c */ /* 0x000fe20003f25270 */
[----:B------:R-:W-:Y:S01]  /*8290*/  UISETP.NE.AND UP0, UPT, UR54, URZ, UPT ;  /* 0x000000ff3600728c */ /* 0x000fe2000bf05270 */
[----:B------:R-:W-:Y:S11]  /*82a0*/  LEA R3, R47, UR50, 0x3 ;  /* 0x000000322f037c11 */ /* 0x000ff6000f8e18ff */
[----:B------:R-:W-:Y:S01]  /*82b0*/  @P1 SHF.L.U32 R4, R85, 0x1f, RZ ;  /* 0x0000001f55041819 */ /* 0x000fe200000006ff */
[----:B------:R-:W-:Y:S06]  /*82c0*/  BRA.U !UP0, `(.L_x_101) ;  /* 0x0000000108247547 */ /* 0x000fec000b800000 */
[----:B------:R-:W2:Y:S01]  /*82d0*/  S2R R0, SR_CgaCtaId ;  /* 0x0000000000007919 */ /* 0x000ea20000008800 */
[----:B------:R-:W-:Y:S01]  /*82e0*/  IMAD.U32 R2, RZ, RZ, UR51 ;  /* 0x00000033ff027e24 */ /* 0x000fe2000f8e00ff */
[----:B------:R-:W-:Y:S04]  /*82f0*/  UIADD3 UR4, UPT, UPT, UR51, 0x1, URZ ;  /* 0x0000000133047890 */ /* 0x000fe8000fffe0ff */
[----:B------:R-:W-:Y:S01]  /*8300*/  @P1 LEA R2, R2, UR50, 0x3 ;  /* 0x0000003202021c11 */ /* 0x000fe2000f8e18ff */
[----:B------:R-:W-:Y:S04]  /*8310*/  UISETP.NE.AND UP0, UPT, UR4, 0x4, UPT ;  /* 0x000000040400788c */ /* 0x000fe8000bf05270 */
[----:B------:R-:W-:Y:S01]  /*8320*/  @P1 VIADD R5, R2, 0xe0 ;  /* 0x000000e002051836 */ /* 0x000fe20000000000 */
[----:B------:R-:W-:Y:S04]  /*8330*/  USEL UR51, UR4, URZ, UP0 ;  /* 0x000000ff04337287 */ /* 0x000fe80008000000 */
[----:B--2---:R-:W-:Y:S04]  /*8340*/  @P1 PRMT R0, R0, 0x654, R5 ;  /* 0x0000065400001816 */ /* 0x004fe80000000005 */
[----:B------:R2:W-:Y:S04]  /*8350*/  @P1 SYNCS.ARRIVE.TRANS64.RED.A1T0 RZ, [R0+URZ], RZ ;  /* 0x000000ff00ff19a7 */ /* 0x0005e800081004ff */
.L_x_101:
[----:B------:R-:W4:Y:S01]  /*8360*/  @P1 SYNCS.PHASECHK.TRANS64.TRYWAIT P0, [R3+URZ+0xc0], R4 ;  /* 0x0000c004030015a7 */ /* 0x000f2200080011ff */
[----:B------:R-:W-:Y:S01]  /*8370*/  BSSY B1, `(.L_x_102) ;  /* 0x0000016000017945 */ /* 0x000fe20003800000 */
[----:B----4-:R-:W-:Y:S03]  /*8380*/  @P1 SEL R46, RZ, 0x1, !P0 ;  /* 0x00000001ff2e1807 */ /* 0x010fe60004000000 */
[----:B------:R-:W-:Y:S05]  /*8390*/  @!P1 BRA `(.L_x_103) ;  /* 0x00000000004c9947 */ /* 0x000fea0003800000 */
[----:B------:R-:W-:Y:S01]  /*83a0*/  ISETP.NE.AND P0, PT, R46, RZ, PT ;  /* 0x000000ff2e00720c */ /* 0x000fe20003f05270 */
[----:B------:R-:W-:Y:S01]  /*83b0*/  BSSY B0, `(.L_x_104) ;  /* 0x000000b000007945 */ /* 0x000fe20003800000 */
[----:B------:R-:W-:Y:S11]  /*83c0*/  ISETP.NE.AND P1, PT, R60, RZ, PT ;  /* 0x000000ff3c00720c */ /* 0x000ff60003f25270 */
[----:B------:R-:W-:Y:S02]  /*83d0*/  @!UPT UIADD3 URZ, UPT, UPT, URZ, URZ, URZ ;  /* 0x000000fffffff290 */ /* 0x000fe4000fffe0ff */
[C---:B------:R-:W-:Y:S01]  /*83e0*/  @P1 IMAD R6, R47.reuse, 0x2000, R86 ;  /* 0x000020002f061824 */ /* 0x040fe200078e0256 */
[C---:B------:R-:W-:Y:S01]  /*83f0*/  @P1 LEA R4, R47.reuse, R94, 0xd ;  /* 0x0000005e2f041211 */ /* 0x040fe200078e68ff */
[C---:B------:R-:W-:Y:S02]  /*8400*/  @P1 IMAD R5, R47.reuse, 0x2000, R96 ;  /* 0x000020002f051824 */ /* 0x040fe400078e0260 */
[----:B------:R-:W-:Y:S01]  /*8410*/  @P1 IMAD R2, R47, 0x2000, R99 ;  /* 0x000020002f021824 */ /* 0x000fe200078e0263 */
[----:B------:R-:W-:Y:S06]  /*8420*/  @P0 BRA `(.L_x_105) ;  /* 0x00000000000c0947 */ /* 0x000fec0003800000 */
[----:B--2---:R-:W-:Y:S04]  /*8430*/  SHF.L.U32 R0, R85, 0x1f, RZ ;  /* 0x0000001f55007819 */ /* 0x004fe800000006ff */
[----:B------:R-:W2:Y:S02]  /*8440*/  SYNCS.PHASECHK.TRANS64.TRYWAIT P0, [R3+URZ+0xc0], R0 ;  /* 0x0000c000030075a7 */ /* 0x000ea400080011ff */
[----:B--2---:R-:W-:Y:S05]  /*8450*/  @!P0 BRA `(.L_x_106) ;  /* 0x0000003000bc8947 */ /* 0x004fea0003800000 */
.L_x_105:
[----:B------:R-:W-:Y:S05]  /*8460*/  BSYNC B0 ;  /* 0x0000000000007941 */ /* 0x000fea0003800000 */
.L_x_104:
[----:B------:R-:W-:Y:S02]  /*8470*/  ISETP.NE.AND P0, PT, R60, RZ, PT ;  /* 0x000000ff3c00720c */ /* 0x000fe40003f05270 */
[----:B------:R-:W-:Y:S11]  /*8480*/  IADD3 R47, PT, PT, R47, 0x1, RZ ;  /* 0x000000012f2f7810 */ /* 0x000ff60007ffe0ff */
[----:B------:R4:W1:Y:S04]  /*8490*/  @P0 LDS.128 R48, [R6] ;  /* 0x0000000006300984 */ /* 0x0008680000000c00 */
[----:B------:R4:W1:Y:S04]  /*84a0*/  @P0 LDS.128 R56, [R5+0x10] ;  /* 0x0000100005380984 */ /* 0x0008680000000c00 */
[----:B------:R4:W1:Y:S04]  /*84b0*/  @P0 LDS.128 R64, [R4+0x20] ;  /* 0x0000200004400984 */ /* 0x0008680000000c00 */
[----:B------:R4:W1:Y:S02]  /*84c0*/  @P0 LDS.128 R72, [R2+0x30] ;  /* 0x0000300002480984 */ /* 0x0008640000000c00 */
.L_x_103:
[----:B------:R-:W-:Y:S05]  /*84d0*/  BSYNC B1 ;  /* 0x0000000000017941 */ /* 0x000fea0003800000 */
.L_x_102:
[----:B--2---:R-:W-:Y:S05]  /*84e0*/  VIADD R3, R39, 0x20 ;  /* 0x0000002027037836 */ /* 0x004fea0000000000 */
[----:B------:R-:W-:Y:S04]  /*84f0*/  SHF.R.U32.HI R3, RZ, 0x15, R3 ;  /* 0x00000015ff037819 */ /* 0x000fe80000011603 */
[----:B------:R-:W-:Y:S11]  /*8500*/  LOP3.LUT P0, RZ, R3, 0x3, R90, 0x48, !PT ;  /* 0x0000000303ff7812 */ /* 0x000ff6000780485a */
[----:B------:R-:W-:Y:S02]  /*8510*/  @!UPT UIADD3 URZ, UPT, UPT, URZ, URZ, URZ ;  /* 0x000000fffffff290 */ /* 0x000fe4000fffe0ff */
[----:B------:R-:W-:Y:S05]  /*8520*/  @!P0 BRA `(.L_x_107) ;  /* 0x0000000000408947 */ /* 0x000fea0003800000 */
[----:B------:R-:W2:Y:S01]  /*8530*/  LDCU.64 UR8, c[0x4][0x70] ;  /* 0x01000e00ff0877ac */ /* 0x000ea20008000a00 */
[----:B------:R-:W-:Y:S01]  /*8540*/  MOV R3, 0x0 ;  /* 0x0000000000037802 */ /* 0x000fe20000000f00 */
[----:B------:R-:W-:Y:S02]  /*8550*/  HFMA2 R12, -RZ, RZ, 0, 5.9604644775390625e-08 ;  /* 0x00000001ff0c7431 */ /* 0x000fe400000001ff */
[----:B------:R-:W-:Y:S02]  /*8560*/  IMAD.MOV.U32 R8, RZ, RZ, 0x192 ;  /* 0x00000192ff087424 */ /* 0x000fe400078e00ff */
[----:B------:R-:W-:Y:S01]  /*8570*/  IMAD.MOV.U32 R13, RZ, RZ, RZ ;  /* 0x000000ffff0d7224 */ /* 0x000fe200078e00ff */
[----:B------:R-:W5:Y:S01]  /*8580*/  LDCU.64 UR6, c[0x4][0x78] ;  /* 0x01000f00ff0677ac */ /* 0x000f620008000a00 */
[----:B----4-:R-:W4:Y:S01]  /*8590*/  LDC.64 R2, c[0x4][R3] ;  /* 0x0100000003027b82 */ /* 0x010f220000000a00 */
[----:B------:R-:W3:Y:S01]  /*85a0*/  LDCU.64 UR4, c[0x4][0x10] ;  /* 0x01000200ff0477ac */ /* 0x000ee20008000a00 */
[----:B--2---:R-:W-:Y:S01]  /*85b0*/  MOV R5, UR9 ;  /* 0x0000000900057c02 */ /* 0x004fe20008000f00 */
[----:B------:R-:W-:Y:S01]  /*85c0*/  IMAD.U32 R4, RZ, RZ, UR8 ;  /* 0x00000008ff047e24 */ /* 0x000fe2000f8e00ff */
[----:B-----5:R-:W-:Y:S01]  /*85d0*/  MOV R7, UR7 ;  /* 0x0000000700077c02 */ /* 0x020fe20008000f00 */
[----:B------:R-:W-:Y:S01]  /*85e0*/  IMAD.U32 R6, RZ, RZ, UR6 ;  /* 0x00000006ff067e24 */ /* 0x000fe2000f8e00ff */
[----:B---3--:R-:W-:Y:S01]  /*85f0*/  MOV R11, UR5 ;  /* 0x00000005000b7c02 */ /* 0x008fe20008000f00 */
[----:B------:R-:W-:Y:S02]  /*8600*/  IMAD.U32 R10, RZ, RZ, UR4 ;  /* 0x00000004ff0a7e24 */ /* 0x000fe4000f8e00ff */
[----:B------:R-:W-:Y:S07]  /*8610*/  LEPC R20, `(.L_x_107) ;  /* 0x000000001014794e */ /* 0x000fee0000000000 */
[----:B-1--4-:R-:W-:Y:S05]  /*8620*/  CALL.ABS.NOINC R2 ;  /* 0x0000000002007343 */ /* 0x012fea0003c00000 */
.L_x_107:
[C---:B-1----:R-:W-:Y:S01]  /*8630*/  SHF.L.U32 R40, R48.reuse, 0x10, RZ ;  /* 0x0000001030287819 */ /* 0x042fe200000006ff */
[----:B------:R-:W-:Y:S05]  /*8640*/  WARPSYNC.ALL ;  /* 0x0000000000007948 */ /* 0x000fea0003800000 */
[----:B------:R-:W-:Y:S01]  /*8650*/  R2UR UR4, R39 ;  /* 0x00000000270472ca */ /* 0x000fe200000e0000 */
[----:B------:R-:W1:Y:S01]  /*8660*/  S2R R104, SR_CgaCtaId ;  /* 0x0000000000687919 */ /* 0x000e620000008800 */
[----:B------:R-:W-:Y:S01]  /*8670*/  LOP3.LUT R43, R48, 0xffff0000, RZ, 0xc0, !PT ;  /* 0xffff0000302b7812 */ /* 0x000fe200078ec0ff */
[----:B------:R-:W-:Y:S01]  /*8680*/  BSSY.RECONVERGENT B0, `(.L_x_108) ;  /* 0x000008c000007945 */ /* 0x000fe20003800200 */
[----:B------:R-:W-:Y:S02]  /*8690*/  LOP3.LUT R42, R49, 0xffff0000, RZ, 0xc0, !PT ;  /* 0xffff0000312a7812 */ /* 0x000fe400078ec0ff */
[----:B------:R-:W-:Y:S02]  /*86a0*/  LOP3.LUT R44, R50, 0xffff0000, RZ, 0xc0, !PT ;  /* 0xffff0000322c7812 */ /* 0x000fe400078ec0ff */
[----:B------:R-:W-:Y:S02]  /*86b0*/  SHF.L.U32 R45, R59, 0x10, RZ ;  /* 0x000000103b2d7819 */ /* 0x000fe400000006ff */
[----:B------:R-:W-:Y:S02]  /*86c0*/  ISETP.NE.AND P6, PT, R98, RZ, PT ;  /* 0x000000ff6200720c */ /* 0x000fe40003fc5270 */
[----:B------:R-:W-:Y:S01]  /*86d0*/  ISETP.NE.AND P0, PT, R88, RZ, PT ;  /* 0x000000ff5800720c */ /* 0x000fe20003f05270 */
[----:B----4-:R-:W2:Y:S01]  /*86e0*/  LDTM.x32 R4, tmem[UR4+0x20] ;  /* 0x00002004000479ee */ /* 0x010ea200082c0000 */
[----:B------:R-:W-:Y:S02]  /*86f0*/  MOV R61, UR51 ;  /* 0x00000033003d7c02 */ /* 0x000fe40008000f00 */
[----:B------:R-:W-:Y:S07]  /*8700*/  LEA R62, R47, UR50, 0x3 ;  /* 0x000000322f3e7c11 */ /* 0x000fee000f8e18ff */
[----:B------:R-:W-:Y:S02]  /*8710*/  @P6 LEA R61, R61, UR50, 0x3 ;  /* 0x000000323d3d6c11 */ /* 0x000fe4000f8e18ff */
[----:B------:R-:W-:Y:S02]  /*8720*/  @P6 SHF.L.U32 R63, R85, 0x1f, RZ ;  /* 0x0000001f553f6819 */ /* 0x000fe400000006ff */
[----:B------:R-:W-:Y:S04]  /*8730*/  @P6 IADD3 R61, PT, PT, R61, 0xe0, RZ ;  /* 0x000000e03d3d6810 */ /* 0x000fe80007ffe0ff */
[----:B-1----:R-:W-:Y:S01]  /*8740*/  @P6 PRMT R61, R104, 0x654, R61 ;  /* 0x00000654683d6816 */ /* 0x002fe2000000003d */
[C---:B--2---:R-:W-:Y:S01]  /*8750*/  FMUL R0, R38.reuse, R4 ;  /* 0x0000000426007220 */ /* 0x044fe20000400000 */
[C---:B------:R-:W-:Y:S01]  /*8760*/  FMUL R2, R38.reuse, R5 ;  /* 0x0000000526027220 */ /* 0x040fe20000400000 */
[C---:B------:R-:W-:Y:S01]  /*8770*/  FMUL R3, R38.reuse, R6 ;  /* 0x0000000626037220 */ /* 0x040fe20000400000 */
[C---:B------:R-:W-:Y:S01]  /*8780*/  FMUL R7, R38.reuse, R7 ;  /* 0x0000000726077220 */ /* 0x040fe20000400000 */
[----:B------:R-:W-:Y:S01]  /*8790*/  FFMA R0, R41, R40, R0 ;  /* 0x0000002829007223 */ /* 0x000fe20000000000 */
[----:B------:R-:W-:Y:S01]  /*87a0*/  SHF.L.U32 R40, R49, 0x10, RZ ;  /* 0x0000001031287819 */ /* 0x000fe200000006ff */
[----:B------:R-:W-:Y:S01]  /*87b0*/  FFMA R2, R41, R43, R2 ;  /* 0x0000002b29027223 */ /* 0x000fe20000000002 */
[----:B------:R-:W-:Y:S01]  /*87c0*/  SHF.L.U32 R43, R51, 0x10, RZ ;  /* 0x00000010332b7819 */ /* 0x000fe200000006ff */
[C---:B------:R-:W-:Y:S01]  /*87d0*/  FMUL R4, R38.reuse, R8 ;  /* 0x0000000826047220 */ /* 0x040fe20000400000 */
[----:B------:R-:W-:Y:S01]  /*87e0*/  FMUL R5, R38, R9 ;  /* 0x0000000926057220 */ /* 0x000fe20000400000 */
[C---:B------:R-:W-:Y:S01]  /*87f0*/  FFMA R3, R41.reuse, R40, R3 ;  /* 0x0000002829037223 */ /* 0x040fe20000000003 */
[----:B------:R-:W-:Y:S01]  /*8800*/  SHF.L.U32 R40, R50, 0x10, RZ ;  /* 0x0000001032287819 */ /* 0x000fe200000006ff */
[----:B------:R-:W-:Y:S01]  /*8810*/  FFMA R7, R41, R42, R7 ;  /* 0x0000002a29077223 */ /* 0x000fe20000000007 */
[----:B------:R-:W-:Y:S01]  /*8820*/  LOP3.LUT R42, R51, 0xffff0000, RZ, 0xc0, !PT ;  /* 0xffff0000332a7812 */ /* 0x000fe200078ec0ff */
[----:B------:R-:W-:Y:S01]  /*8830*/  FMUL R6, R38, R10 ;  /* 0x0000000a26067220 */ /* 0x000fe20000400000 */
[----:B------:R-:W-:Y:S01]  /*8840*/  F2FP.BF16.F32.PACK_AB R52, R2, R0 ;  /* 0x000000000234723e */ /* 0x000fe200000010ff */
        /* <DEDUP_REMOVED lines=18> */
[C---:B------:R-:W-:Y:S01]  /*8970*/  LOP3.LUT R42, R58.reuse, 0xffff0000, RZ, 0xc0, !PT ;  /* 0xffff00003a2a7812 */ /* 0x040fe200078ec0ff */
[----:B------:R-:W-:Y:S01]  /*8980*/  FFMA R10, R41, R43, R10 ;  /* 0x0000002b290a7223 */ /* 0x000fe2000000000a */
[----:B------:R-:W-:Y:S01]  /*8990*/  SHF.L.U32 R43, R58, 0x10, RZ ;  /* 0x000000103a2b7819 */ /* 0x000fe200000006ff */
[C---:B------:R-:W-:Y:S01]  /*89a0*/  FMUL R15, R38.reuse, R15 ;  /* 0x0000000f260f7220 */ /* 0x040fe20000400000 */
[----:B------:R-:W-:Y:S01]  /*89b0*/  F2FP.BF16.F32.PACK_AB R68, R9, R8 ;  /* 0x000000080944723e */ /* 0x000fe200000010ff */
[C---:B------:R-:W-:Y:S01]  /*89c0*/  FMUL R12, R38.reuse, R16 ;  /* 0x00000010260c7220 */ /* 0x040fe20000400000 */
[----:B------:R-:W-:Y:S01]  /*89d0*/  FMUL R13, R38, R17 ;  /* 0x00000011260d7220 */ /* 0x000fe20000400000 */
[----:B------:R-:W-:Y:S01]  /*89e0*/  FFMA R15, R41, R40, R15 ;  /* 0x00000028290f7223 */ /* 0x000fe2000000000f */
[----:B------:R-:W-:Y:S01]  /*89f0*/  LOP3.LUT R40, R59, 0xffff0000, RZ, 0xc0, !PT ;  /* 0xffff00003b287812 */ /* 0x000fe200078ec0ff */
[----:B------:R-:W-:Y:S01]  /*8a00*/  FFMA R12, R41, R43, R12 ;  /* 0x0000002b290c7223 */ /* 0x000fe2000000000c */
[----:B------:R-:W-:Y:S01]  /*8a10*/  SHF.L.U32 R43, R64, 0x10, RZ ;  /* 0x00000010402b7819 */ /* 0x000fe200000006ff */
[----:B------:R-:W-:Y:S01]  /*8a20*/  FMUL R14, R38, R18 ;  /* 0x00000012260e7220 */ /* 0x000fe20000400000 */
[----:B------:R-:W-:Y:S01]  /*8a30*/  F2FP.BF16.F32.PACK_AB R69, R15, R10 ;  /* 0x0000000a0f45723e */ /* 0x000fe200000010ff */
[----:B------:R1:W-:Y:S01]  /*8a40*/  STS.128 [R86+0x2000], R52 ;  /* 0x0020003456007388 */ /* 0x0003e20000000c00 */
[----:B------:R-:W-:Y:S01]  /*8a50*/  FFMA R13, R41, R42, R13 ;  /* 0x0000002a290d7223 */ /* 0x000fe2000000000d */
[----:B------:R-:W-:Y:S01]  /*8a60*/  LOP3.LUT R42, R64, 0xffff0000, RZ, 0xc0, !PT ;  /* 0xffff0000402a7812 */ /* 0x000fe200078ec0ff */
[C---:B------:R-:W-:Y:S01]  /*8a70*/  FMUL R19, R38.reuse, R19 ;  /* 0x0000001326137220 */ /* 0x040fe20000400000 */
[C---:B------:R-:W-:Y:S01]  /*8a80*/  FMUL R16, R38.reuse, R20 ;  /* 0x0000001426107220 */ /* 0x040fe20000400000 */
[C---:B------:R-:W-:Y:S01]  /*8a90*/  FMUL R17, R38.reuse, R21 ;  /* 0x0000001526117220 */ /* 0x040fe20000400000 */
[----:B------:R-:W-:Y:S01]  /*8aa0*/  F2FP.BF16.F32.PACK_AB R70, R13, R12 ;  /* 0x0000000c0d46723e */ /* 0x000fe200000010ff */
[----:B------:R-:W-:Y:S01]  /*8ab0*/  FFMA R14, R41, R45, R14 ;  /* 0x0000002d290e7223 */ /* 0x000fe2000000000e */
[----:B------:R-:W-:Y:S01]  /*8ac0*/  SHF.L.U32 R45, R65, 0x10, RZ ;  /* 0x00000010412d7819 */ /* 0x000fe200000006ff */
[----:B------:R-:W-:Y:S01]  /*8ad0*/  FFMA R19, R41, R40, R19 ;  /* 0x0000002829137223 */ /* 0x000fe20000000013 */
[----:B------:R-:W-:Y:S01]  /*8ae0*/  LOP3.LUT R40, R65, 0xffff0000, RZ, 0xc0, !PT ;  /* 0xffff000041287812 */ /* 0x000fe200078ec0ff */
[----:B------:R-:W-:Y:S01]  /*8af0*/  FFMA R16, R41, R43, R16 ;  /* 0x0000002b29107223 */ /* 0x000fe20000000010 */
[----:B------:R-:W-:Y:S01]  /*8b00*/  SHF.L.U32 R43, R67, 0x10, RZ ;  /* 0x00000010432b7819 */ /* 0x000fe200000006ff */
[C---:B------:R-:W-:Y:S01]  /*8b10*/  FMUL R18, R38.reuse, R22 ;  /* 0x0000001626127220 */ /* 0x040fe20000400000 */
[----:B------:R-:W-:Y:S01]  /*8b20*/  F2FP.BF16.F32.PACK_AB R71, R19, R14 ;  /* 0x0000000e1347723e */ /* 0x000fe200000010ff */
[C---:B------:R-:W-:Y:S01]  /*8b30*/  FFMA R17, R41.reuse, R42, R17 ;  /* 0x0000002a29117223 */ /* 0x040fe20000000011 */
[----:B------:R-:W-:Y:S01]  /*8b40*/  FMUL R23, R38, R23 ;  /* 0x0000001726177220 */ /* 0x000fe20000400000 */
[----:B------:R-:W-:Y:S01]  /*8b50*/  SHF.L.U32 R42, R66, 0x10, RZ ;  /* 0x00000010422a7819 */ /* 0x000fe200000006ff */
[----:B------:R-:W-:Y:S01]  /*8b60*/  FMUL R20, R38, R24 ;  /* 0x0000001826147220 */ /* 0x000fe20000400000 */
[----:B------:R2:W-:Y:S01]  /*8b70*/  STS.128 [R96+0x2010], R68 ;  /* 0x0020104460007388 */ /* 0x0005e20000000c00 */
[----:B------:R-:W-:Y:S01]  /*8b80*/  FFMA R18, R41, R45, R18 ;  /* 0x0000002d29127223 */ /* 0x000fe20000000012 */
[----:B------:R-:W-:Y:S01]  /*8b90*/  SHF.L.U32 R45, R75, 0x10, RZ ;  /* 0x000000104b2d7819 */ /* 0x000fe200000006ff */
[C---:B------:R-:W-:Y:S01]  /*8ba0*/  FFMA R23, R41.reuse, R40, R23 ;  /* 0x0000002829177223 */ /* 0x040fe20000000017 */
[----:B------:R-:W-:Y:S01]  /*8bb0*/  LOP3.LUT R40, R66, 0xffff0000, RZ, 0xc0, !PT ;  /* 0xffff000042287812 */ /* 0x000fe200078ec0ff */
[----:B------:R-:W-:Y:S01]  /*8bc0*/  FFMA R20, R41, R42, R20 ;  /* 0x0000002a29147223 */ /* 0x000fe20000000014 */
[----:B------:R-:W-:Y:S01]  /*8bd0*/  LOP3.LUT R42, R67, 0xffff0000, RZ, 0xc0, !PT ;  /* 0xffff0000432a7812 */ /* 0x000fe200078ec0ff */
[C---:B------:R-:W-:Y:S01]  /*8be0*/  FMUL R21, R38.reuse, R25 ;  /* 0x0000001926157220 */ /* 0x040fe20000400000 */
[C---:B------:R-:W-:Y:S01]  /*8bf0*/  FMUL R22, R38.reuse, R26 ;  /* 0x0000001a26167220 */ /* 0x040fe20000400000 */
[C---:B------:R-:W-:Y:S01]  /*8c00*/  FMUL R27, R38.reuse, R27 ;  /* 0x0000001b261b7220 */ /* 0x040fe20000400000 */
[----:B------:R-:W-:Y:S01]  /*8c10*/  FMUL R24, R38, R28 ;  /* 0x0000001c26187220 */ /* 0x000fe20000400000 */
[C---:B------:R-:W-:Y:S01]  /*8c20*/  FFMA R21, R41.reuse, R40, R21 ;  /* 0x0000002829157223 */ /* 0x040fe20000000015 */
[C---:B------:R-:W-:Y:S01]  /*8c30*/  FFMA R22, R41.reuse, R43, R22 ;  /* 0x0000002b29167223 */ /* 0x040fe20000000016 */
[----:B------:R-:W-:Y:S01]  /*8c40*/  FFMA R27, R41, R42, R27 ;  /* 0x0000002a291b7223 */ /* 0x000fe2000000001b */
[----:B------:R-:W-:Y:S01]  /*8c50*/  SHF.L.U32 R40, R72, 0x10, RZ ;  /* 0x0000001048287819 */ /* 0x000fe200000006ff */
[----:B------:R-:W-:Y:S01]  /*8c60*/  FMUL R25, R38, R29 ;  /* 0x0000001d26197220 */ /* 0x000fe20000400000 */
[----:B------:R-:W-:Y:S01]  /*8c70*/  LOP3.LUT R42, R72, 0xffff0000, RZ, 0xc0, !PT ;  /* 0xffff0000482a7812 */ /* 0x000fe200078ec0ff */
[C---:B------:R-:W-:Y:S01]  /*8c80*/  FMUL R26, R38.reuse, R30 ;  /* 0x0000001e261a7220 */ /* 0x040fe20000400000 */
[----:B------:R-:W-:Y:S01]  /*8c90*/  SHF.L.U32 R43, R73, 0x10, RZ ;  /* 0x00000010492b7819 */ /* 0x000fe200000006ff */
[----:B------:R-:W-:Y:S01]  /*8ca0*/  FFMA R24, R41, R40, R24 ;  /* 0x0000002829187223 */ /* 0x000fe20000000018 */
[----:B------:R-:W-:Y:S01]  /*8cb0*/  LOP3.LUT R40, R73, 0xffff0000, RZ, 0xc0, !PT ;  /* 0xffff000049287812 */ /* 0x000fe200078ec0ff */
[C---:B------:R-:W-:Y:S01]  /*8cc0*/  FFMA R25, R41.reuse, R42, R25 ;  /* 0x0000002a29197223 */ /* 0x040fe20000000019 */
[----:B------:R-:W-:Y:S01]  /*8cd0*/  FMUL R31, R38, R31 ;  /* 0x0000001f261f7220 */ /* 0x000fe20000400000 */
[C---:B------:R-:W-:Y:S01]  /*8ce0*/  FFMA R26, R41.reuse, R43, R26 ;  /* 0x0000002b291a7223 */ /* 0x040fe2000000001a */
[----:B------:R-:W-:Y:S01]  /*8cf0*/  SHF.L.U32 R43, R74, 0x10, RZ ;  /* 0x000000104a2b7819 */ /* 0x000fe200000006ff */
[----:B------:R-:W-:Y:S01]  /*8d00*/  FMUL R28, R38, R32 ;  /* 0x00000020261c7220 */ /* 0x000fe20000400000 */
[----:B------:R-:W-:Y:S01]  /*8d10*/  LOP3.LUT R42, R74, 0xffff0000, RZ, 0xc0, !PT ;  /* 0xffff00004a2a7812 */ /* 0x000fe200078ec0ff */
[C---:B------:R-:W-:Y:S01]  /*8d20*/  FMUL R29, R38.reuse, R33 ;  /* 0x00000021261d7220 */ /* 0x040fe20000400000 */
[C---:B------:R-:W-:Y:S01]  /*8d30*/  FMUL R30, R38.reuse, R34 ;  /* 0x00000022261e7220 */ /* 0x040fe20000400000 */
[----:B------:R-:W-:Y:S01]  /*8d40*/  FFMA R31, R41, R40, R31 ;  /* 0x00000028291f7223 */ /* 0x000fe2000000001f */
[----:B------:R-:W-:Y:S01]  /*8d50*/  FMUL R35, R38, R35 ;  /* 0x0000002326237220 */ /* 0x000fe20000400000 */
[----:B-1----:R-:W-:Y:S01]  /*8d60*/  F2FP.BF16.F32.PACK_AB R52, R17, R16 ;  /* 0x000000101134723e */ /* 0x002fe200000010ff */
[----:B------:R-:W-:Y:S01]  /*8d70*/  FFMA R28, R41, R43, R28 ;  /* 0x0000002b291c7223 */ /* 0x000fe2000000001c */
[----:B------:R-:W-:Y:S01]  /*8d80*/  F2FP.BF16.F32.PACK_AB R53, R23, R18 ;  /* 0x000000121735723e */ /* 0x000fe200000010ff */
[----:B------:R-:W-:Y:S01]  /*8d90*/  FFMA R29, R41, R42, R29 ;  /* 0x0000002a291d7223 */ /* 0x000fe2000000001d */
[----:B------:R-:W-:Y:S01]  /*8da0*/  F2FP.BF16.F32.PACK_AB R54, R21, R20 ;  /* 0x000000141536723e */ /* 0x000fe200000010ff */
[----:B------:R-:W-:Y:S01]  /*8db0*/  FFMA R30, R41, R45, R30 ;  /* 0x0000002d291e7223 */ /* 0x000fe2000000001e */
[----:B------:R-:W-:Y:S01]  /*8dc0*/  F2FP.BF16.F32.PACK_AB R55, R27, R22 ;  /* 0x000000161b37723e */ /* 0x000fe200000010ff */
[----:B------:R-:W-:Y:S01]  /*8dd0*/  FFMA R35, R41, R44, R35 ;  /* 0x0000002c29237223 */ /* 0x000fe20000000023 */
[----:B------:R-:W-:Y:S02]  /*8de0*/  F2FP.BF16.F32.PACK_AB R108, R25, R24 ;  /* 0x00000018196c723e */ /* 0x000fe400000010ff */
[----:B------:R-:W-:Y:S01]  /*8df0*/  F2FP.BF16.F32.PACK_AB R109, R31, R26 ;  /* 0x0000001a1f6d723e */ /* 0x000fe200000010ff */
[----:B------:R2:W-:Y:S01]  /*8e00*/  STS.128 [R94+0x2020], R52 ;  /* 0x002020345e007388 */ /* 0x0005e20000000c00 */
        /* <DEDUP_REMOVED lines=8> */
[----:B-1----:R-:W1:Y:S02]  /*8e90*/  FENCE.VIEW.ASYNC.S ;  /* 0x00000000000073c6 */ /* 0x002e640000000000 */
[----:B-1----:R-:W-:Y:S06]  /*8ea0*/  BAR.SYNC.DEFER_BLOCKING 0x1, 0x80 ;  /* 0x0042000000007b1d */ /* 0x002fec0000010000 */
[----:B------:R-:W-:Y:S05]  /*8eb0*/  @P0 BRA `(.L_x_109) ;  /* 0x0000000000200947 */ /* 0x000fea0003800000 */
[----:B------:R-:W1:Y:S01]  /*8ec0*/  LDCU.64 UR6, c[0x0][0x348] ;  /* 0x00006900ff0677ac */ /* 0x000e620008000a00 */
[----:B------:R-:W-:Y:S02]  /*8ed0*/  UIADD3 UR40, UPT, UPT, UR50, 0x2200, URZ ;  /* 0x0000220032287890 */ /* 0x000fe4000fffe0ff */
[----:B------:R-:W-:Y:S02]  /*8ee0*/  UIADD3 UR41, UPT, UPT, UR52, 0x20, URZ ;  /* 0x0000002034297890 */ /* 0x000fe4000fffe0ff */
[----:B-1----:R-:W-:Y:S04]  /*8ef0*/  UIADD3 UR4, UP0, UPT, UR6, 0x780, URZ ;  /* 0x0000078006047890 */ /* 0x002fe8000ff1e0ff */
[----:B------:R-:W-:Y:S09]  /*8f00*/  UIADD3.X UR5, UPT, UPT, URZ, UR7, URZ, UP0, !UPT ;  /* 0x00000007ff057290 */ /* 0x000ff200087fe4ff */
[----:B------:R1:W-:Y:S01]  /*8f10*/  UTMASTG.5D [UR40], [UR4] ;  /* 0x00000028040073b5 */ /* 0x0003e20008020000 */
[----:B------:R0:W-:Y:S01]  /*8f20*/  UTMACMDFLUSH ;  /* 0x00000000000079b7 */ /* 0x0001e20000000000 */
[----:B-1----:R-:W-:Y:S04]  /*8f30*/  DEPBAR.LE SB0, 0x1 ;  /* 0x000080400000791a */ /* 0x002fe80000000000 */
.L_x_109:
[----:B------:R-:W-:Y:S05]  /*8f40*/  BSYNC.RECONVERGENT B0 ;  /* 0x0000000000007941 */ /* 0x000fea0003800200 */
.L_x_108:
[----:B------:R-:W-:Y:S01]  /*8f50*/  BAR.SYNC.DEFER_BLOCKING 0x1, 0x80 ;  /* 0x0042000000007b1d */ /* 0x000fe20000010000 */
[----:B------:R-:W-:Y:S04]  /*8f60*/  UIADD3 UR4, UPT, UPT, UR51, 0x1, URZ ;  /* 0x0000000133047890 */ /* 0x000fe8000fffe0ff */
[----:B------:R-:W-:Y:S04]  /*8f70*/  UISETP.NE.AND UP0, UPT, UR4, 0x4, UPT ;  /* 0x000000040400788c */ /* 0x000fe8000bf05270 */
[----:B------:R-:W-:Y:S01]  /*8f80*/  USEL UR49, UR4, URZ, UP0 ;  /* 0x000000ff04317287 */ /* 0x000fe20008000000 */
[----:B------:R1:W-:Y:S01]  /*8f90*/  @P6 SYNCS.ARRIVE.TRANS64.RED.A1T0 RZ, [R61+URZ], RZ ;  /* 0x000000ff3dff69a7 */ /* 0x0003e200081004ff */
[----:B------:R-:W-:Y:S01]  /*8fa0*/  BSSY B1, `(.L_x_110) ;  /* 0x0000017000017945 */ /* 0x000fe20003800000 */
[----:B------:R-:W4:Y:S02]  /*8fb0*/  @P6 SYNCS.PHASECHK.TRANS64.TRYWAIT P0, [R62+URZ+0xc0], R63 ;  /* 0x0000c03f3e0065a7 */ /* 0x000f2400080011ff */
[----:B----4-:R-:W-:Y:S01]  /*8fc0*/  @P6 SEL R46, RZ, 0x1, !P0 ;  /* 0x00000001ff2e6807 */ /* 0x010fe20004000000 */
[----:B-1----:R-:W-:Y:S06]  /*8fd0*/  @!P6 BRA `(.L_x_111) ;  /* 0x00000000004ce947 */ /* 0x002fec0003800000 */
        /* <DEDUP_REMOVED lines=9> */
[----:B------:R-:W-:Y:S04]  /*9070*/  SHF.L.U32 R5, R85, 0x1f, RZ ;  /* 0x0000001f55057819 */ /* 0x000fe800000006ff */
[----:B------:R-:W1:Y:S02]  /*9080*/  SYNCS.PHASECHK.TRANS64.TRYWAIT P0, [R62+URZ+0xc0], R5 ;  /* 0x0000c0053e0075a7 */ /* 0x000e6400080011ff */
[----:B-1----:R-:W-:Y:S05]  /*9090*/  @!P0 BRA `(.L_x_114) ;  /* 0x0000002400c08947 */ /* 0x002fea0003800000 */
.L_x_113:
[----:B------:R-:W-:Y:S05]  /*90a0*/  BSYNC B0 ;  /* 0x0000000000007941 */ /* 0x000fea0003800000 */
.L_x_112:
[----:B------:R-:W-:Y:S02]  /*90b0*/  ISETP.NE.AND P0, PT, R60, RZ, PT ;  /* 0x000000ff3c00720c */ /* 0x000fe40003f05270 */
[----:B------:R-:W-:Y:S11]  /*90c0*/  IADD3 R47, PT, PT, R47, 0x1, RZ ;  /* 0x000000012f2f7810 */ /* 0x000ff60007ffe0ff */
[----:B------:R4:W1:Y:S04]  /*90d0*/  @P0 LDS.128 R48, [R4] ;  /* 0x0000000004300984 */ /* 0x0008680000000c00 */
[----:B------:R4:W1:Y:S04]  /*90e0*/  @P0 LDS.128 R56, [R3+0x10] ;  /* 0x0000100003380984 */ /* 0x0008680000000c00 */
[----:B------:R4:W1:Y:S04]  /*90f0*/  @P0 LDS.128 R64, [R2+0x20] ;  /* 0x0000200002400984 */ /* 0x0008680000000c00 */
[----:B------:R4:W1:Y:S02]  /*9100*/  @P0 LDS.128 R72, [R0+0x30] ;  /* 0x0000300000480984 */ /* 0x0008640000000c00 */
.L_x_111:
[----:B------:R-:W-:Y:S05]  /*9110*/  BSYNC B1 ;  /* 0x0000000000017941 */ /* 0x000fea0003800000 */
.L_x_110:
[----:B----4-:R-:W-:Y:S05]  /*9120*/  VIADD R3, R39, 0x40 ;  /* 0x0000004027037836 */ /* 0x010fea0000000000 */
[----:B------:R-:W-:Y:S04]  /*9130*/  SHF.R.U32.HI R3, RZ, 0x15, R3 ;  /* 0x00000015ff037819 */ /* 0x000fe80000011603 */
[----:B------:R-:W-:Y:S11]  /*9140*/  LOP3.LUT P0, RZ, R3, 0x3, R90, 0x48, !PT ;  /* 0x0000000303ff7812 */ /* 0x000ff6000780485a */
[----:B------:R-:W-:Y:S02]  /*9150*/  @!UPT UIADD3 URZ, UPT, UPT, URZ, URZ, URZ ;  /* 0x000000fffffff290 */ /* 0x000fe4000fffe0ff */
[----:B------:R-:W-:Y:S05]  /*9160*/  @!P0 BRA `(.L_x_115) ;  /* 0x0000000000408947 */ /* 0x000fea0003800000 */
[----:B------:R-:W1:Y:S01]  /*9170*/  LDCU.64 UR8, c[0x4][0x70] ;  /* 0x01000e00ff0877ac */ /* 0x000e620008000a00 */
[----:B------:R-:W-:Y:S01]  /*9180*/  MOV R3, 0x0 ;  /* 0x0000000000037802 */ /* 0x000fe20000000f00 */
[----:B------:R-:W-:Y:S02]  /*9190*/  HFMA2 R12, -RZ, RZ, 0, 5.9604644775390625e-08 ;  /* 0x00000001ff0c7431 */ /* 0x000fe400000001ff */
[----:B------:R-:W-:Y:S02]  /*91a0*/  IMAD.MOV.U32 R8, RZ, RZ, 0x192 ;  /* 0x00000192ff087424 */ /* 0x000fe400078e00ff */
[----:B------:R-:W-:Y:S01]  /*91b0*/  IMAD.MOV.U32 R13, RZ, RZ, RZ ;  /* 0x000000ffff0d7224 */ /* 0x000fe200078e00ff */
[----:B------:R-:W4:Y:S01]  /*91c0*/  LDCU.64 UR6, c[0x4][0x78] ;  /* 0x01000f00ff0677ac */ /* 0x000f220008000a00 */
[----:B------:R-:W2:Y:S01]  /*91d0*/  LDC.64 R2, c[0x4][R3] ;  /* 0x0100000003027b82 */ /* 0x000ea20000000a00 */
[----:B------:R-:W5:Y:S01]  /*91e0*/  LDCU.64 UR4, c[0x4][0x10] ;  /* 0x01000200ff0477ac */ /* 0x000f620008000a00 */
[----:B-1----:R-:W-:Y:S01]  /*91f0*/  MOV R5, UR9 ;  /* 0x0000000900057c02 */ /* 0x002fe20008000f00 */
[----:B------:R-:W-:Y:S01]  /*9200*/  IMAD.U32 R4, RZ, RZ, UR8 ;  /* 0x00000008ff047e24 */ /* 0x000fe2000f8e00ff */
[----:B----4-:R-:W-:Y:S01]  /*9210*/  MOV R7, UR7 ;  /* 0x0000000700077c02 */ /* 0x010fe20008000f00 */
[----:B------:R-:W-:Y:S01]  /*9220*/  IMAD.U32 R6, RZ, RZ, UR6 ;  /* 0x00000006ff067e24 */ /* 0x000fe2000f8e00ff */
[----:B-----5:R-:W-:Y:S01]  /*9230*/  MOV R11, UR5 ;  /* 0x00000005000b7c02 */ /* 0x020fe20008000f00 */
[----:B------:R-:W-:Y:S02]  /*9240*/  IMAD.U32 R10, RZ, RZ, UR4 ;  /* 0x00000004ff0a7e24 */ /* 0x000fe4000f8e00ff */
[----:B------:R-:W-:Y:S07]  /*9250*/  LEPC R20, `(.L_x_115) ;  /* 0x000000001014794e */ /* 0x000fee0000000000 */
[----:B--23--:R-:W-:Y:S05]  /*9260*/  CALL.ABS.NOINC R2 ;  /* 0x0000000002007343 */ /* 0x00cfea0003c00000 */
.L_x_115:
[C---:B-1----:R-:W-:Y:S01]  /*9270*/  SHF.L.U32 R40, R48.reuse, 0x10, RZ ;  /* 0x0000001030287819 */ /* 0x042fe200000006ff */
[----:B------:R-:W-:Y:S05]  /*9280*/  WARPSYNC.ALL ;  /* 0x0000000000007948 */ /* 0x000fea0003800000 */
[----:B------:R-:W-:Y:S01]  /*9290*/  R2UR UR4, R39 ;  /* 0x00000000270472ca */ /* 0x000fe200000e0000 */
[----:B------:R-:W-:Y:S01]  /*92a0*/  BSSY.RECONVERGENT B0, `(.L_x_116) ;  /* 0x000008d000007945 */ /* 0x000fe20003800200 */
[----:B------:R-:W-:Y:S02]  /*92b0*/  LOP3.LUT R43, R48, 0xffff0000, RZ, 0xc0, !PT ;  /* 0xffff0000302b7812 */ /* 0x000fe400078ec0ff */
[----:B------:R-:W-:Y:S02]  /*92c0*/  SHF.L.U32 R42, R49, 0x10, RZ ;  /* 0x00000010312a7819 */ /* 0x000fe400000006ff */
[C---:B------:R-:W-:Y:S02]  /*92d0*/  SHF.L.U32 R45, R51.reuse, 0x10, RZ ;  /* 0x00000010332d7819 */ /* 0x040fe400000006ff */
[----:B------:R-:W-:Y:S02]  /*92e0*/  LOP3.LUT R44, R51, 0xffff0000, RZ, 0xc0, !PT ;  /* 0xffff0000332c7812 */ /* 0x000fe400078ec0ff */
[----:B------:R-:W-:Y:S02]  /*92f0*/  ISETP.NE.AND P6, PT, R98, RZ, PT ;  /* 0x000000ff6200720c */ /* 0x000fe40003fc5270 */
[----:B------:R-:W-:Y:S01]  /*9300*/  ISETP.NE.AND P0, PT, R88, RZ, PT ;  /* 0x000000ff5800720c */ /* 0x000fe20003f05270 */
[----:B------:R-:W1:Y:S01]  /*9310*/  LDTM.x32 R4, tmem[UR4+0x40] ;  /* 0x00004004000479ee */ /* 0x000e6200082c0000 */
[----:B------:R-:W-:Y:S02]  /*9320*/  MOV R61, UR49 ;  /* 0x00000031003d7c02 */ /* 0x000fe40008000f00 */
[----:B------:R-:W-:Y:S07]  /*9330*/  LEA R62, R47, UR50, 0x3 ;  /* 0x000000322f3e7c11 */ /* 0x000fee000f8e18ff */
[----:B------:R-:W-:Y:S02]  /*9340*/  @P6 LEA R61, R61, UR50, 0x3 ;  /* 0x000000323d3d6c11 */ /* 0x000fe4000f8e18ff */
[----:B------:R-:W-:Y:S02]  /*9350*/  @P6 SHF.L.U32 R63, R85, 0x1f, RZ ;  /* 0x0000001f553f6819 */ /* 0x000fe400000006ff */
[----:B------:R-:W-:Y:S04]  /*9360*/  @P6 IADD3 R61, PT, PT, R61, 0xe0, RZ ;  /* 0x000000e03d3d6810 */ /* 0x000fe80007ffe0ff */
[----:B------:R-:W-:Y:S01]  /*9370*/  @P6 PRMT R61, R104, 0x654, R61 ;  /* 0x00000654683d6816 */ /* 0x000fe2000000003d */
[C---:B-1----:R-:W-:Y:S01]  /*9380*/  FMUL R0, R38.reuse, R4 ;  /* 0x0000000426007220 */ /* 0x042fe20000400000 */
[C---:B------:R-:W-:Y:S01]  /*9390*/  FMUL R2, R38.reuse, R5 ;  /* 0x0000000526027220 */ /* 0x040fe20000400000 */
[C---:B------:R-:W-:Y:S01]  /*93a0*/  FMUL R3, R38.reuse, R6 ;  /* 0x0000000626037220 */ /* 0x040fe20000400000 */
[----:B------:R-:W-:Y:S01]  /*93b0*/  FMUL R7, R38, R7 ;  /* 0x0000000726077220 */ /* 0x000fe20000400000 */
[----:B------:R-:W-:Y:S01]  /*93c0*/  FFMA R0, R41, R40, R0 ;  /* 0x0000002829007223 */ /* 0x000fe20000000000 */
[----:B------:R-:W-:Y:S01]  /*93d0*/  LOP3.LUT R40, R49, 0xffff0000, RZ, 0xc0, !PT ;  /* 0xffff000031287812 */ /* 0x000fe200078ec0ff */
[C---:B------:R-:W-:Y:S01]  /*93e0*/  FFMA R2, R41.reuse, R43, R2 ;  /* 0x0000002b29027223 */ /* 0x040fe20000000002 */
[C---:B------:R-:W-:Y:S01]  /*93f0*/  SHF.L.U32 R43, R50.reuse, 0x10, RZ ;  /* 0x00000010322b7819 */ /* 0x040fe200000006ff */
[C---:B------:R-:W-:Y:S01]  /*9400*/  FFMA R3, R41.reuse, R42, R3 ;  /* 0x0000002a29037223 */ /* 0x040fe20000000003 */
[----:B------:R-:W-:Y:S01]  /*9410*/  LOP3.LUT R42, R50, 0xffff0000, RZ, 0xc0, !PT ;  /* 0xffff0000322a7812 */ /* 0x000fe200078ec0ff */
[----:B------:R-:W-:Y:S01]  /*9420*/  FMUL R4, R38, R8 ;  /* 0x0000000826047220 */ /* 0x000fe20000400000 */
[----:B--2---:R-:W-:Y:S01]  /*9430*/  F2FP.BF16.F32.PACK_AB R68, R2, R0 ;  /* 0x000000000244723e */ /* 0x004fe200000010ff */
[----:B------:R-:W-:Y:S01]  /*9440*/  FMUL R5, R38, R9 ;  /* 0x0000000926057220 */ /* 0x000fe20000400000 */
[C---:B------:R-:W-:Y:S01]  /*9450*/  FFMA R7, R41.reuse, R40, R7 ;  /* 0x0000002829077223 */ /* 0x040fe20000000007 */
[----:B------:R-:W-:Y:S01]  /*9460*/  SHF.L.U32 R40, R56, 0x10, RZ ;  /* 0x0000001038287819 */ /* 0x000fe200000006ff */
[C---:B------:R-:W-:Y:S01]  /*9470*/  FMUL R6, R38.reuse, R10 ;  /* 0x0000000a26067220 */ /* 0x040fe20000400000 */
[C---:B------:R-:W-:Y:S01]  /*9480*/  FMUL R11, R38.reuse, R11 ;  /* 0x0000000b260b7220 */ /* 0x040fe20000400000 */
[----:B------:R-:W-:Y:S01]  /*9490*/  FFMA R4, R41, R43, R4 ;  /* 0x0000002b29047223 */ /* 0x000fe20000000004 */
[----:B------:R-:W-:Y:S01]  /*94a0*/  SHF.L.U32 R43, R57, 0x10, RZ ;  /* 0x00000010392b7819 */ /* 0x000fe200000006ff */
[----:B------:R-:W-:Y:S01]  /*94b0*/  FMUL R8, R38, R12 ;  /* 0x0000000c26087220 */ /* 0x000fe20000400000 */
[----:B------:R-:W-:Y:S01]  /*94c0*/  F2FP.BF16.F32.PACK_AB R69, R7, R3 ;  /* 0x000000030745723e */ /* 0x000fe200000010ff */
[C---:B------:R-:W-:Y:S01]  /*94d0*/  FFMA R5, R41.reuse, R42, R5 ;  /* 0x0000002a29057223 */ /* 0x040fe20000000005 */
[----:B------:R-:W-:Y:S01]  /*94e0*/  LOP3.LUT R42, R56, 0xffff0000, RZ, 0xc0, !PT ;  /* 0xffff0000382a7812 */ /* 0x000fe200078ec0ff */
[----:B------:R-:W-:Y:S01]  /*94f0*/  FFMA R6, R41, R45, R6 ;  /* 0x0000002d29067223 */ /* 0x000fe20000000006 */
[----:B------:R-:W-:Y:S01]  /*9500*/  SHF.L.U32 R45, R65, 0x10, RZ ;  /* 0x00000010412d7819 */ /* 0x000fe200000006ff */
[----:B------:R-:W-:Y:S01]  /*9510*/  FFMA R11, R41, R44, R11 ;  /* 0x0000002c290b7223 */ /* 0x000fe2000000000b */
[----:B------:R-:W-:Y:S01]  /*9520*/  F2FP.BF16.F32.PACK_AB R70, R5, R4 ;  /* 0x000000040546723e */ /* 0x000fe200000010ff */
[----:B------:R-:W-:Y:S01]  /*9530*/  FFMA R8, R41, R40, R8 ;  /* 0x0000002829087223 */ /* 0x000fe20000000008 */
[----:B------:R-:W-:Y:S01]  /*9540*/  LOP3.LUT R40, R57, 0xffff0000, RZ, 0xc0, !PT ;  /* 0xffff000039287812 */ /* 0x000fe200078ec0ff */
[C---:B------:R-:W-:Y:S01]  /*9550*/  FMUL R9, R38.reuse, R13 ;  /* 0x0000000d26097220 */ /* 0x040fe20000400000 */
[----:B------:R-:W-:Y:S01]  /*9560*/  F2FP.BF16.F32.PACK_AB R71, R11, R6 ;  /* 0x000000060b47723e */ /* 0x000fe200000010ff */
[C---:B------:R-:W-:Y:S01]  /*9570*/  FMUL R10, R38.reuse, R14 ;  /* 0x0000000e260a7220 */ /* 0x040fe20000400000 */
[----:B------:R-:W-:Y:S01]  /*9580*/  LOP3.LUT R44, R75, 0xffff0000, RZ, 0xc0, !PT ;  /* 0xffff00004b2c7812 */ /* 0x000fe200078ec0ff */
[----:B------:R-:W-:Y:S01]  /*9590*/  FMUL R15, R38, R15 ;  /* 0x0000000f260f7220 */ /* 0x000fe20000400000 */
        /* <DEDUP_REMOVED lines=8> */
[----:B------:R-:W-:Y:S01]  /*9620*/  FMUL R13, R38, R17 ;  /* 0x00000011260d7220 */ /* 0x000fe20000400000 */
[----:B------:R-:W-:Y:S01]  /*9630*/  F2FP.BF16.F32.PACK_AB R53, R15, R10 ;  /* 0x0000000a0f35723e */ /* 0x000fe200000010ff */
[C---:B------:R-:W-:Y:S01]  /*9640*/  FFMA R12, R41.reuse, R42, R12 ;  /* 0x0000002a290c7223 */ /* 0x040fe2000000000c */
[----:B------:R-:W-:Y:S01]  /*9650*/  LOP3.LUT R42, R64, 0xffff0000, RZ, 0xc0, !PT ;  /* 0xffff0000402a7812 */ /* 0x000fe200078ec0ff */
[C---:B------:R-:W-:Y:S01]  /*9660*/  FMUL R14, R38.reuse, R18 ;  /* 0x00000012260e7220 */ /* 0x040fe20000400000 */
[----:B------:R-:W-:Y:S01]  /*9670*/  FFMA R13, R41, R40, R13 ;  /* 0x00000028290d7223 */ /* 0x000fe2000000000d */
[----:B------:R-:W-:Y:S01]  /*9680*/  LOP3.LUT R40, R59, 0xffff0000, RZ, 0xc0, !PT ;  /* 0xffff00003b287812 */ /* 0x000fe200078ec0ff */
[----:B------:R1:W-:Y:S01]  /*9690*/  STS.128 [R86+0x4000], R68 ;  /* 0x0040004456007388 */ /* 0x0003e20000000c00 */
        /* <DEDUP_REMOVED lines=13> */
[C---:B------:R-:W-:Y:S01]  /*9770*/  FFMA R17, R41.reuse, R42, R17 ;  /* 0x0000002a29117223 */ /* 0x040fe20000000011 */
[----:B------:R-:W-:Y:S01]  /*9780*/  FFMA R18, R41, R45, R18 ;  /* 0x0000002d29127223 */ /* 0x000fe20000000012 */
[----:B------:R2:W-:Y:S01]  /*9790*/  STS.128 [R96+0x4010], R52 ;  /* 0x0040103460007388 */ /* 0x0005e20000000c00 */
[----:B------:R-:W-:Y:S01]  /*97a0*/  SHF.L.U32 R45, R67, 0x10, RZ ;  /* 0x00000010432d7819 */ /* 0x000fe200000006ff */
[----:B------:R-:W-:Y:S01]  /*97b0*/  FFMA R23, R41, R40, R23 ;  /* 0x0000002829177223 */ /* 0x000fe20000000017 */
[----:B------:R-:W-:Y:S01]  /*97c0*/  LOP3.LUT R40, R66, 0xffff0000, RZ, 0xc0, !PT ;  /* 0xffff000042287812 */ /* 0x000fe200078ec0ff */
[C---:B------:R-:W-:Y:S01]  /*97d0*/  FMUL R20, R38.reuse, R24 ;  /* 0x0000001826147220 */ /* 0x040fe20000400000 */
[----:B------:R-:W-:Y:S01]  /*97e0*/  LOP3.LUT R42, R67, 0xffff0000, RZ, 0xc0, !PT ;  /* 0xffff0000432a7812 */ /* 0x000fe200078ec0ff */
[C---:B------:R-:W-:Y:S01]  /*97f0*/  FMUL R21, R38.reuse, R25 ;  /* 0x0000001926157220 */ /* 0x040fe20000400000 */
[C---:B------:R-:W-:Y:S01]  /*9800*/  FMUL R22, R38.reuse, R26 ;  /* 0x0000001a26167220 */ /* 0x040fe20000400000 */
[----:B------:R-:W-:Y:S01]  /*9810*/  FMUL R27, R38, R27 ;  /* 0x0000001b261b7220 */ /* 0x000fe20000400000 */
[----:B------:R-:W-:Y:S01]  /*9820*/  FFMA R20, R41, R43, R20 ;  /* 0x0000002b29147223 */ /* 0x000fe20000000014 */
[----:B------:R-:W-:Y:S01]  /*9830*/  SHF.L.U32 R43, R73, 0x10, RZ ;  /* 0x00000010492b7819 */ /* 0x000fe200000006ff */
[C---:B------:R-:W-:Y:S01]  /*9840*/  FFMA R21, R41.reuse, R40, R21 ;  /* 0x0000002829157223 */ /* 0x040fe20000000015 */
[C---:B------:R-:W-:Y:S01]  /*9850*/  FFMA R22, R41.reuse, R45, R22 ;  /* 0x0000002d29167223 */ /* 0x040fe20000000016 */
[C---:B------:R-:W-:Y:S01]  /*9860*/  FFMA R27, R41.reuse, R42, R27 ;  /* 0x0000002a291b7223 */ /* 0x040fe2000000001b */
[----:B------:R-:W-:Y:S01]  /*9870*/  SHF.L.U32 R40, R72, 0x10, RZ ;  /* 0x0000001048287819 */ /* 0x000fe200000006ff */
[----:B------:R-:W-:Y:S01]  /*9880*/  FMUL R24, R38, R28 ;  /* 0x0000001c26187220 */ /* 0x000fe20000400000 */
[----:B------:R-:W-:Y:S01]  /*9890*/  LOP3.LUT R42, R72, 0xffff0000, RZ, 0xc0, !PT ;  /* 0xffff0000482a7812 */ /* 0x000fe200078ec0ff */
[C---:B------:R-:W-:Y:S01]  /*98a0*/  FMUL R25, R38.reuse, R29 ;  /* 0x0000001d26197220 */ /* 0x040fe20000400000 */
[C---:B------:R-:W-:Y:S01]  /*98b0*/  FMUL R26, R38.reuse, R30 ;  /* 0x0000001e261a7220 */ /* 0x040fe20000400000 */
[----:B------:R-:W-:Y:S01]  /*98c0*/  FFMA R24, R41, R40, R24 ;  /* 0x0000002829187223 */ /* 0x000fe20000000018 */
[----:B------:R-:W-:Y:S01]  /*98d0*/  LOP3.LUT R40, R73, 0xffff0000, RZ, 0xc0, !PT ;  /* 0xffff000049287812 */ /* 0x000fe200078ec0ff */
[C---:B------:R-:W-:Y:S01]  /*98e0*/  FFMA R25, R41.reuse, R42, R25 ;  /* 0x0000002a29197223 */ /* 0x040fe20000000019 */
[----:B------:R-:W-:Y:S01]  /*98f0*/  FFMA R26, R41, R43, R26 ;  /* 0x0000002b291a7223 */ /* 0x000fe2000000001a */
[----:B------:R-:W-:Y:S01]  /*9900*/  FMUL R31, R38, R31 ;  /* 0x0000001f261f7220 */ /* 0x000fe20000400000 */
[----:B------:R-:W-:Y:S01]  /*9910*/  SHF.L.U32 R43, R74, 0x10, RZ ;  /* 0x000000104a2b7819 */ /* 0x000fe200000006ff */
[----:B------:R-:W-:Y:S01]  /*9920*/  FMUL R28, R38, R32 ;  /* 0x00000020261c7220 */ /* 0x000fe20000400000 */
[----:B------:R-:W-:Y:S01]  /*9930*/  LOP3.LUT R42, R74, 0xffff0000, RZ, 0xc0, !PT ;  /* 0xffff00004a2a7812 */ /* 0x000fe200078ec0ff */
[C---:B------:R-:W-:Y:S01]  /*9940*/  FMUL R29, R38.reuse, R33 ;  /* 0x00000021261d7220 */ /* 0x040fe20000400000 */
[----:B------:R-:W-:Y:S01]  /*9950*/  SHF.L.U32 R45, R75, 0x10, RZ ;  /* 0x000000104b2d7819 */ /* 0x000fe200000006ff */
        /* <DEDUP_REMOVED lines=33> */
.L_x_117:
[----:B------:R-:W-:Y:S05]  /*9b70*/  BSYNC.RECONVERGENT B0 ;  /* 0x0000000000007941 */ /* 0x000fea0003800200 */
.L_x_116:
        /* <DEDUP_REMOVED lines=21> */
.L_x_121:
[----:B------:R-:W-:Y:S05]  /*9cd0*/  BSYNC B0 ;  /* 0x0000000000007941 */ /* 0x000fea0003800000 */
.L_x_120:
[----:B------:R-:W-:Y:S11]  /*9ce0*/  ISETP.NE.AND P0, PT, R60, RZ, PT ;  /* 0x000000ff3c00720c */ /* 0x000ff60003f05270 */
[----:B------:R-:W-:Y:S02]  /*9cf0*/  @!UPT UIADD3 URZ, UPT, UPT, URZ, URZ, URZ ;  /* 0x000000fffffff290 */ /* 0x000fe4000fffe0ff */
[----:B------:R4:W1:Y:S04]  /*9d00*/  @P0 LDS.128 R48, [R3] ;  /* 0x0000000003300984 */ /* 0x0008680000000c00 */
[----:B------:R4:W1:Y:S04]  /*9d10*/  @P0 LDS.128 R56, [R2+0x10] ;  /* 0x0000100002380984 */ /* 0x0008680000000c00 */
[----:B------:R4:W1:Y:S04]  /*9d20*/  @P0 LDS.128 R64, [R0+0x20] ;  /* 0x0000200000400984 */ /* 0x0008680000000c00 */
[----:B------:R4:W1:Y:S02]  /*9d30*/  @P0 LDS.128 R72, [R47+0x30] ;  /* 0x000030002f480984 */ /* 0x0008640000000c00 */
.L_x_119:
[----:B------:R-:W-:Y:S05]  /*9d40*/  BSYNC B1 ;  /* 0x0000000000017941 */ /* 0x000fea0003800000 */
.L_x_118:
        /* <DEDUP_REMOVED lines=21> */
.L_x_123:
[----:B------:R-:W-:Y:S01]  /*9ea0*/  ISETP.NE.AND P0, PT, R88, RZ, PT ;  /* 0x000000ff5800720c */ /* 0x000fe20003f05270 */
[----:B------:R-:W-:Y:S05]  /*9eb0*/  WARPSYNC.ALL ;  /* 0x0000000000007948 */ /* 0x000fea0003800000 */
[----:B------:R-:W-:Y:S01]  /*9ec0*/  R2UR UR4, R39 ;  /* 0x00000000270472ca */ /* 0x000fe200000e0000 */
[----:B------:R-:W4:Y:S01]  /*9ed0*/  S2UR UR6, SR_CgaCtaId ;  /* 0x00000000000679c3 */ /* 0x000f220000008800 */
[----:B------:R-:W-:Y:S01]  /*9ee0*/  R2UR UR5, R100 ;  /* 0x00000000640572ca */ /* 0x000fe200000e0000 */
[----:B------:R-:W-:Y:S01]  /*9ef0*/  BSSY.RECONVERGENT B0, `(.L_x_124) ;  /* 0x000008a000007945 */ /* 0x000fe20003800200 */
[C---:B-1----:R-:W-:Y:S02]  /*9f00*/  SHF.L.U32 R40, R48.reuse, 0x10, RZ ;  /* 0x0000001030287819 */ /* 0x042fe400000006ff */
[----:B------:R-:W-:Y:S02]  /*9f10*/  LOP3.LUT R42, R48, 0xffff0000, RZ, 0xc0, !PT ;  /* 0xffff0000302a7812 */ /* 0x000fe400078ec0ff */
[C---:B------:R-:W-:Y:S02]  /*9f20*/  SHF.L.U32 R43, R49.reuse, 0x10, RZ ;  /* 0x00000010312b7819 */ /* 0x040fe400000006ff */
[----:B------:R-:W-:Y:S02]  /*9f30*/  LOP3.LUT R44, R49, 0xffff0000, RZ, 0xc0, !PT ;  /* 0xffff0000312c7812 */ /* 0x000fe400078ec0ff */
[C---:B------:R-:W-:Y:S01]  /*9f40*/  SHF.L.U32 R45, R50.reuse, 0x10, RZ ;  /* 0x00000010322d7819 */ /* 0x040fe200000006ff */
[----:B------:R-:W1:Y:S01]  /*9f50*/  LDTM.x32 R4, tmem[UR4+0x60] ;  /* 0x00006004000479ee */ /* 0x000e6200082c0000 */
[----:B------:R-:W-:Y:S01]  /*9f60*/  LOP3.LUT R46, R50, 0xffff0000, RZ, 0xc0, !PT ;  /* 0xffff0000322e7812 */ /* 0x000fe200078ec0ff */
[----:B------:R-:W-:Y:S01]  /*9f70*/  NOP ;  /* 0x0000000000007918 */ /* 0x000fe20000000000 */
[C---:B------:R-:W-:Y:S01]  /*9f80*/  SHF.L.U32 R47, R51.reuse, 0x10, RZ ;  /* 0x00000010332f7819 */ /* 0x040fe200000006ff */
[----:B------:R-:W-:Y:S01]  /*9f90*/  UIADD3 UR4, UPT, UPT, UR5, 0x130, URZ ;  /* 0x0000013005047890 */ /* 0x000fe2000fffe0ff */
[----:B------:R-:W-:Y:S02]  /*9fa0*/  LOP3.LUT R49, R51, 0xffff0000, RZ, 0xc0, !PT ;  /* 0xffff000033317812 */ /* 0x000fe400078ec0ff */
[C---:B------:R-:W-:Y:S02]  /*9fb0*/  SHF.L.U32 R48, R56.reuse, 0x10, RZ ;  /* 0x0000001038307819 */ /* 0x040fe400000006ff */
[----:B------:R-:W-:Y:S02]  /*9fc0*/  LOP3.LUT R51, R56, 0xffff0000, RZ, 0xc0, !PT ;  /* 0xffff000038337812 */ /* 0x000fe400078ec0ff */
[C---:B------:R-:W-:Y:S02]  /*9fd0*/  SHF.L.U32 R50, R57.reuse, 0x10, RZ ;  /* 0x0000001039327819 */ /* 0x040fe400000006ff */
[----:B--2---:R-:W-:Y:S02]  /*9fe0*/  LOP3.LUT R52, R57, 0xffff0000, RZ, 0xc0, !PT ;  /* 0xffff000039347812 */ /* 0x004fe400078ec0ff */
[C---:B------:R-:W-:Y:S02]  /*9ff0*/  SHF.L.U32 R53, R58.reuse, 0x10, RZ ;  /* 0x000000103a357819 */ /* 0x040fe400000006ff */
[----:B------:R-:W-:Y:S02]  /*a000*/  LOP3.LUT R54, R58, 0xffff0000, RZ, 0xc0, !PT ;  /* 0xffff00003a367812 */ /* 0x000fe400078ec0ff */
[C---:B------:R-:W-:Y:S02]  /*a010*/  SHF.L.U32 R55, R59.reuse, 0x10, RZ ;  /* 0x000000103b377819 */ /* 0x040fe400000006ff */
[----:B------:R-:W-:Y:S02]  /*a020*/  LOP3.LUT R56, R59, 0xffff0000, RZ, 0xc0, !PT ;  /* 0xffff00003b387812 */ /* 0x000fe400078ec0ff */
[----:B------:R-:W-:Y:S01]  /*a030*/  SHF.L.U32 R57, R64, 0x10, RZ ;  /* 0x0000001040397819 */ /* 0x000fe200000006ff */
[----:B----4-:R-:W-:Y:S01]  /*a040*/  UPRMT UR4, UR6, 0x654, UR4 ;  /* 0x0000065406047896 */ /* 0x010fe20008000004 */
[C---:B-1----:R-:W-:Y:S01]  /*a050*/  FMUL R4, R38.reuse, R4 ;  /* 0x0000000426047220 */ /* 0x042fe20000400000 */
[C---:B------:R-:W-:Y:S01]  /*a060*/  FMUL R5, R38.reuse, R5 ;  /* 0x0000000526057220 */ /* 0x040fe20000400000 */
[----:B------:R-:W-:Y:S01]  /*a070*/  FMUL R6, R38, R6 ;  /* 0x0000000626067220 */ /* 0x000fe20000400000 */
[----:B------:R-:W-:Y:S01]  /*a080*/  LOP3.LUT R58, R64, 0xffff0000, RZ, 0xc0, !PT ;  /* 0xffff0000403a7812 */ /* 0x000fe200078ec0ff */
[C---:B------:R-:W-:Y:S01]  /*a090*/  FFMA R4, R41.reuse, R40, R4 ;  /* 0x0000002829047223 */ /* 0x040fe20000000004 */
[----:B------:R-:W-:Y:S01]  /*a0a0*/  FFMA R5, R41, R42, R5 ;  /* 0x0000002a29057223 */ /* 0x000fe20000000005 */
[----:B------:R-:W-:Y:S01]  /*a0b0*/  SHF.L.U32 R59, R65, 0x10, RZ ;  /* 0x00000010413b7819 */ /* 0x000fe200000006ff */
[----:B------:R-:W-:Y:S01]  /*a0c0*/  FFMA R6, R41, R43, R6 ;  /* 0x0000002b29067223 */ /* 0x000fe20000000006 */
[----:B------:R-:W-:Y:S01]  /*a0d0*/  SYNCS.ARRIVE.TRANS64.RED.A1T0 RZ, [UR4], RZ ;  /* 0x000000ffffff79a7 */ /* 0x000fe20008100404 */
[C---:B------:R-:W-:Y:S01]  /*a0e0*/  FMUL R7, R38.reuse, R7 ;  /* 0x0000000726077220 */ /* 0x040fe20000400000 */
[----:B------:R-:W-:Y:S01]  /*a0f0*/  F2FP.BF16.F32.PACK_AB R100, R5, R4 ;  /* 0x000000040564723e */ /* 0x000fe200000010ff */
[C---:B------:R-:W-:Y:S01]  /*a100*/  FMUL R8, R38.reuse, R8 ;  /* 0x0000000826087220 */ /* 0x040fe20000400000 */
[----:B------:R-:W-:Y:S01]  /*a110*/  FMUL R9, R38, R9 ;  /* 0x0000000926097220 */ /* 0x000fe20000400000 */
[----:B------:R-:W-:Y:S01]  /*a120*/  LOP3.LUT R60, R65, 0xffff0000, RZ, 0xc0, !PT ;  /* 0xffff0000413c7812 */ /* 0x000fe200078ec0ff */
[C---:B------:R-:W-:Y:S01]  /*a130*/  FFMA R7, R41.reuse, R44, R7 ;  /* 0x0000002c29077223 */ /* 0x040fe20000000007 */
[C---:B------:R-:W-:Y:S01]  /*a140*/  FFMA R8, R41.reuse, R45, R8 ;  /* 0x0000002d29087223 */ /* 0x040fe20000000008 */
[----:B------:R-:W-:Y:S01]  /*a150*/  SHF.L.U32 R61, R66, 0x10, RZ ;  /* 0x00000010423d7819 */ /* 0x000fe200000006ff */
[----:B------:R-:W-:Y:S01]  /*a160*/  FFMA R9, R41, R46, R9 ;  /* 0x0000002e29097223 */ /* 0x000fe20000000009 */
[C---:B------:R-:W-:Y:S01]  /*a170*/  FMUL R0, R38.reuse, R10 ;  /* 0x0000000a26007220 */ /* 0x040fe20000400000 */
[----:B------:R-:W-:Y:S01]  /*a180*/  F2FP.BF16.F32.PACK_AB R101, R7, R6 ;  /* 0x000000060765723e */ /* 0x000fe200000010ff */
[C---:B------:R-:W-:Y:S01]  /*a190*/  FMUL R2, R38.reuse, R11 ;  /* 0x0000000b26027220 */ /* 0x040fe20000400000 */
[----:B------:R-:W-:Y:S01]  /*a1a0*/  FMUL R3, R38, R12 ;  /* 0x0000000c26037220 */ /* 0x000fe20000400000 */
[----:B------:R-:W-:Y:S01]  /*a1b0*/  F2FP.BF16.F32.PACK_AB R102, R9, R8 ;  /* 0x000000080966723e */ /* 0x000fe200000010ff */
[C---:B------:R-:W-:Y:S01]  /*a1c0*/  FFMA R0, R41.reuse, R47, R0 ;  /* 0x0000002f29007223 */ /* 0x040fe20000000000 */
[C---:B------:R-:W-:Y:S01]  /*a1d0*/  FFMA R2, R41.reuse, R49, R2 ;  /* 0x0000003129027223 */ /* 0x040fe20000000002 */
[----:B------:R-:W-:Y:S01]  /*a1e0*/  LOP3.LUT R62, R66, 0xffff0000, RZ, 0xc0, !PT ;  /* 0xffff0000423e7812 */ /* 0x000fe200078ec0ff */
[----:B------:R-:W-:Y:S01]  /*a1f0*/  FFMA R3, R41, R48, R3 ;  /* 0x0000003029037223 */ /* 0x000fe20000000003 */
[C---:B------:R-:W-:Y:S01]  /*a200*/  FMUL R10, R38.reuse, R13 ;  /* 0x0000000d260a7220 */ /* 0x040fe20000400000 */
[----:B------:R-:W-:Y:S01]  /*a210*/  SHF.L.U32 R63, R67, 0x10, RZ ;  /* 0x00000010433f7819 */ /* 0x000fe200000006ff */
[----:B------:R-:W-:Y:S01]  /*a220*/  FMUL R11, R38, R14 ;  /* 0x0000000e260b7220 */ /* 0x000fe20000400000 */
[----:B------:R-:W-:Y:S01]  /*a230*/  F2FP.BF16.F32.PACK_AB R103, R2, R0 ;  /* 0x000000000267723e */ /* 0x000fe200000010ff */
[----:B------:R-:W-:Y:S01]  /*a240*/  FFMA R10, R41, R51, R10 ;  /* 0x00000033290a7223 */ /* 0x000fe2000000000a */
[C---:B------:R-:W-:Y:S01]  /*a250*/  FMUL R15, R38.reuse, R15 ;  /* 0x0000000f260f7220 */ /* 0x040fe20000400000 */
[C---:B------:R-:W-:Y:S01]  /*a260*/  FMUL R12, R38.reuse, R16 ;  /* 0x00000010260c7220 */ /* 0x040fe20000400000 */
[----:B------:R-:W-:Y:S01]  /*a270*/  FMUL R13, R38, R17 ;  /* 0x00000011260d7220 */ /* 0x000fe20000400000 */
[----:B------:R1:W-:Y:S01]  /*a280*/  STS.128 [R86+0x6000], R100 ;  /* 0x0060006456007388 */ /* 0x0003e20000000c00 */
[----:B------:R-:W-:Y:S01]  /*a290*/  LOP3.LUT R64, R67, 0xffff0000, RZ, 0xc0, !PT ;  /* 0xffff000043407812 */ /* 0x000fe200078ec0ff */
[C---:B------:R-:W-:Y:S01]  /*a2a0*/  FFMA R11, R41.reuse, R50, R11 ;  /* 0x00000032290b7223 */ /* 0x040fe2000000000b */
[----:B------:R-:W-:Y:S01]  /*a2b0*/  SHF.L.U32 R65, R72, 0x10, RZ ;  /* 0x0000001048417819 */ /* 0x000fe200000006ff */
[C---:B------:R-:W-:Y:S01]  /*a2c0*/  FFMA R15, R41.reuse, R52, R15 ;  /* 0x00000034290f7223 */ /* 0x040fe2000000000f */
[----:B------:R-:W-:Y:S01]  /*a2d0*/  F2FP.BF16.F32.PACK_AB R108, R10, R3 ;  /* 0x000000030a6c723e */ /* 0x000fe200000010ff */
[C---:B------:R-:W-:Y:S01]  /*a2e0*/  FFMA R12, R41.reuse, R53, R12 ;  /* 0x00000035290c7223 */ /* 0x040fe2000000000c */
[C---:B------:R-:W-:Y:S01]  /*a2f0*/  FFMA R13, R41.reuse, R54, R13 ;  /* 0x00000036290d7223 */ /* 0x040fe2000000000d */
[C---:B------:R-:W-:Y:S01]  /*a300*/  FMUL R14, R38.reuse, R18 ;  /* 0x00000012260e7220 */ /* 0x040fe20000400000 */
[C---:B------:R-:W-:Y:S01]  /*a310*/  FMUL R19, R38.reuse, R19 ;  /* 0x0000001326137220 */ /* 0x040fe20000400000 */
[C---:B------:R-:W-:Y:S01]  /*a320*/  FMUL R16, R38.reuse, R20 ;  /* 0x0000001426107220 */ /* 0x040fe20000400000 */
[C---:B------:R-:W-:Y:S01]  /*a330*/  FMUL R17, R38.reuse, R21 ;  /* 0x0000001526117220 */ /* 0x040fe20000400000 */
[C---:B------:R-:W-:Y:S01]  /*a340*/  FFMA R14, R41.reuse, R55, R14 ;  /* 0x00000037290e7223 */ /* 0x040fe2000000000e */
        /* <DEDUP_REMOVED lines=9> */
[----:B------:R-:W-:Y:S01]  /*a3e0*/  FFMA R23, R41, R60, R23 ;  /* 0x0000003c29177223 */ /* 0x000fe20000000017 */
[C---:B------:R-:W-:Y:S01]  /*a3f0*/  FMUL R27, R38.reuse, R27 ;  /* 0x0000001b261b7220 */ /* 0x040fe20000400000 */
[----:B------:R-:W-:Y:S01]  /*a400*/  F2FP.BF16.F32.PACK_AB R109, R15, R11 ;  /* 0x0000000b0f6d723e */ /* 0x000fe200000010ff */
[----:B------:R-:W-:Y:S01]  /*a410*/  FFMA R20, R41, R61, R20 ;  /* 0x0000003d29147223 */ /* 0x000fe20000000014 */
[----:B------:R-:W-:Y:S01]  /*a420*/  F2FP.BF16.F32.PACK_AB R110, R13, R12 ;  /* 0x0000000c0d6e723e */ /* 0x000fe200000010ff */
[----:B------:R-:W-:Y:S01]  /*a430*/  FMUL R24, R38, R28 ;  /* 0x0000001c26187220 */ /* 0x000fe20000400000 */
[----:B------:R-:W-:Y:S01]  /*a440*/  F2FP.BF16.F32.PACK_AB R111, R19, R14 ;  /* 0x0000000e136f723e */ /* 0x000fe200000010ff */
[----:B------:R-:W-:Y:S01]  /*a450*/  FFMA R21, R41, R62, R21 ;  /* 0x0000003e29157223 */ /* 0x000fe20000000015 */
[----:B------:R-:W-:Y:S01]  /*a460*/  LOP3.LUT R66, R72, 0xffff0000, RZ, 0xc0, !PT ;  /* 0xffff000048427812 */ /* 0x000fe200078ec0ff */
[C---:B------:R-:W-:Y:S01]  /*a470*/  FMUL R25, R38.reuse, R29 ;  /* 0x0000001d26197220 */ /* 0x040fe20000400000 */
[----:B------:R-:W-:Y:S01]  /*a480*/  SHF.L.U32 R67, R73, 0x10, RZ ;  /* 0x0000001049437819 */ /* 0x000fe200000006ff */
[----:B------:R1:W-:Y:S01]  /*a490*/  STS.128 [R96+0x6010], R108 ;  /* 0x0060106c60007388 */ /* 0x0003e20000000c00 */
[----:B------:R-:W-:Y:S01]  /*a4a0*/  FFMA R22, R41, R63, R22 ;  /* 0x0000003f29167223 */ /* 0x000fe20000000016 */
[----:B------:R-:W-:Y:S01]  /*a4b0*/  LOP3.LUT R68, R73, 0xffff0000, RZ, 0xc0, !PT ;  /* 0xffff000049447812 */ /* 0x000fe200078ec0ff */
[----:B------:R-:W-:Y:S01]  /*a4c0*/  FMUL R26, R38, R30 ;  /* 0x0000001e261a7220 */ /* 0x000fe20000400000 */
[C---:B------:R-:W-:Y:S01]  /*a4d0*/  FFMA R27, R41.reuse, R64, R27 ;  /* 0x00000040291b7223 */ /* 0x040fe2000000001b */
[----:B------:R-:W-:Y:S01]  /*a4e0*/  SHF.L.U32 R69, R74, 0x10, RZ ;  /* 0x000000104a457819 */ /* 0x000fe200000006ff */
[----:B------:R-:W-:Y:S01]  /*a4f0*/  FMUL R31, R38, R31 ;  /* 0x0000001f261f7220 */ /* 0x000fe20000400000 */
[C---:B------:R-:W-:Y:S01]  /*a500*/  FFMA R24, R41.reuse, R65, R24 ;  /* 0x0000004129187223 */ /* 0x040fe20000000018 */
[----:B------:R-:W-:Y:S01]  /*a510*/  LOP3.LUT R70, R74, 0xffff0000, RZ, 0xc0, !PT ;  /* 0xffff00004a467812 */ /* 0x000fe200078ec0ff */
[C---:B------:R-:W-:Y:S01]  /*a520*/  FMUL R28, R38.reuse, R32 ;  /* 0x00000020261c7220 */ /* 0x040fe20000400000 */
[----:B------:R-:W-:Y:S01]  /*a530*/  FFMA R25, R41, R66, R25 ;  /* 0x0000004229197223 */ /* 0x000fe20000000019 */
[----:B------:R-:W-:Y:S01]  /*a540*/  SHF.L.U32 R71, R75, 0x10, RZ ;  /* 0x000000104b477819 */ /* 0x000fe200000006ff */
[C---:B------:R-:W-:Y:S01]  /*a550*/  FMUL R29, R38.reuse, R33 ;  /* 0x00000021261d7220 */ /* 0x040fe20000400000 */
[----:B------:R-:W-:Y:S01]  /*a560*/  FFMA R26, R41, R67, R26 ;  /* 0x00000043291a7223 */ /* 0x000fe2000000001a */
[----:B------:R-:W-:Y:S01]  /*a570*/  LOP3.LUT R72, R75, 0xffff0000, RZ, 0xc0, !PT ;  /* 0xffff00004b487812 */ /* 0x000fe200078ec0ff */
        /* <DEDUP_REMOVED lines=26> */
[----:B------:R-:W-:Y:S02]  /*a720*/  UIADD3 UR40, UPT, UPT, UR50, 0x6200, URZ ;  /* 0x0000620032287890 */ /* 0x000fe4000fffe0ff */
[----:B------:R-:W-:Y:S02]  /*a730*/  UIADD3 UR41, UPT, UPT, UR52, 0x60, URZ ;  /* 0x0000006034297890 */ /* 0x000fe4000fffe0ff */
[----:B--2---:R-:W-:Y:S04]  /*a740*/  UIADD3 UR4, UP0, UPT, UR6, 0x780, URZ ;  /* 0x0000078006047890 */ /* 0x004fe8000ff1e0ff */
[----:B------:R-:W-:Y:S09]  /*a750*/  UIADD3.X UR5, UPT, UPT, URZ, UR7, URZ, UP0, !UPT ;  /* 0x00000007ff057290 */ /* 0x000ff200087fe4ff */
[----:B------:R2:W-:Y:S01]  /*a760*/  UTMASTG.5D [UR40], [UR4] ;  /* 0x00000028040073b5 */ /* 0x0005e20008020000 */
[----:B------:R0:W-:Y:S01]  /*a770*/  UTMACMDFLUSH ;  /* 0x00000000000079b7 */ /* 0x0001e20000000000 */
[----:B--2---:R-:W-:Y:S04]  /*a780*/  DEPBAR.LE SB0, 0x1 ;  /* 0x000080400000791a */ /* 0x004fe80000000000 */
.L_x_125:
[----:B------:R-:W-:Y:S05]  /*a790*/  BSYNC.RECONVERGENT B0 ;  /* 0x0000000000007941 */ /* 0x000fea0003800200 */
.L_x_124:
[----:B------:R-:W-:Y:S01]  /*a7a0*/  BAR.SYNC.DEFER_BLOCKING 0x1, 0x80 ;  /* 0x0042000000007b1d */ /* 0x000fe20000010000 */
[----:B------:R-:W-:Y:S01]  /*a7b0*/  UISETP.NE.AND UP0, UPT, UR54, -0x4, UPT ;  /* 0xfffffffc3600788c */ /* 0x000fe2000bf05270 */
[----:B------:R-:W-:Y:S08]  /*a7c0*/  IADD3 R0, PT, PT, R36, 0x1, RZ ;  /* 0x0000000124007810 */ /* 0x000ff00007ffe0ff */
[----:B------:R-:W-:Y:S05]  /*a7d0*/  BRA.U !UP0, `(.L_x_126) ;  /* 0x0000000108247547 */ /* 0x000fea000b800000 */
[----:B------:R-:W-:Y:S01]  /*a7e0*/  ISETP.NE.AND P0, PT, R98, RZ, PT ;  /* 0x000000ff6200720c */ /* 0x000fe20003f05270 */
[----:B------:R-:W-:Y:S01]  /*a7f0*/  IMAD.U32 R2, RZ, RZ, UR51 ;  /* 0x00000033ff027e24 */ /* 0x000fe2000f8e00ff */
[----:B------:R-:W-:Y:S04]  /*a800*/  UIADD3 UR4, UPT, UPT, UR51, 0x1, URZ ;  /* 0x0000000133047890 */ /* 0x000fe8000fffe0ff */
[----:B------:R-:W-:Y:S04]  /*a810*/  UISETP.NE.AND UP0, UPT, UR4, 0x4, UPT ;  /* 0x000000040400788c */ /* 0x000fe8000bf05270 */
[----:B------:R-:W-:Y:S03]  /*a820*/  USEL UR51, UR4, URZ, UP0 ;  /* 0x000000ff04337287 */ /* 0x000fe60008000000 */
[----:B------:R-:W-:Y:S05]  /*a830*/  @P0 LEA R2, R2, UR50, 0x3 ;  /* 0x0000003202020c11 */ /* 0x000fea000f8e18ff */
[----:B------:R-:W-:Y:S05]  /*a840*/  @P0 VIADD R3, R2, 0xe0 ;  /* 0x000000e002030836 */ /* 0x000fea0000000000 */
[----:B------:R-:W-:Y:S04]  /*a850*/  @P0 PRMT R3, R104, 0x654, R3 ;  /* 0x0000065468030816 */ /* 0x000fe80000000003 */
[----:B------:R2:W-:Y:S03]  /*a860*/  @P0 SYNCS.ARRIVE.TRANS64.RED.A1T0 RZ, [R3+URZ], RZ ;  /* 0x000000ff03ff09a7 */ /* 0x0005e600081004ff */
.L_x_126:
[----:B------:R-:W-:Y:S01]  /*a870*/  R2UR UR5, R81 ;  /* 0x00000000510572ca */ /* 0x000fe200000e0000 */
[----:B------:R-:W-:Y:S01]  /*a880*/  UISETP.NE.AND UP0, UPT, UR63, URZ, UPT ;  /* 0x000000ff3f00728c */ /* 0x000fe2000bf05270 */
[----:B------:R-:W-:Y:S01]  /*a890*/  R2UR UR4, R82 ;  /* 0x00000000520472ca */ /* 0x000fe200000e0000 */
[----:B------:R-:W-:Y:S01]  /*a8a0*/  UIADD3 UR54, UPT, UPT, UR54, 0x4, URZ ;  /* 0x0000000436367890 */ /* 0x000fe2000fffe0ff */
[----:B------:R-:W-:Y:S02]  /*a8b0*/  R2UR UR49, R97 ;  /* 0x00000000613172ca */ /* 0x000fe400000e0000 */
[C---:B------:R-:W-:Y:S02]  /*a8c0*/  ISETP.NE.AND P0, PT, R0.reuse, 0x2, PT ;  /* 0x000000020000780c */ /* 0x040fe40003f05270 */
[----:B------:R-:W-:Y:S02]  /*a8d0*/  LOP3.LUT R83, R83, 0x1, RZ, 0x3c, !PT ;  /* 0x0000000153537812 */ /* 0x000fe400078e3cff */
[----:B--2---:R-:W-:Y:S02]  /*a8e0*/  SEL R3, RZ, 0x1, P0 ;  /* 0x00000001ff037807 */ /* 0x004fe40000000000 */
[----:B------:R-:W-:Y:S01]  /*a8f0*/  SEL R36, R0, RZ, P0 ;  /* 0x000000ff00247207 */ /* 0x000fe20000000000 */
[----:B------:R-:W-:Y:S01]  /*a900*/  UIADD3 UR21, UPT, UPT, UR36, UR5, URZ ;  /* 0x0000000524157290 */ /* 0x000fe2000fffe0ff */
[----:B------:R-:W-:Y:S01]  /*a910*/  LOP3.LUT R84, R84, R3, RZ, 0x3c, !PT ;  /* 0x0000000354547212 */ /* 0x000fe200078e3cff */
[----:B------:R-:W-:Y:S01]  /*a920*/  UIADD3 UR28, UPT, UPT, UR37, UR4, URZ ;  /* 0x00000004251c7290 */ /* 0x000fe2000fffe0ff */
[----:B------:R-:W-:Y:S11]  /*a930*/  BRA.U UP0, `(.L_x_127) ;  /* 0xffffffb900807547 */ /* 0x000ff6000b83ffff */
[----:B------:R-:W-:-:S13]  /*a940*/  R2UR UR4, R93 ;  /* 0x000000005d0472ca */ /* 0x000fda00000e0000 */
[----:B------:R-:W-:-:S09]  /*a950*/  UISETP.NE.AND UP0, UPT, UR4, URZ, UPT ;  /* 0x000000ff0400728c */ /* 0x000fd2000bf05270 */
[----:B------:R-:W-:Y:S05]  /*a960*/  BRA.U !UP0, `(.L_x_128) ;  /* 0x0000000108487547 */ /* 0x000fea000b800000 */
[----:B------:R-:W2:Y:S02]  /*a970*/  LDCU.64 UR4, c[0x0][0x990] ;  /* 0x00013200ff0477ac */ /* 0x000ea40008000a00 */
[----:B--2---:R-:W-:-:S04]  /*a980*/  UISETP.NE.U32.AND UP0, UPT, UR4, URZ, UPT ;  /* 0x000000ff0400728c */ /* 0x004fc8000bf05070 */
[----:B------:R-:W-:-:S09]  /*a990*/  UISETP.NE.AND.EX UP0, UPT, UR5, URZ, UPT, UP0 ;  /* 0x000000ff0500728c */ /* 0x000fd2000bf05300 */
[----:B------:R-:W-:Y:S05]  /*a9a0*/  BRA.U UP0, `(.L_x_129) ;  /* 0x00000001000c7547 */ /* 0x000fea000b800000 */
[----:B------:R-:W-:-:S13]  /*a9b0*/  FSETP.NEU.AND P0, PT, R41, RZ, PT ;  /* 0x000000ff2900720b */ /* 0x000fda0003f0d000 */
[----:B------:R-:W-:Y:S05]  /*a9c0*/  @!P0 EXIT ;  /* 0x000000000000894d */ /* 0x000fea0003800000 */
[----:B------:R-:W-:Y:S05]  /*a9d0*/  BRA `(.L_x_128) ;  /* 0x00000000002c7947 */ /* 0x000fea0003800000 */
.L_x_129:
[----:B------:R-:W-:Y:S01]  /*a9e0*/  ISETP.NE.AND P0, PT, R95, RZ, PT ;  /* 0x000000ff5f00720c */ /* 0x000fe20003f05270 */
[----:B------:R-:W-:-:S12]  /*a9f0*/  BSSY.RECONVERGENT B0, `(.L_x_128) ;  /* 0x0000009000007945 */ /* 0x000fd80003800200 */
[----:B------:R-:W-:Y:S05]  /*aa00*/  @P0 BRA `(.L_x_130) ;  /* 0x0000000000140947 */ /* 0x000fea0003800000 */
[----:B------:R-:W2:Y:S02]  /*aa10*/  LDCU.64 UR4, c[0x0][0x988] ;  /* 0x00013100ff0477ac */ /* 0x000ea40008000a00 */
[----:B--2---:R-:W-:-:S04]  /*aa20*/  ISETP.NE.U32.AND P0, PT, RZ, UR4, PT ;  /* 0x00000004ff007c0c */ /* 0x004fc8000bf05070 */
[----:B------:R-:W-:-:S13]  /*aa30*/  ISETP.NE.AND.EX P0, PT, RZ, UR5, PT, P0 ;  /* 0x00000005ff007c0c */ /* 0x000fda000bf05300 */
[----:B------:R-:W-:Y:S05]  /*aa40*/  @!P0 EXIT ;  /* 0x000000000000894d */ /* 0x000fea0003800000 */
[----:B------:R-:W-:Y:S05]  /*aa50*/  BRA `(.L_x_131) ;  /* 0x0000000000087947 */ /* 0x000fea0003800000 */
.L_x_130:
[----:B------:R-:W-:-:S13]  /*aa60*/  FSETP.NEU.AND P0, PT, R41, RZ, PT ;  /* 0x000000ff2900720b */ /* 0x000fda0003f0d000 */
[----:B------:R-:W-:Y:S05]  /*aa70*/  @!P0 EXIT ;  /* 0x000000000000894d */ /* 0x000fea0003800000 */
.L_x_131:
[----:B------:R-:W-:Y:S05]  /*aa80*/  BSYNC.RECONVERGENT B0 ;  /* 0x0000000000007941 */ /* 0x000fea0003800200 */
.L_x_128:
[----:B------:R-:W2:Y:S01]  /*aa90*/  S2UR UR5, SR_CgaCtaId ;  /* 0x00000000000579c3 */ /* 0x000ea20000008800 */
[----:B------:R-:W-:Y:S01]  /*aaa0*/  ULEA UR4, UR51, UR50, 0x3 ;  /* 0x0000003233047291 */ /* 0x000fe2000f8e18ff */
[----:B------:R-:W-:-:S04]  /*aab0*/  DEPBAR.LE SB0, 0x0 ;  /* 0x000080000000791a */ /* 0x000fc80000000000 */
[----:B------:R-:W-:-:S04]  /*aac0*/  UIADD3 UR4, UPT, UPT, UR4, 0xe0, URZ ;  /* 0x000000e004047890 */ /* 0x000fc8000fffe0ff */
[----:B--2---:R-:W-:-:S09]  /*aad0*/  UPRMT UR4, UR5, 0x654, UR4 ;  /* 0x0000065405047896 */ /* 0x004fd20008000004 */
[----:B------:R-:W-:Y:S01]  /*aae0*/  SYNCS.ARRIVE.TRANS64.RED.A1T0 RZ, [UR4], RZ ;  /* 0x000000ffffff79a7 */ /* 0x000fe20008100404 */
[----:B------:R-:W-:Y:S05]  /*aaf0*/  EXIT ;  /* 0x000000000000794d */ /* 0x000fea0003800000 */
.L_x_20:
[----:B------:R-:W-:Y:S07]  /*ab00*/  MOV R0, UR45 ;  /* 0x0000002d00007c02 */ /* 0x000fee0008000f00 */
.L_x_132:
[----:B-1----:R1:W2:Y:S02]  /*ab10*/  SYNCS.PHASECHK.TRANS64.TRYWAIT P0, [R0+URZ+0x60], R5 ;  /* 0x00006005000075a7 */ /* 0x0022a400080011ff */
[----:B--2---:R-:W-:Y:S05]  /*ab20*/  @!P0 NANOSLEEP.SYNCS 0x989680 ;  /* 0x009896800000895d */ /* 0x004fea0003900000 */
[----:B------:R-:W2:Y:S02]  /*ab30*/  @!P0 SYNCS.PHASECHK.TRANS64 P0, [R0+URZ+0x60], R5 ;  /* 0x00006005000085a7 */ /* 0x000ea400080010ff */
[----:B--2---:R-:W-:Y:S05]  /*ab40*/  @!P0 BRA `(.L_x_132) ;  /* 0xfffffffc00f08947 */ /* 0x004fea000383ffff */
[----:B------:R-:W-:Y:S05]  /*ab50*/  BRA `(.L_x_19) ;  /* 0xffffff7000d47947 */ /* 0x000fea000383ffff */
.L_x_26:
[----:B------:R-:W-:Y:S07]  /*ab60*/  MOV R0, UR41 ;  /* 0x0000002900007c02 */ /* 0x000fee0008000f00 */
.L_x_133:
[----:B-1----:R1:W2:Y:S02]  /*ab70*/  SYNCS.PHASECHK.TRANS64.TRYWAIT P0, [R0+URZ+0x60], R5 ;  /* 0x00006005000075a7 */ /* 0x0022a400080011ff */
[----:B--2---:R-:W-:Y:S05]  /*ab80*/  @!P0 NANOSLEEP.SYNCS 0x989680 ;  /* 0x009896800000895d */ /* 0x004fea0003900000 */
[----:B------:R-:W2:Y:S02]  /*ab90*/  @!P0 SYNCS.PHASECHK.TRANS64 P0, [R0+URZ+0x60], R5 ;  /* 0x00006005000085a7 */ /* 0x000ea400080010ff */
[----:B--2---:R-:W-:Y:S05]  /*aba0*/  @!P0 BRA `(.L_x_133) ;  /* 0xfffffffc00f08947 */ /* 0x004fea000383ffff */
[----:B------:R-:W-:Y:S05]  /*abb0*/  BRA `(.L_x_25) ;  /* 0xffffff7800687947 */ /* 0x000fea000383ffff */
.L_x_30:
[----:B-1----:R-:W-:-:S07]  /*abc0*/  MOV R0, UR48 ;  /* 0x0000003000007c02 */ /* 0x002fce0008000f00 */
.L_x_134:
[----:B-1----:R1:W2:Y:S02]  /*abd0*/  SYNCS.PHASECHK.TRANS64.TRYWAIT P0, [R0+URZ+0x110], R3 ;  /* 0x00011003000075a7 */ /* 0x0022a400080011ff */
[----:B--2---:R-:W-:Y:S05]  /*abe0*/  @!P0 NANOSLEEP.SYNCS 0x989680 ;  /* 0x009896800000895d */ /* 0x004fea0003900000 */
[----:B------:R-:W2:Y:S02]  /*abf0*/  @!P0 SYNCS.PHASECHK.TRANS64 P0, [R0+URZ+0x110], R3 ;  /* 0x00011003000085a7 */ /* 0x000ea400080010ff */
[----:B--2---:R-:W-:Y:S05]  /*ac00*/  @!P0 BRA `(.L_x_134) ;  /* 0xfffffffc00f08947 */ /* 0x004fea000383ffff */
[----:B------:R-:W-:Y:S05]  /*ac10*/  BRA `(.L_x_135) ;  /* 0xffffff7c00787947 */ /* 0x000fea000383ffff */
.L_x_34:
[----:B------:R-:W-:-:S07]  /*ac20*/  MOV R0, UR4 ;  /* 0x0000000400007c02 */ /* 0x000fce0008000f00 */
.L_x_136:
[----:B-1----:R1:W2:Y:S02]  /*ac30*/  SYNCS.PHASECHK.TRANS64.TRYWAIT P0, [R0+URZ], R3 ;  /* 0x00000003000075a7 */ /* 0x0022a400080011ff */
[----:B--2---:R-:W-:Y:S05]  /*ac40*/  @!P0 NANOSLEEP.SYNCS 0x989680 ;  /* 0x009896800000895d */ /* 0x004fea0003900000 */
[----:B------:R-:W2:Y:S02]  /*ac50*/  @!P0 SYNCS.PHASECHK.TRANS64 P0, [R0+URZ], R3 ;  /* 0x00000003000085a7 */ /* 0x000ea400080010ff */
[----:B--2---:R-:W-:Y:S05]  /*ac60*/  @!P0 BRA `(.L_x_136) ;  /* 0xfffffffc00f08947 */ /* 0x004fea000383ffff */
[----:B------:R-:W-:Y:S05]  /*ac70*/  BRA `(.L_x_137) ;  /* 0xffffff84000c7947 */ /* 0x000fea000383ffff */
.L_x_35:
[----:B------:R-:W-:-:S07]  /*ac80*/  MOV R0, UR5 ;  /* 0x0000000500007c02 */ /* 0x000fce0008000f00 */
.L_x_138:
[----:B-1----:R1:W2:Y:S02]  /*ac90*/  SYNCS.PHASECHK.TRANS64.TRYWAIT P0, [R0+URZ], R3 ;  /* 0x00000003000075a7 */ /* 0x0022a400080011ff */
[----:B--2---:R-:W-:Y:S05]  /*aca0*/  @!P0 NANOSLEEP.SYNCS 0x989680 ;  /* 0x009896800000895d */ /* 0x004fea0003900000 */
[----:B------:R-:W2:Y:S02]  /*acb0*/  @!P0 SYNCS.PHASECHK.TRANS64 P0, [R0+URZ], R3 ;  /* 0x00000003000085a7 */ /* 0x000ea400080010ff */
[----:B--2---:R-:W-:Y:S05]  /*acc0*/  @!P0 BRA `(.L_x_138) ;  /* 0xfffffffc00f08947 */ /* 0x004fea000383ffff */
[----:B------:R-:W-:Y:S05]  /*acd0*/  BRA `(.L_x_139) ;  /* 0xffffff84001c7947 */ /* 0x000fea000383ffff */
.L_x_36:
[----:B------:R-:W-:-:S07]  /*ace0*/  MOV R0, UR5 ;  /* 0x0000000500007c02 */ /* 0x000fce0008000f00 */
.L_x_140:
[----:B-1----:R1:W2:Y:S02]  /*acf0*/  SYNCS.PHASECHK.TRANS64.TRYWAIT P0, [R0+URZ], R3 ;  /* 0x00000003000075a7 */ /* 0x0022a400080011ff */
[----:B--2---:R-:W-:Y:S05]  /*ad00*/  @!P0 NANOSLEEP.SYNCS 0x989680 ;  /* 0x009896800000895d */ /* 0x004fea0003900000 */
[----:B------:R-:W2:Y:S02]  /*ad10*/  @!P0 SYNCS.PHASECHK.TRANS64 P0, [R0+URZ], R3 ;  /* 0x00000003000085a7 */ /* 0x000ea400080010ff */
[----:B--2---:R-:W-:Y:S05]  /*ad20*/  @!P0 BRA `(.L_x_140) ;  /* 0xfffffffc00f08947 */ /* 0x004fea000383ffff */
[----:B------:R-:W-:Y:S05]  /*ad30*/  BRA `(.L_x_141) ;  /* 0xffffff84002c7947 */ /* 0x000fea000383ffff */
.L_x_37:
[----:B------:R-:W-:-:S07]  /*ad40*/  MOV R0, UR5 ;  /* 0x0000000500007c02 */ /* 0x000fce0008000f00 */
.L_x_142:
[----:B-1----:R1:W2:Y:S02]  /*ad50*/  SYNCS.PHASECHK.TRANS64.TRYWAIT P0, [R0+URZ], R3 ;  /* 0x00000003000075a7 */ /* 0x0022a400080011ff */
[----:B--2---:R-:W-:Y:S05]  /*ad60*/  @!P0 NANOSLEEP.SYNCS 0x989680 ;  /* 0x009896800000895d */ /* 0x004fea0003900000 */
[----:B------:R-:W2:Y:S02]  /*ad70*/  @!P0 SYNCS.PHASECHK.TRANS64 P0, [R0+URZ], R3 ;  /* 0x00000003000085a7 */ /* 0x000ea400080010ff */
[----:B--2---:R-:W-:Y:S05]  /*ad80*/  @!P0 BRA `(.L_x_142) ;  /* 0xfffffffc00f08947 */ /* 0x004fea000383ffff */
[----:B------:R-:W-:Y:S05]  /*ad90*/  BRA `(.L_x_143) ;  /* 0xffffff84003c7947 */ /* 0x000fea000383ffff */
.L_x_38:
[----:B------:R-:W-:-:S07]  /*ada0*/  MOV R0, UR5 ;  /* 0x0000000500007c02 */ /* 0x000fce0008000f00 */
.L_x_144:
[----:B-1----:R1:W2:Y:S02]  /*adb0*/  SYNCS.PHASECHK.TRANS64.TRYWAIT P0, [R0+URZ], R3 ;  /* 0x00000003000075a7 */ /* 0x0022a400080011ff */
[----:B--2---:R-:W-:Y:S05]  /*adc0*/  @!P0 NANOSLEEP.SYNCS 0x989680 ;  /* 0x009896800000895d */ /* 0x004fea0003900000 */
[----:B------:R-:W2:Y:S02]  /*add0*/  @!P0 SYNCS.PHASECHK.TRANS64 P0, [R0+URZ], R3 ;  /* 0x00000003000085a7 */ /* 0x000ea400080010ff */
[----:B--2---:R-:W-:Y:S05]  /*ade0*/  @!P0 BRA `(.L_x_144) ;  /* 0xfffffffc00f08947 */ /* 0x004fea000383ffff */
[----:B------:R-:W-:Y:S05]  /*adf0*/  BRA `(.L_x_145) ;  /* 0xffffff84004c7947 */ /* 0x000fea000383ffff */
.L_x_39:
[----:B------:R-:W-:-:S07]  /*ae00*/  MOV R0, UR5 ;  /* 0x0000000500007c02 */ /* 0x000fce0008000f00 */
.L_x_146:
[----:B-1----:R1:W2:Y:S02]  /*ae10*/  SYNCS.PHASECHK.TRANS64.TRYWAIT P0, [R0+URZ], R3 ;  /* 0x00000003000075a7 */ /* 0x0022a400080011ff */
[----:B--2---:R-:W-:Y:S05]  /*ae20*/  @!P0 NANOSLEEP.SYNCS 0x989680 ;  /* 0x009896800000895d */ /* 0x004fea0003900000 */
[----:B------:R-:W2:Y:S02]  /*ae30*/  @!P0 SYNCS.PHASECHK.TRANS64 P0, [R0+URZ], R3 ;  /* 0x00000003000085a7 */ /* 0x000ea400080010ff */
[----:B--2---:R-:W-:Y:S05]  /*ae40*/  @!P0 BRA `(.L_x_146) ;  /* 0xfffffffc00f08947 */ /* 0x004fea000383ffff */
[----:B------:R-:W-:Y:S05]  /*ae50*/  BRA `(.L_x_147) ;  /* 0xffffff84005c7947 */ /* 0x000fea000383ffff */
.L_x_40:
[----:B------:R-:W-:-:S07]  /*ae60*/  MOV R0, UR5 ;  /* 0x0000000500007c02 */ /* 0x000fce0008000f00 */
.L_x_148:
[----:B-1----:R1:W2:Y:S02]  /*ae70*/  SYNCS.PHASECHK.TRANS64.TRYWAIT P0, [R0+URZ], R3 ;  /* 0x00000003000075a7 */ /* 0x0022a400080011ff */
[----:B--2---:R-:W-:Y:S05]  /*ae80*/  @!P0 NANOSLEEP.SYNCS 0x989680 ;  /* 0x009896800000895d */ /* 0x004fea0003900000 */
[----:B------:R-:W2:Y:S02]  /*ae90*/  @!P0 SYNCS.PHASECHK.TRANS64 P0, [R0+URZ], R3 ;  /* 0x00000003000085a7 */ /* 0x000ea400080010ff */
[----:B--2---:R-:W-:Y:S05]  /*aea0*/  @!P0 BRA `(.L_x_148) ;  /* 0xfffffffc00f08947 */ /* 0x004fea000383ffff */
[----:B------:R-:W-:Y:S05]  /*aeb0*/  BRA `(.L_x_149) ;  /* 0xffffff84006c7947 */ /* 0x000fea000383ffff */
.L_x_41:
[----:B------:R-:W-:-:S07]  /*aec0*/  MOV R0, UR5 ;  /* 0x0000000500007c02 */ /* 0x000fce0008000f00 */
.L_x_150:
[----:B-1----:R1:W2:Y:S02]  /*aed0*/  SYNCS.PHASECHK.TRANS64.TRYWAIT P0, [R0+URZ], R3 ;  /* 0x00000003000075a7 */ /* 0x0022a400080011ff */
[----:B--2---:R-:W-:Y:S05]  /*aee0*/  @!P0 NANOSLEEP.SYNCS 0x989680 ;  /* 0x009896800000895d */ /* 0x004fea0003900000 */
[----:B------:R-:W2:Y:S02]  /*aef0*/  @!P0 SYNCS.PHASECHK.TRANS64 P0, [R0+URZ], R3 ;  /* 0x00000003000085a7 */ /* 0x000ea400080010ff */
[----:B--2---:R-:W-:Y:S05]  /*af00*/  @!P0 BRA `(.L_x_150) ;  /* 0xfffffffc00f08947 */ /* 0x004fea000383ffff */
[----:B------:R-:W-:Y:S05]  /*af10*/  BRA `(.L_x_151) ;  /* 0xffffff84007c7947 */ /* 0x000fea000383ffff */
.L_x_42:
[----:B------:R-:W-:-:S07]  /*af20*/  MOV R0, UR5 ;  /* 0x0000000500007c02 */ /* 0x000fce0008000f00 */
.L_x_152:
[----:B-1----:R1:W2:Y:S02]  /*af30*/  SYNCS.PHASECHK.TRANS64.TRYWAIT P0, [R0+URZ], R3 ;  /* 0x00000003000075a7 */ /* 0x0022a400080011ff */
[----:B--2---:R-:W-:Y:S05]  /*af40*/  @!P0 NANOSLEEP.SYNCS 0x989680 ;  /* 0x009896800000895d */ /* 0x004fea0003900000 */
[----:B------:R-:W2:Y:S02]  /*af50*/  @!P0 SYNCS.PHASECHK.TRANS64 P0, [R0+URZ], R3 ;  /* 0x00000003000085a7 */ /* 0x000ea400080010ff */
[----:B--2---:R-:W-:Y:S05]  /*af60*/  @!P0 BRA `(.L_x_152) ;  /* 0xfffffffc00f08947 */ /* 0x004fea000383ffff */
[----:B------:R-:W-:Y:S05]  /*af70*/  BRA `(.L_x_153) ;  /* 0xffffff84008c7947 */ /* 0x000fea000383ffff */
.L_x_43:
[----:B------:R-:W-:-:S07]  /*af80*/  MOV R0, UR5 ;  /* 0x0000000500007c02 */ /* 0x000fce0008000f00 */
.L_x_154:
[----:B-1----:R1:W2:Y:S02]  /*af90*/  SYNCS.PHASECHK.TRANS64.TRYWAIT P0, [R0+URZ], R3 ;  /* 0x00000003000075a7 */ /* 0x0022a400080011ff */
[----:B--2---:R-:W-:Y:S05]  /*afa0*/  @!P0 NANOSLEEP.SYNCS 0x989680 ;  /* 0x009896800000895d */ /* 0x004fea0003900000 */
[----:B------:R-:W2:Y:S02]  /*afb0*/  @!P0 SYNCS.PHASECHK.TRANS64 P0, [R0+URZ], R3 ;  /* 0x00000003000085a7 */ /* 0x000ea400080010ff */
[----:B--2---:R-:W-:Y:S05]  /*afc0*/  @!P0 BRA `(.L_x_154) ;  /* 0xfffffffc00f08947 */ /* 0x004fea000383ffff */
[----:B------:R-:W-:Y:S05]  /*afd0*/  BRA `(.L_x_155) ;  /* 0xffffff84009c7947 */ /* 0x000fea000383ffff */
.L_x_44:
[----:B------:R-:W-:-:S07]  /*afe0*/  MOV R0, UR5 ;  /* 0x0000000500007c02 */ /* 0x000fce0008000f00 */
.L_x_156:
[----:B-1----:R1:W2:Y:S02]  /*aff0*/  SYNCS.PHASECHK.TRANS64.TRYWAIT P0, [R0+URZ], R3 ;  /* 0x00000003000075a7 */ /* 0x0022a400080011ff */
[----:B--2---:R-:W-:Y:S05]  /*b000*/  @!P0 NANOSLEEP.SYNCS 0x989680 ;  /* 0x009896800000895d */ /* 0x004fea0003900000 */
[----:B------:R-:W2:Y:S02]  /*b010*/  @!P0 SYNCS.PHASECHK.TRANS64 P0, [R0+URZ], R3 ;  /* 0x00000003000085a7 */ /* 0x000ea400080010ff */
[----:B--2---:R-:W-:Y:S05]  /*b020*/  @!P0 BRA `(.L_x_156) ;  /* 0xfffffffc00f08947 */ /* 0x004fea000383ffff */
[----:B------:R-:W-:Y:S05]  /*b030*/  BRA `(.L_x_157) ;  /* 0xffffff8400ac7947 */ /* 0x000fea000383ffff */
.L_x_47:
[----:B------:R-:W-:-:S07]  /*b040*/  MOV R4, UR4 ;  /* 0x0000000400047c02 */ /* 0x000fce0008000f00 */
.L_x_158:
[----:B--2---:R2:W3:Y:S02]  /*b050*/  SYNCS.PHASECHK.TRANS64.TRYWAIT P1, [R4+URZ+0x118], R7 ;  /* 0x00011807040075a7 */ /* 0x0044e400080211ff */
[----:B---3--:R-:W-:Y:S05]  /*b060*/  @!P1 NANOSLEEP.SYNCS 0x989680 ;  /* 0x009896800000995d */ /* 0x008fea0003900000 */
[----:B------:R-:W3:Y:S02]  /*b070*/  @!P1 SYNCS.PHASECHK.TRANS64 P1, [R4+URZ+0x118], R7 ;  /* 0x00011807040095a7 */ /* 0x000ee400080210ff */
[----:B---3--:R-:W-:Y:S05]  /*b080*/  @!P1 BRA `(.L_x_158) ;  /* 0xfffffffc00f09947 */ /* 0x008fea000383ffff */
[----:B------:R-:W-:Y:S05]  /*b090*/  BRA `(.L_x_159) ;  /* 0xffffff88001c7947 */ /* 0x000fea000383ffff */
.L_x_48:
[----:B--2---:R-:W-:-:S07]  /*b0a0*/  MOV R4, UR4 ;  /* 0x0000000400047c02 */ /* 0x004fce0008000f00 */
.L_x_160:
[----:B--2---:R2:W3:Y:S02]  /*b0b0*/  SYNCS.PHASECHK.TRANS64.TRYWAIT P1, [R4+URZ+0x110], R5 ;  /* 0x00011005040075a7 */ /* 0x0044e400080211ff */
[----:B---3--:R-:W-:Y:S05]  /*b0c0*/  @!P1 NANOSLEEP.SYNCS 0x989680 ;  /* 0x009896800000995d */ /* 0x008fea0003900000 */
[----:B------:R-:W3:Y:S02]  /*b0d0*/  @!P1 SYNCS.PHASECHK.TRANS64 P1, [R4+URZ+0x110], R5 ;  /* 0x00011005040095a7 */ /* 0x000ee400080210ff */
[----:B---3--:R-:W-:Y:S05]  /*b0e0*/  @!P1 BRA `(.L_x_160) ;  /* 0xfffffffc00f09947 */ /* 0x008fea000383ffff */
[----:B------:R-:W-:Y:S05]  /*b0f0*/  BRA `(.L_x_161) ;  /* 0xffffff8800247947 */ /* 0x000fea000383ffff */
.L_x_56:
[----:B------:R-:W-:-:S07]  /*b100*/  MOV R0, UR19 ;  /* 0x0000001300007c02 */ /* 0x000fce0008000f00 */
.L_x_162:
[----:B-1----:R1:W2:Y:S02]  /*b110*/  SYNCS.PHASECHK.TRANS64.TRYWAIT P0, [R0+URZ+0x110], R5 ;  /* 0x00011005000075a7 */ /* 0x0022a400080011ff */
[----:B--2---:R-:W-:Y:S05]  /*b120*/  @!P0 NANOSLEEP.SYNCS 0x989680 ;  /* 0x009896800000895d */ /* 0x004fea0003900000 */
[----:B------:R-:W2:Y:S02]  /*b130*/  @!P0 SYNCS.PHASECHK.TRANS64 P0, [R0+URZ+0x110], R5 ;  /* 0x00011005000085a7 */ /* 0x000ea400080010ff */
[----:B--2---:R-:W-:Y:S05]  /*b140*/  @!P0 BRA `(.L_x_162) ;  /* 0xfffffffc00f08947 */ /* 0x004fea000383ffff */
[----:B------:R-:W-:Y:S05]  /*b150*/  BRA `(.L_x_163) ;  /* 0xffffff8c009c7947 */ /* 0x000fea000383ffff */
.L_x_57:
[----:B------:R-:W-:-:S07]  /*b160*/  MOV R5, UR23 ;  /* 0x0000001700057c02 */ /* 0x000fce0008000f00 */
.L_x_164:
[----:B-1----:R1:W2:Y:S02]  /*b170*/  SYNCS.PHASECHK.TRANS64.TRYWAIT P0, [R5+URZ+0x130], R0 ;  /* 0x00013000050075a7 */ /* 0x0022a400080011ff */
[----:B--2---:R-:W-:Y:S05]  /*b180*/  @!P0 NANOSLEEP.SYNCS 0x989680 ;  /* 0x009896800000895d */ /* 0x004fea0003900000 */
[----:B------:R-:W2:Y:S02]  /*b190*/  @!P0 SYNCS.PHASECHK.TRANS64 P0, [R5+URZ+0x130], R0 ;  /* 0x00013000050085a7 */ /* 0x000ea400080010ff */
[----:B--2---:R-:W-:Y:S05]  /*b1a0*/  @!P0 BRA `(.L_x_164) ;  /* 0xfffffffc00f08947 */ /* 0x004fea000383ffff */
[----:B------:R-:W-:Y:S05]  /*b1b0*/  BRA `(.L_x_165) ;  /* 0xffffff8c00b87947 */ /* 0x000fea000383ffff */
.L_x_60:
[----:B-1----:R-:W-:Y:S07]  /*b1c0*/  MOV R0, UR15 ;  /* 0x0000000f00007c02 */ /* 0x002fee0008000f00 */
.L_x_166:
[----:B-1----:R1:W2:Y:S02]  /*b1d0*/  SYNCS.PHASECHK.TRANS64.TRYWAIT P0, [R0+URZ], R5 ;  /* 0x00000005000075a7 */ /* 0x0022a400080011ff */
[----:B--2---:R-:W-:Y:S05]  /*b1e0*/  @!P0 NANOSLEEP.SYNCS 0x989680 ;  /* 0x009896800000895d */ /* 0x004fea0003900000 */
[----:B------:R-:W2:Y:S02]  /*b1f0*/  @!P0 SYNCS.PHASECHK.TRANS64 P0, [R0+URZ], R5 ;  /* 0x00000005000085a7 */ /* 0x000ea400080010ff */
[----:B--2---:R-:W-:Y:S05]  /*b200*/  @!P0 BRA `(.L_x_166) ;  /* 0xfffffffc00f08947 */ /* 0x004fea000383ffff */
[----:B------:R-:W-:Y:S05]  /*b210*/  BRA `(.L_x_59) ;  /* 0xffffff8c00e87947 */ /* 0x000fea000383ffff */
.L_x_63:
[----:B------:R-:W-:-:S07]  /*b220*/  MOV R0, UR4 ;  /* 0x0000000400007c02 */ /* 0x000fce0008000f00 */
.L_x_167:
[----:B-1----:R1:W3:Y:S02]  /*b230*/  SYNCS.PHASECHK.TRANS64.TRYWAIT P0, [R0+URZ], R3 ;  /* 0x00000003000075a7 */ /* 0x0022e400080011ff */
[----:B---3--:R-:W-:Y:S05]  /*b240*/  @!P0 NANOSLEEP.SYNCS 0x989680 ;  /* 0x009896800000895d */ /* 0x008fea0003900000 */
[----:B------:R-:W3:Y:S02]  /*b250*/  @!P0 SYNCS.PHASECHK.TRANS64 P0, [R0+URZ], R3 ;  /* 0x00000003000085a7 */ /* 0x000ee400080010ff */
[----:B---3--:R-:W-:Y:S05]  /*b260*/  @!P0 BRA `(.L_x_167) ;  /* 0xfffffffc00f08947 */ /* 0x008fea000383ffff */
[----:B------:R-:W-:Y:S05]  /*b270*/  BRA `(.L_x_168) ;  /* 0xffffff9000a87947 */ /* 0x000fea000383ffff */
.L_x_64:
[----:B------:R-:W-:-:S07]  /*b280*/  MOV R0, UR4 ;  /* 0x0000000400007c02 */ /* 0x000fce0008000f00 */
.L_x_169:
[----:B-1----:R1:W2:Y:S02]  /*b290*/  SYNCS.PHASECHK.TRANS64.TRYWAIT P0, [R0+URZ], R3 ;  /* 0x00000003000075a7 */ /* 0x0022a400080011ff */
[----:B--2---:R-:W-:Y:S05]  /*b2a0*/  @!P0 NANOSLEEP.SYNCS 0x989680 ;  /* 0x009896800000895d */ /* 0x004fea0003900000 */
[----:B------:R-:W2:Y:S02]  /*b2b0*/  @!P0 SYNCS.PHASECHK.TRANS64 P0, [R0+URZ], R3 ;  /* 0x00000003000085a7 */ /* 0x000ea400080010ff */
[----:B--2---:R-:W-:Y:S05]  /*b2c0*/  @!P0 BRA `(.L_x_169) ;  /* 0xfffffffc00f08947 */ /* 0x004fea000383ffff */
[----:B------:R-:W-:Y:S05]  /*b2d0*/  BRA `(.L_x_170) ;  /* 0xffffff9000b47947 */ /* 0x000fea000383ffff */
.L_x_69:
[----:B------:R-:W-:Y:S07]  /*b2e0*/  MOV R0, UR20 ;  /* 0x0000001400007c02 */ /* 0x000fee0008000f00 */
.L_x_171:
[----:B-1----:R1:W2:Y:S02]  /*b2f0*/  SYNCS.PHASECHK.TRANS64.TRYWAIT P0, [R0+URZ+0x110], R3 ;  /* 0x00011003000075a7 */ /* 0x0022a400080011ff */
[----:B--2---:R-:W-:Y:S05]  /*b300*/  @!P0 NANOSLEEP.SYNCS 0x989680 ;  /* 0x009896800000895d */ /* 0x004fea0003900000 */
[----:B------:R-:W2:Y:S02]  /*b310*/  @!P0 SYNCS.PHASECHK.TRANS64 P0, [R0+URZ+0x110], R3 ;  /* 0x00011003000085a7 */ /* 0x000ea400080010ff */
[----:B--2---:R-:W-:Y:S05]  /*b320*/  @!P0 BRA `(.L_x_171) ;  /* 0xfffffffc00f08947 */ /* 0x004fea000383ffff */
[----:B------:R-:W-:Y:S05]  /*b330*/  BRA `(.L_x_172) ;  /* 0xffffff9800987947 */ /* 0x000fea000383ffff */
.L_x_72:
[----:B------:R-:W-:Y:S07]  /*b340*/  MOV R3, UR20 ;  /* 0x0000001400037c02 */ /* 0x000fee0008000f00 */
.L_x_173:
[----:B-1----:R1:W2:Y:S02]  /*b350*/  SYNCS.PHASECHK.TRANS64.TRYWAIT P1, [R3+URZ+0x108], R12 ;  /* 0x0001080c030075a7 */ /* 0x0022a400080211ff */
[----:B--2---:R-:W-:Y:S05]  /*b360*/  @!P1 NANOSLEEP.SYNCS 0x989680 ;  /* 0x009896800000995d */ /* 0x004fea0003900000 */
[----:B------:R-:W2:Y:S02]  /*b370*/  @!P1 SYNCS.PHASECHK.TRANS64 P1, [R3+URZ+0x108], R12 ;  /* 0x0001080c030095a7 */ /* 0x000ea400080210ff */
[----:B--2---:R-:W-:Y:S05]  /*b380*/  @!P1 BRA `(.L_x_173) ;  /* 0xfffffffc00f09947 */ /* 0x004fea000383ffff */
[----:B------:R-:W-:Y:S05]  /*b390*/  BRA `(.L_x_71) ;  /* 0xffffff9c00f47947 */ /* 0x000fea000383ffff */
.L_x_75:
[----:B------:R-:W-:Y:S07]  /*b3a0*/  MOV R0, UR20 ;  /* 0x0000001400007c02 */ /* 0x000fee0008000f00 */
.L_x_174:
[----:B-1----:R1:W2:Y:S02]  /*b3b0*/  SYNCS.PHASECHK.TRANS64.TRYWAIT P1, [R0+URZ+0xe0], R9 ;  /* 0x0000e009000075a7 */ /* 0x0022a400080211ff */
[----:B--2---:R-:W-:Y:S05]  /*b3c0*/  @!P1 NANOSLEEP.SYNCS 0x989680 ;  /* 0x009896800000995d */ /* 0x004fea0003900000 */
[----:B------:R-:W2:Y:S02]  /*b3d0*/  @!P1 SYNCS.PHASECHK.TRANS64 P1, [R0+URZ+0xe0], R9 ;  /* 0x0000e009000095a7 */ /* 0x000ea400080210ff */
[----:B--2---:R-:W-:Y:S05]  /*b3e0*/  @!P1 BRA `(.L_x_174) ;  /* 0xfffffffc00f09947 */ /* 0x004fea000383ffff */
[----:B------:R-:W-:Y:S05]  /*b3f0*/  BRA `(.L_x_175) ;  /* 0xffffffa400647947 */ /* 0x000fea000383ffff */
.L_x_76:
[----:B------:R-:W-:Y:S07]  /*b400*/  MOV R0, UR20 ;  /* 0x0000001400007c02 */ /* 0x000fee0008000f00 */
.L_x_176:
[----:B-1----:R1:W2:Y:S02]  /*b410*/  SYNCS.PHASECHK.TRANS64.TRYWAIT P1, [R0+URZ+0xe8], R9 ;  /* 0x0000e809000075a7 */ /* 0x0022a400080211ff */
[----:B--2---:R-:W-:Y:S05]  /*b420*/  @!P1 NANOSLEEP.SYNCS 0x989680 ;  /* 0x009896800000995d */ /* 0x004fea0003900000 */
[----:B------:R-:W2:Y:S02]  /*b430*/  @!P1 SYNCS.PHASECHK.TRANS64 P1, [R0+URZ+0xe8], R9 ;  /* 0x0000e809000095a7 */ /* 0x000ea400080210ff */
[----:B--2---:R-:W-:Y:S05]  /*b440*/  @!P1 BRA `(.L_x_176) ;  /* 0xfffffffc00f09947 */ /* 0x004fea000383ffff */
[----:B------:R-:W-:Y:S05]  /*b450*/  BRA `(.L_x_177) ;  /* 0xffffffa400a47947 */ /* 0x000fea000383ffff */
.L_x_77:
[----:B------:R-:W-:Y:S07]  /*b460*/  MOV R0, UR20 ;  /* 0x0000001400007c02 */ /* 0x000fee0008000f00 */
.L_x_178:
[----:B-1----:R1:W2:Y:S02]  /*b470*/  SYNCS.PHASECHK.TRANS64.TRYWAIT P1, [R0+URZ+0xf0], R9 ;  /* 0x0000f009000075a7 */ /* 0x0022a400080211ff */
[----:B--2---:R-:W-:Y:S05]  /*b480*/  @!P1 NANOSLEEP.SYNCS 0x989680 ;  /* 0x009896800000995d */ /* 0x004fea0003900000 */
[----:B------:R-:W2:Y:S02]  /*b490*/  @!P1 SYNCS.PHASECHK.TRANS64 P1, [R0+URZ+0xf0], R9 ;  /* 0x0000f009000095a7 */ /* 0x000ea400080210ff */
[----:B--2---:R-:W-:Y:S05]  /*b4a0*/  @!P1 BRA `(.L_x_178) ;  /* 0xfffffffc00f09947 */ /* 0x004fea000383ffff */
[----:B------:R-:W-:Y:S05]  /*b4b0*/  BRA `(.L_x_179) ;  /* 0xffffffa400e47947 */ /* 0x000fea000383ffff */
.L_x_78:
[----:B------:R-:W-:Y:S07]  /*b4c0*/  MOV R0, UR20 ;  /* 0x0000001400007c02 */ /* 0x000fee0008000f00 */
.L_x_180:
[----:B-1----:R1:W2:Y:S02]  /*b4d0*/  SYNCS.PHASECHK.TRANS64.TRYWAIT P0, [R0+URZ+0xf8], R9 ;  /* 0x0000f809000075a7 */ /* 0x0022a400080011ff */
[----:B--2---:R-:W-:Y:S05]  /*b4e0*/  @!P0 NANOSLEEP.SYNCS 0x989680 ;  /* 0x009896800000895d */ /* 0x004fea0003900000 */
[----:B------:R-:W2:Y:S02]  /*b4f0*/  @!P0 SYNCS.PHASECHK.TRANS64 P0, [R0+URZ+0xf8], R9 ;  /* 0x0000f809000085a7 */ /* 0x000ea400080010ff */
[----:B--2---:R-:W-:Y:S05]  /*b500*/  @!P0 BRA `(.L_x_180) ;  /* 0xfffffffc00f08947 */ /* 0x004fea000383ffff */
[----:B------:R-:W-:Y:S05]  /*b510*/  BRA `(.L_x_181) ;  /* 0xffffffa8002c7947 */ /* 0x000fea000383ffff */
.L_x_80:
[----:B------:R-:W-:-:S07]  /*b520*/  MOV R0, UR20 ;  /* 0x0000001400007c02 */ /* 0x000fce0008000f00 */
.L_x_182:
[----:B--2---:R2:W3:Y:S02]  /*b530*/  SYNCS.PHASECHK.TRANS64.TRYWAIT P0, [R0+URZ+0xe0], R3 ;  /* 0x0000e003000075a7 */ /* 0x0044e400080011ff */
[----:B---3--:R-:W-:Y:S05]  /*b540*/  @!P0 NANOSLEEP.SYNCS 0x989680 ;  /* 0x009896800000895d */ /* 0x008fea0003900000 */
[----:B------:R-:W3:Y:S02]  /*b550*/  @!P0 SYNCS.PHASECHK.TRANS64 P0, [R0+URZ+0xe0], R3 ;  /* 0x0000e003000085a7 */ /* 0x000ee400080010ff */
[----:B---3--:R-:W-:Y:S05]  /*b560*/  @!P0 BRA `(.L_x_182) ;  /* 0xfffffffc00f08947 */ /* 0x008fea000383ffff */
[----:B------:R-:W-:Y:S05]  /*b570*/  BRA `(.L_x_183) ;  /* 0xffffffa800847947 */ /* 0x000fea000383ffff */
.L_x_81:
[----:B--2---:R-:W-:-:S07]  /*b580*/  MOV R0, UR20 ;  /* 0x0000001400007c02 */ /* 0x004fce0008000f00 */
.L_x_184:
[----:B--2---:R2:W3:Y:S02]  /*b590*/  SYNCS.PHASECHK.TRANS64.TRYWAIT P0, [R0+URZ+0xe8], R3 ;  /* 0x0000e803000075a7 */ /* 0x0044e400080011ff */
[----:B---3--:R-:W-:Y:S05]  /*b5a0*/  @!P0 NANOSLEEP.SYNCS 0x989680 ;  /* 0x009896800000895d */ /* 0x008fea0003900000 */
[----:B------:R-:W3:Y:S02]  /*b5b0*/  @!P0 SYNCS.PHASECHK.TRANS64 P0, [R0+URZ+0xe8], R3 ;  /* 0x0000e803000085a7 */ /* 0x000ee400080010ff */
[----:B---3--:R-:W-:Y:S05]  /*b5c0*/  @!P0 BRA `(.L_x_184) ;  /* 0xfffffffc00f08947 */ /* 0x008fea000383ffff */
[----:B------:R-:W-:Y:S05]  /*b5d0*/  BRA `(.L_x_185) ;  /* 0xffffffa800747947 */ /* 0x000fea000383ffff */
.L_x_82:
[----:B--2---:R-:W-:-:S07]  /*b5e0*/  MOV R0, UR20 ;  /* 0x0000001400007c02 */ /* 0x004fce0008000f00 */
.L_x_186:
[----:B--2---:R2:W3:Y:S02]  /*b5f0*/  SYNCS.PHASECHK.TRANS64.TRYWAIT P0, [R0+URZ+0xf0], R3 ;  /* 0x0000f003000075a7 */ /* 0x0044e400080011ff */
[----:B---3--:R-:W-:Y:S05]  /*b600*/  @!P0 NANOSLEEP.SYNCS 0x989680 ;  /* 0x009896800000895d */ /* 0x008fea0003900000 */
[----:B------:R-:W3:Y:S02]  /*b610*/  @!P0 SYNCS.PHASECHK.TRANS64 P0, [R0+URZ+0xf0], R3 ;  /* 0x0000f003000085a7 */ /* 0x000ee400080010ff */
[----:B---3--:R-:W-:Y:S05]  /*b620*/  @!P0 BRA `(.L_x_186) ;  /* 0xfffffffc00f08947 */ /* 0x008fea000383ffff */
[----:B------:R-:W-:Y:S05]  /*b630*/  BRA `(.L_x_187) ;  /* 0xffffffa800647947 */ /* 0x000fea000383ffff */
.L_x_84:
[----:B------:R-:W-:Y:S07]  /*b640*/  MOV R0, UR50 ;  /* 0x0000003200007c02 */ /* 0x000fee0008000f00 */
.L_x_188:
[----:B-1----:R1:W2:Y:S02]  /*b650*/  SYNCS.PHASECHK.TRANS64.TRYWAIT P0, [R0+URZ+0x110], R3 ;  /* 0x00011003000075a7 */ /* 0x0022a400080011ff */
[----:B--2---:R-:W-:Y:S05]  /*b660*/  @!P0 NANOSLEEP.SYNCS 0x989680 ;  /* 0x009896800000895d */ /* 0x004fea0003900000 */
[----:B------:R-:W2:Y:S02]  /*b670*/  @!P0 SYNCS.PHASECHK.TRANS64 P0, [R0+URZ+0x110], R3 ;  /* 0x00011003000085a7 */ /* 0x000ea400080010ff */
[----:B--2---:R-:W-:Y:S05]  /*b680*/  @!P0 BRA `(.L_x_188) ;  /* 0xfffffffc00f08947 */ /* 0x004fea000383ffff */
[----:B------:R-:W-:Y:S05]  /*b690*/  BRA `(.L_x_189) ;  /* 0xffffffac00347947 */ /* 0x000fea000383ffff */
.L_x_95:
[----:B-1----:R-:W-:Y:S04]  /*b6a0*/  MOV R0, UR50 ;  /* 0x0000003200007c02 */ /* 0x002fe80008000f00 */
[----:B------:R1:W3:Y:S03]  /*b6b0*/  SYNCS.PHASECHK.TRANS64.TRYWAIT P1, [R0+URZ+0xc0], R5 ;  /* 0x0000c005000075a7 */ /* 0x0002e600080211ff */
[----:B---3--:R-:W-:Y:S05]  /*b6c0*/  @!P1 NANOSLEEP.SYNCS 0x989680 ;  /* 0x009896800000995d */ /* 0x008fea0003900000 */
[----:B------:R-:W3:Y:S02]  /*b6d0*/  @!P1 SYNCS.PHASECHK.TRANS64 P1, [R0+URZ+0xc0], R5 ;  /* 0x0000c005000095a7 */ /* 0x000ee400080210ff */
[----:B---3--:R-:W-:Y:S05]  /*b6e0*/  @!P1 BRA `(.L_x_95) ;  /* 0xfffffffc00ec9947 */ /* 0x008fea000383ffff */
[----:B------:R-:W-:Y:S05]  /*b6f0*/  BRA `(.L_x_94) ;  /* 0xffffffc0002c7947 */ /* 0x000fea000383ffff */
.L_x_97:
[----:B-1----:R1:W4:Y:S02]  /*b700*/  SYNCS.PHASECHK.TRANS64.TRYWAIT P0, [R100+URZ+0x120], R3 ;  /* 0x00012003640075a7 */ /* 0x00232400080011ff */
[----:B----4-:R-:W-:Y:S05]  /*b710*/  @!P0 NANOSLEEP.SYNCS 0x989680 ;  /* 0x009896800000895d */ /* 0x010fea0003900000 */
[----:B------:R-:W4:Y:S02]  /*b720*/  @!P0 SYNCS.PHASECHK.TRANS64 P0, [R100+URZ+0x120], R3 ;  /* 0x00012003640085a7 */ /* 0x000f2400080010ff */
[----:B----4-:R-:W-:Y:S05]  /*b730*/  @!P0 BRA `(.L_x_97) ;  /* 0xfffffffc00f08947 */ /* 0x010fea000383ffff */
[----:B------:R-:W-:Y:S05]  /*b740*/  BRA `(.L_x_96) ;  /* 0xffffffc000547947 */ /* 0x000fea000383ffff */
.L_x_106:
[----:B--2---:R2:W4:Y:S02]  /*b750*/  SYNCS.PHASECHK.TRANS64.TRYWAIT P0, [R3+URZ+0xc0], R0 ;  /* 0x0000c000030075a7 */ /* 0x00452400080011ff */
[----:B----4-:R-:W-:Y:S05]  /*b760*/  @!P0 NANOSLEEP.SYNCS 0x989680 ;  /* 0x009896800000895d */ /* 0x010fea0003900000 */
[----:B------:R-:W4:Y:S02]  /*b770*/  @!P0 SYNCS.PHASECHK.TRANS64 P0, [R3+URZ+0xc0], R0 ;  /* 0x0000c000030085a7 */ /* 0x000f2400080010ff */
[----:B----4-:R-:W-:Y:S05]  /*b780*/  @!P0 BRA `(.L_x_106) ;  /* 0xfffffffc00f08947 */ /* 0x010fea000383ffff */
[----:B------:R-:W-:Y:S05]  /*b790*/  BRA `(.L_x_105) ;  /* 0xffffffcc00307947 */ /* 0x000fea000383ffff */
.L_x_114:
[----:B-1----:R1:W4:Y:S02]  /*b7a0*/  SYNCS.PHASECHK.TRANS64.TRYWAIT P0, [R62+URZ+0xc0], R5 ;  /* 0x0000c0053e0075a7 */ /* 0x00232400080011ff */
[----:B----4-:R-:W-:Y:S05]  /*b7b0*/  @!P0 NANOSLEEP.SYNCS 0x989680 ;  /* 0x009896800000895d */ /* 0x010fea0003900000 */
[----:B------:R-:W4:Y:S02]  /*b7c0*/  @!P0 SYNCS.PHASECHK.TRANS64 P0, [R62+URZ+0xc0], R5 ;  /* 0x0000c0053e0085a7 */ /* 0x000f2400080010ff */
[----:B----4-:R-:W-:Y:S05]  /*b7d0*/  @!P0 BRA `(.L_x_114) ;  /* 0xfffffffc00f08947 */ /* 0x010fea000383ffff */
[----:B------:R-:W-:Y:S05]  /*b7e0*/  BRA `(.L_x_113) ;  /* 0xffffffd8002c7947 */ /* 0x000fea000383ffff */
.L_x_122:
[----:B-1----:R1:W4:Y:S02]  /*b7f0*/  SYNCS.PHASECHK.TRANS64.TRYWAIT P0, [R62+URZ+0xc0], R5 ;  /* 0x0000c0053e0075a7 */ /* 0x00232400080011ff */
[----:B----4-:R-:W-:Y:S05]  /*b800*/  @!P0 NANOSLEEP.SYNCS 0x989680 ;  /* 0x009896800000895d */ /* 0x010fea0003900000 */
[----:B------:R-:W4:Y:S02]  /*b810*/  @!P0 SYNCS.PHASECHK.TRANS64 P0, [R62+URZ+0xc0], R5 ;  /* 0x0000c0053e0085a7 */ /* 0x000f2400080010ff */
[----:B----4-:R-:W-:Y:S05]  /*b820*/  @!P0 BRA `(.L_x_122) ;  /* 0xfffffffc00f08947 */ /* 0x010fea000383ffff */
[----:B------:R-:W-:Y:S05]  /*b830*/  BRA `(.L_x_121) ;  /* 0xffffffe400247947 */ /* 0x000fea000383ffff */
        .weak           $__internal_0_$__cuda_sm10x_tcgen05_guardrail_trap_col_being_dealloced_not_returned_by_alloc
        .type           $__internal_0_$__cuda_sm10x_tcgen05_guardrail_trap_col_being_dealloced_not_returned_by_alloc,@function
        .size           $__internal_0_$__cuda_sm10x_tcgen05_guardrail_trap_col_being_dealloced_not_returned_by_alloc,($__internal_1_$__cuda_sm10x_tcgen05_guardrail_trap_phase_invalid_during_alloc - $__internal_0_$__cuda_sm10x_tcgen05_guardrail_trap_col_being_dealloced_not_returned_by_alloc)
$__internal_0_$__cuda_sm10x_tcgen05_guardrail_trap_col_being_dealloced_not_returned_by_alloc:
[----:B------:R-:W-:Y:S05]  /*b840*/  BPT.TRAP 0x1 ;  /* 0x000000040000795c */ /* 0x000fea0000300000 */
[----:B------:R-:W-:-:S04]  /*b850*/  MOV R3, 0x0 ;  /* 0x0000000000037802 */ /* 0x000fc80000000f00 */
[----:B------:R-:W-:Y:S05]  /*b860*/  RET.REL.NODEC R2 `(_ZN7cutlass13device_kernelINS_4conv6kernel13ConvUniversalINS1_16ConvProblemShapeILNS1_8OperatorE2ELi3EEENS1_10collective14CollectiveConvINS1_47MainloopSm100TmaUmmaWarpSpecializedImplicitGemmILS5_2ELi12ELi3ELi1ELi2EN4cute5tupleIJNSA_1CILi1EEESD_SD_EEEEENSB_IJNSC_ILi128EEENSB_IJSG_EEENSB_IJNSC_ILi32EEEEEEEEENS_10bfloat16_tESL_NSA_8TiledMMAINSA_8MMA_AtomIJNSA_20SM100_MMA_F16BF16_SSISL_SL_fLi128ELi128ELNSA_4UMMA5MajorE1ELSQ_1ELNSP_7ScaleInE0ELSR_0EEEEEENSA_6LayoutISE_NSB_IJNSC_ILi0EEESV_SV_EEEEENSB_IJNSA_10UnderscoreESY_SY_EEEEENS7_6detail27Sm100ImplicitGemmTileTraitsINSA_13SM90_TMA_LOADENSA_14ComposedLayoutINSA_7SwizzleILi3ELi4ELi3EEENSA_18smem_ptr_flag_bitsILi16EEENSU_INSB_IJNSC_ILi64EEENSC_ILi8EEEEEENSB_IJSD_S19_EEEEEEEvEENS12_INSA_20SM90_TMA_LOAD_IM2COLES1E_vEEEENS_8epilogue10collective18CollectiveEpilogueINS1J_23Sm100TmaWarpSpecializedILi4ELi2ELi32ELb1ELb0EEEJSK_NSB_IJNSU_ISG_SD_EENSU_ISI_SD_EEEEESL_NSB_IJlNSB_IJSD_lllEEESV_EEESL_S1S_NS1J_6fusion15FusionCallbacksIS1N_NS1T_17LinearCombinationISL_fSL_fLNS_15FloatRoundStyleE2EEESK_S1Q_JEEENSA_5SM1004TMEM4LOAD26SM100_TMEM_LOAD_32dp32b32xES13_NS14_INS15_ILi2ELi4ELi3EEES18_NSU_INSB_IJS1A_SI_EEENSB_IJSI_SD_EEEEEEENSA_39AutoVectorizingCopyWithAssumedAlignmentILi128EEENSA_14SM90_TMA_STOREES27_S29_S29_EEEvvEEEEvNT_6ParamsE) ;  /* 0xffffff4402e47950 */ /* 0x000fea0003c3ffff */
        .weak           $__internal_1_$__cuda_sm10x_tcgen05_guardrail_trap_phase_invalid_during_alloc
        .type           $__internal_1_$__cuda_sm10x_tcgen05_guardrail_trap_phase_invalid_during_alloc,@function
        .size           $__internal_1_$__cuda_sm10x_tcgen05_guardrail_trap_phase_invalid_during_alloc,($__internal_2_$__cuda_sm10x_tcgen05_guardrail_trap_unallocated_columns_being_dealloced - $__internal_1_$__cuda_sm10x_tcgen05_guardrail_trap_phase_invalid_during_alloc)
$__internal_1_$__cuda_sm10x_tcgen05_guardrail_trap_phase_invalid_during_alloc:
[----:B------:R-:W-:Y:S05]  /*b870*/  BPT.TRAP 0x1 ;  /* 0x000000040000795c */ /* 0x000fea0000300000 */
[----:B------:R-:W-:-:S04]  /*b880*/  HFMA2 R3, -RZ, RZ, 0, 0 ;  /* 0x00000000ff037431 */ /* 0x000fc800000001ff */
[----:B------:R-:W-:Y:S05]  /*b890*/  RET.REL.NODEC R2 `(_ZN7cutlass13device_kernelINS_4conv6kernel13ConvUniversalINS1_16ConvProblemShapeILNS1_8OperatorE2ELi3EEENS1_10collective14CollectiveConvINS1_47MainloopSm100TmaUmmaWarpSpecializedImplicitGemmILS5_2ELi12ELi3ELi1ELi2EN4cute5tupleIJNSA_1CILi1EEESD_SD_EEEEENSB_IJNSC_ILi128EEENSB_IJSG_EEENSB_IJNSC_ILi32EEEEEEEEENS_10bfloat16_tESL_NSA_8TiledMMAINSA_8MMA_AtomIJNSA_20SM100_MMA_F16BF16_SSISL_SL_fLi128ELi128ELNSA_4UMMA5MajorE1ELSQ_1ELNSP_7ScaleInE0ELSR_0EEEEEENSA_6LayoutISE_NSB_IJNSC_ILi0EEESV_SV_EEEEENSB_IJNSA_10UnderscoreESY_SY_EEEEENS7_6detail27Sm100ImplicitGemmTileTraitsINSA_13SM90_TMA_LOADENSA_14ComposedLayoutINSA_7SwizzleILi3ELi4ELi3EEENSA_18smem_ptr_flag_bitsILi16EEENSU_INSB_IJNSC_ILi64EEENSC_ILi8EEEEEENSB_IJSD_S19_EEEEEEEvEENS12_INSA_20SM90_TMA_LOAD_IM2COLES1E_vEEEENS_8epilogue10collective18CollectiveEpilogueINS1J_23Sm100TmaWarpSpecializedILi4ELi2ELi32ELb1ELb0EEEJSK_NSB_IJNSU_ISG_SD_EENSU_ISI_SD_EEEEESL_NSB_IJlNSB_IJSD_lllEEESV_EEESL_S1S_NS1J_6fusion15FusionCallbacksIS1N_NS1T_17LinearCombinationISL_fSL_fLNS_15FloatRoundStyleE2EEESK_S1Q_JEEENSA_5SM1004TMEM4LOAD26SM100_TMEM_LOAD_32dp32b32xES13_NS14_INS15_ILi2ELi4ELi3EEES18_NSU_INSB_IJS1A_SI_EEENSB_IJSI_SD_EEEEEEENSA_39AutoVectorizingCopyWithAssumedAlignmentILi128EEENSA_14SM90_TMA_STOREES27_S29_S29_EEEvvEEEEvNT_6ParamsE) ;  /* 0xffffff4402d87950 */ /* 0x000fea0003c3ffff */
        .weak           $__internal_2_$__cuda_sm10x_tcgen05_guardrail_trap_unallocated_columns_being_dealloced
        .type           $__internal_2_$__cuda_sm10x_tcgen05_guardrail_trap_unallocated_columns_being_dealloced,@function
        .size           $__internal_2_$__cuda_sm10x_tcgen05_guardrail_trap_unallocated_columns_being_dealloced,(.L_x_191 - $__internal_2_$__cuda_sm10x_tcgen05_guardrail_trap_unallocated_columns_being_dealloced)
$__internal_2_$__cuda_sm10x_tcgen05_guardrail_trap_unallocated_columns_being_dealloced:
[----:B------:R-:W-:Y:S05]  /*b8a0*/  BPT.TRAP 0x1 ;  /* 0x000000040000795c */ /* 0x000fea0000300000 */
[----:B------:R-:W-:-:S04]  /*b8b0*/  MOV R3, 0x0 ;  /* 0x0000000000037802 */ /* 0x000fc80000000f00 */
[----:B------:R-:W-:Y:S05]  /*b8c0*/  RET.REL.NODEC R2 `(_ZN7cutlass13device_kernelINS_4conv6kernel13ConvUniversalINS1_16ConvProblemShapeILNS1_8OperatorE2ELi3EEENS1_10collective14CollectiveConvINS1_47MainloopSm100TmaUmmaWarpSpecializedImplicitGemmILS5_2ELi12ELi3ELi1ELi2EN4cute5tupleIJNSA_1CILi1EEESD_SD_EEEEENSB_IJNSC_ILi128EEENSB_IJSG_EEENSB_IJNSC_ILi32EEEEEEEEENS_10bfloat16_tESL_NSA_8TiledMMAINSA_8MMA_AtomIJNSA_20SM100_MMA_F16BF16_SSISL_SL_fLi128ELi128ELNSA_4UMMA5MajorE1ELSQ_1ELNSP_7ScaleInE0ELSR_0EEEEEENSA_6LayoutISE_NSB_IJNSC_ILi0EEESV_SV_EEEEENSB_IJNSA_10UnderscoreESY_SY_EEEEENS7_6detail27Sm100ImplicitGemmTileTraitsINSA_13SM90_TMA_LOADENSA_14ComposedLayoutINSA_7SwizzleILi3ELi4ELi3EEENSA_18smem_ptr_flag_bitsILi16EEENSU_INSB_IJNSC_ILi64EEENSC_ILi8EEEEEENSB_IJSD_S19_EEEEEEEvEENS12_INSA_20SM90_TMA_LOAD_IM2COLES1E_vEEEENS_8epilogue10collective18CollectiveEpilogueINS1J_23Sm100TmaWarpSpecializedILi4ELi2ELi32ELb1ELb0EEEJSK_NSB_IJNSU_ISG_SD_EENSU_ISI_SD_EEEEESL_NSB_IJlNSB_IJSD_lllEEESV_EEESL_S1S_NS1J_6fusion15FusionCallbacksIS1N_NS1T_17LinearCombinationISL_fSL_fLNS_15FloatRoundStyleE2EEESK_S1Q_JEEENSA_5SM1004TMEM4LOAD26SM100_TMEM_LOAD_32dp32b32xES13_NS14_INS15_ILi2ELi4ELi3EEES18_NSU_INSB_IJS1A_SI_EEENSB_IJSI_SD_EEEEEEENSA_39AutoVectorizingCopyWithAssumedAlignmentILi128EEENSA_14SM90_TMA_STOREES27_S29_S29_EEEvvEEEEvNT_6ParamsE) ;  /* 0xffffff4402cc7950 */ /* 0x000fea0003c3ffff */
.L_x_190:
[----:B------:R-:W-:-:S00]  /*b8d0*/  BRA `(.L_x_190) ;  /* 0xfffffffc00fc7947 */ /* 0x000fc0000383ffff */
[----:B------:R-:W-:-:S00]  /*b8e0*/  NOP ;  /* 0x0000000000007918 */ /* 0x000fc00000000000 */
        /* <DEDUP_REMOVED lines=9> */
.L_x_191:


//--------------------- .nv.global.init           --------------------------
	.section	.nv.global.init,"aw",@progbits
.nv.global.init:
	.type		$str$29,@object
	.size		$str$29,($str$30 - $str$29)
$str$29:
        /*0000*/ 	.byte	0x28, 0x61, 0x64, 0x64, 0x72, 0x65, 0x73, 0x73, 0x20, 0x26, 0x20, 0x6d, 0x61, 0x73, 0x6b, 0x29
        /*0010*/ 	.byte	0x20, 0x3d, 0x3d, 0x20, 0x30, 0x00
	.type		$str$30,@object
	.size		$str$30,($str$28 - $str$30)
$str$30:
        /*0016*/ 	.byte	0x2f, 0x74, 0x6d, 0x70, 0x2f, 0x63, 0x75, 0x74, 0x6c, 0x61, 0x73, 0x73, 0x5f, 0x73, 0x77, 0x65
        /*0026*/ 	.byte	0x65, 0x70, 0x5f, 0x73, 0x72, 0x63, 0x2f, 0x69, 0x6e, 0x63, 0x6c, 0x75, 0x64, 0x65, 0x2f, 0x63
        /*0036*/ 	.byte	0x75, 0x74, 0x65, 0x2f, 0x70, 0x6f, 0x69, 0x6e, 0x74, 0x65, 0x72, 0x5f, 0x66, 0x6c, 0x61, 0x67
        /*0046*/ 	.byte	0x67, 0x65, 0x64, 0x2e, 0x68, 0x70, 0x70, 0x00
	.type		$str$28,@object
	.size		$str$28,($str$27 - $str$28)
$str$28:
        /*004e*/ 	.byte	0x2f, 0x74, 0x6d, 0x70, 0x2f, 0x63, 0x75, 0x74, 0x6c, 0x61, 0x73, 0x73, 0x5f, 0x73, 0x77, 0x65
        /*005e*/ 	.byte	0x65, 0x70, 0x5f, 0x73, 0x72, 0x63, 0x2f, 0x69, 0x6e, 0x63, 0x6c, 0x75, 0x64, 0x65, 0x2f, 0x63
        /*006e*/ 	.byte	0x75, 0x74, 0x65, 0x2f, 0x61, 0x74, 0x6f, 0x6d, 0x2f, 0x63, 0x6f, 0x70, 0x79, 0x5f, 0x74, 0x72
        /*007e*/ 	.byte	0x61, 0x69, 0x74, 0x73, 0x5f, 0x73, 0x6d, 0x31, 0x30, 0x30, 0x2e, 0x68, 0x70, 0x70, 0x00
	.type		$str$27,@object
	.size		$str$27,(__unnamed_1 - $str$27)
$str$27:
        /*008d*/ 	.byte	0x28, 0x28, 0x75, 0x69, 0x6e, 0x74, 0x33, 0x32, 0x5f, 0x74, 0x28, 0x74, 0x68, 0x72, 0x65, 0x61
        /*009d*/ 	.byte	0x64, 0x49, 0x64, 0x78, 0x2e, 0x78, 0x29, 0x20, 0x2f, 0x20, 0x33, 0x32, 0x29, 0x20, 0x25, 0x20
        /*00ad*/ 	.byte	0x34, 0x29, 0x20, 0x3d, 0x3d, 0x20, 0x28, 0x28, 0x28, 0x74, 0x6d, 0x65, 0x6d, 0x5f, 0x61, 0x64
        /*00bd*/ 	.byte	0x64, 0x72, 0x20, 0x3e, 0x3e, 0x20, 0x31, 0x36, 0x29, 0x20, 0x2f, 0x20, 0x33, 0x32, 0x29, 0x20
        /*00cd*/ 	.byte	0x25, 0x20, 0x34, 0x29, 0x00
	.type		__unnamed_1,@object
	.size		__unnamed_1,(__unnamed_2 - __unnamed_1)
__unnamed_1:
        /*00d2*/ 	.byte	0x61, 0x75, 0x74, 0x6f, 0x20, 0x63, 0x75, 0x74, 0x65, 0x3a, 0x3a, 0x61, 0x73, 0x5f, 0x70, 0x6f
        /* <DEDUP_REMOVED lines=24> */
        /*0262*/ 	.byte	0x34, 0x30, 0x39, 0x36, 0x3e, 0x3e, 0x3e, 0x3e, 0x5d, 0x00
	.type		__unnamed_2,@object
	.size		__unnamed_2,(.L_2 - __unnamed_2)
__unnamed_2:
        /* <DEDUP_REMOVED lines=42> */
        /*050c*/ 	.byte	0x3e, 0x3e, 0x5d, 0x00
.L_2:


//--------------------- .nv.shared._ZN7cutlass13device_kernelINS_4conv6kernel13ConvUniversalINS1_16ConvProblemShapeILNS1_8OperatorE2ELi3EEENS1_10collective14CollectiveConvINS1_47MainloopSm100TmaUmmaWarpSpecializedImplicitGemmILS5_2ELi12ELi3ELi1ELi2EN4cute5tupleIJNSA_1CILi1EEESD_SD_EEEEENSB_IJNSC_ILi128EEENSB_IJSG_EEENSB_IJNSC_ILi32EEEEEEEEENS_10bfloat16_tESL_NSA_8TiledMMAINSA_8MMA_AtomIJNSA_20SM100_MMA_F16BF16_SSISL_SL_fLi128ELi128ELNSA_4UMMA5MajorE1ELSQ_1ELNSP_7ScaleInE0ELSR_0EEEEEENSA_6LayoutISE_NSB_IJNSC_ILi0EEESV_SV_EEEEENSB_IJNSA_10UnderscoreESY_SY_EEEEENS7_6detail27Sm100ImplicitGemmTileTraitsINSA_13SM90_TMA_LOADENSA_14ComposedLayoutINSA_7SwizzleILi3ELi4ELi3EEENSA_18smem_ptr_flag_bitsILi16EEENSU_INSB_IJNSC_ILi64EEENSC_ILi8EEEEEENSB_IJSD_S19_EEEEEEEvEENS12_INSA_20SM90_TMA_LOAD_IM2COLES1E_vEEEENS_8epilogue10collective18CollectiveEpilogueINS1J_23Sm100TmaWarpSpecializedILi4ELi2ELi32ELb1ELb0EEEJSK_NSB_IJNSU_ISG_SD_EENSU_ISI_SD_EEEEESL_NSB_IJlNSB_IJSD_lllEEESV_EEESL_S1S_NS1J_6fusion15FusionCallbacksIS1N_NS1T_17LinearCombinationISL_fSL_fLNS_15FloatRoundStyleE2EEESK_S1Q_JEEENSA_5SM1004TMEM4LOAD26SM100_TMEM_LOAD_32dp32b32xES13_NS14_INS15_ILi2ELi4ELi3EEES18_NSU_INSB_IJS1A_SI_EEENSB_IJSI_SD_EEEEEEENSA_39AutoVectorizingCopyWithAssumedAlignmentILi128EEENSA_14SM90_TMA_STOREES27_S29_S29_EEEvvEEEEvNT_6ParamsE --------------------------
	.section	.nv.shared._ZN7cutlass13device_kernelINS_4conv6kernel13ConvUniversalINS1_16ConvProblemShapeILNS1_8OperatorE2ELi3EEENS1_10collective14CollectiveConvINS1_47MainloopSm100TmaUmmaWarpSpecializedImplicitGemmILS5_2ELi12ELi3ELi1ELi2EN4cute5tupleIJNSA_1CILi1EEESD_SD_EEEEENSB_IJNSC_ILi128EEENSB_IJSG_EEENSB_IJNSC_ILi32EEEEEEEEENS_10bfloat16_tESL_NSA_8TiledMMAINSA_8MMA_AtomIJNSA_20SM100_MMA_F16BF16_SSISL_SL_fLi128ELi128ELNSA_4UMMA5MajorE1ELSQ_1ELNSP_7ScaleInE0ELSR_0EEEEEENSA_6LayoutISE_NSB_IJNSC_ILi0EEESV_SV_EEEEENSB_IJNSA_10UnderscoreESY_SY_EEEEENS7_6detail27Sm100ImplicitGemmTileTraitsINSA_13SM90_TMA_LOADENSA_14ComposedLayoutINSA_7SwizzleILi3ELi4ELi3EEENSA_18smem_ptr_flag_bitsILi16EEENSU_INSB_IJNSC_ILi64EEENSC_ILi8EEEEEENSB_IJSD_S19_EEEEEEEvEENS12_INSA_20SM90_TMA_LOAD_IM2COLES1E_vEEEENS_8epilogue10collective18CollectiveEpilogueINS1J_23Sm100TmaWarpSpecializedILi4ELi2ELi32ELb1ELb0EEEJSK_NSB_IJNSU_ISG_SD_EENSU_ISI_SD_EEEEESL_NSB_IJlNSB_IJSD_lllEEESV_EEESL_S1S_NS1J_6fusion15FusionCallbacksIS1N_NS1T_17LinearCombinationISL_fSL_fLNS_15FloatRoundStyleE2EEESK_S1Q_JEEENSA_5SM1004TMEM4LOAD26SM100_TMEM_LOAD_32dp32b32xES13_NS14_INS15_ILi2ELi4ELi3EEES18_NSU_INSB_IJS1A_SI_EEENSB_IJSI_SD_EEEEEEENSA_39AutoVectorizingCopyWithAssumedAlignmentILi128EEENSA_14SM90_TMA_STOREES27_S29_S29_EEEvvEEEEvNT_6ParamsE,"aw",@nobits
	.sectionflags	@""
	.align	16
	.zero		1024


//--------------------- .nv.shared.reserved.0     --------------------------
	.section	.nv.shared.reserved.0,"aw",@nobits
	.weak		__nv_reservedSMEM_offset_0_alias
	.size		__nv_reservedSMEM_offset_0_alias, 0, 64
	.other		__nv_reservedSMEM_offset_0_alias,@"STO_CUDA_RESERVED_SHARED STV_DEFAULT"
__nv_reservedSMEM_offset_0_alias:
	.zero		0
.nv.shared.reserved.0:
	.zero		64
	.weak		__nv_reservedSMEM_tcgen05_partition
	.type		__nv_reservedSMEM_tcgen05_partition,@object
	.size		__nv_reservedSMEM_tcgen05_partition,(.L_0 - __nv_reservedSMEM_tcgen05_partition)
__nv_reservedSMEM_tcgen05_partition:
	.zero		32
.L_0:


//--------------------- .nv.global                --------------------------
	.section	.nv.global,"aw",@nobits
.nv.global:
	.type		_ZN39_INTERNAL_6a634c51_4_k_cu_9f6719de_34324cute1_E,@object
	.size		_ZN39_INTERNAL_6a634c51_4_k_cu_9f6719de_34324cute1_E,(_ZN39_INTERNAL_6a634c51_4_k_cu_9f6719de_34324cuda3std3__45__cpo6cbeginE - _ZN39_INTERNAL_6a634c51_4_k_cu_9f6719de_34324cute1_E)
_ZN39_INTERNAL_6a634c51_4_k_cu_9f6719de_34324cute1_E:
	.zero		1
	.type		_ZN39_INTERNAL_6a634c51_4_k_cu_9f6719de_34324cuda3std3__45__cpo6cbeginE,@object
	.size		_ZN39_INTERNAL_6a634c51_4_k_cu_9f6719de_34324cuda3std3__45__cpo6cbeginE,(_ZN39_INTERNAL_6a634c51_4_k_cu_9f6719de_34324cuda3std3__48in_placeE - _ZN39_INTERNAL_6a634c51_4_k_cu_9f6719de_34324cuda3std3__45__cpo6cbeginE)
_ZN39_INTERNAL_6a634c51_4_k_cu_9f6719de_34324cuda3std3__45__cpo6cbeginE:
	.zero		1
	.type		_ZN39_INTERNAL_6a634c51_4_k_cu_9f6719de_34324cuda3std3__48in_placeE,@object
	.size		_ZN39_INTERNAL_6a634c51_4_k_cu_9f6719de_34324cuda3std3__48in_placeE,(_ZN39_INTERNAL_6a634c51_4_k_cu_9f6719de_34324cuda3std6ranges3__45__cpo9iter_moveE - _ZN39_INTERNAL_6a634c51_4_k_cu_9f6719de_34324cuda3std3__48in_placeE)
_ZN39_INTERNAL_6a634c51_4_k_cu_9f6719de_34324cuda3std3__48in_placeE:
	.zero		1
	.type		_ZN39_INTERNAL_6a634c51_4_k_cu_9f6719de_34324cuda3std6ranges3__45__cpo9iter_moveE,@object
	.size		_ZN39_INTERNAL_6a634c51_4_k_cu_9f6719de_34324cuda3std6ranges3__45__cpo9iter_moveE,(_ZN39_INTERNAL_6a634c51_4_k_cu_9f6719de_34324cuda3std3__45__cpo5beginE - _ZN39_INTERNAL_6a634c51_4_k_cu_9f6719de_34324cuda3std6ranges3__45__cpo9iter_moveE)
_ZN39_INTERNAL_6a634c51_4_k_cu_9f6719de_34324cuda3std6ranges3__45__cpo9iter_moveE:
	.zero		1
	.type		_ZN39_INTERNAL_6a634c51_4_k_cu_9f6719de_34324cuda3std3__45__cpo5beginE,@object
	.size		_ZN39_INTERNAL_6a634c51_4_k_cu_9f6719de_34324cuda3std3__45__cpo5beginE,(_ZN39_INTERNAL_6a634c51_4_k_cu_9f6719de_34324cuda3std3__441_GLOBAL__N__6a634c51_4_k_cu_9f6719de_34326ignoreE - _ZN39_INTERNAL_6a634c51_4_k_cu_9f6719de_34324cuda3std3__45__cpo5beginE)
_ZN39_INTERNAL_6a634c51_4_k_cu_9f6719de_34324cuda3std3__45__cpo5beginE:
	.zero		1
	.type		_ZN39_INTERNAL_6a634c51_4_k_cu_9f6719de_34324cuda3std3__441_GLOBAL__N__6a634c51_4_k_cu_9f6719de_34326ignoreE,@object
	.size		_ZN39_INTERNAL_6a634c51_4_k_cu_9f6719de_34324cuda3std3__441_GLOBAL__N__6a634c51_4_k_cu_9f6719de_34326ignoreE,(_ZN39_INTERNAL_6a634c51_4_k_cu_9f6719de_34324cute7productE - _ZN39_INTERNAL_6a634c51_4_k_cu_9f6719de_34324cuda3std3__441_GLOBAL__N__6a634c51_4_k_cu_9f6719de_34326ignoreE)
_ZN39_INTERNAL_6a634c51_4_k_cu_9f6719de_34324cuda3std3__441_GLOBAL__N__6a634c51_4_k_cu_9f6719de_34326ignoreE:
	.zero		1
	.type		_ZN39_INTERNAL_6a634c51_4_k_cu_9f6719de_34324cute7productE,@object
	.size		_ZN39_INTERNAL_6a634c51_4_k_cu_9f6719de_34324cute7productE,(_ZN39_INTERNAL_6a634c51_4_k_cu_9f6719de_34324cuda3std3__45__cpo3endE - _ZN39_INTERNAL_6a634c51_4_k_cu_9f6719de_34324cute7productE)
_ZN39_INTERNAL_6a634c51_4_k_cu_9f6719de_34324cute7productE:
	.zero		1
	.type		_ZN39_INTERNAL_6a634c51_4_k_cu_9f6719de_34324cuda3std3__45__cpo3endE,@object
	.size		_ZN39_INTERNAL_6a634c51_4_k_cu_9f6719de_34324cuda3std3__45__cpo3endE,(_ZN39_INTERNAL_6a634c51_4_k_cu_9f6719de_34324cuda3std3__419piecewise_constructE - _ZN39_INTERNAL_6a634c51_4_k_cu_9f6719de_34324cuda3std3__45__cpo3endE)
_ZN39_INTERNAL_6a634c51_4_k_cu_9f6719de_34324cuda3std3__45__cpo3endE:
	.zero		1
	.type		_ZN39_INTERNAL_6a634c51_4_k_cu_9f6719de_34324cuda3std3__419piecewise_constructE,@object
	.size		_ZN39_INTERNAL_6a634c51_4_k_cu_9f6719de_34324cuda3std3__419piecewise_constructE,(_ZN39_INTERNAL_6a634c51_4_k_cu_9f6719de_34324cuda3std3__45__cpo4cendE - _ZN39_INTERNAL_6a634c51_4_k_cu_9f6719de_34324cuda3std3__419piecewise_constructE)
_ZN39_INTERNAL_6a634c51_4_k_cu_9f6719de_34324cuda3std3__419piecewise_constructE:
	.zero		1
	.type		_ZN39_INTERNAL_6a634c51_4_k_cu_9f6719de_34324cuda3std3__45__cpo4cendE,@object
	.size		_ZN39_INTERNAL_6a634c51_4_k_cu_9f6719de_34324cuda3std3__45__cpo4cendE,(_ZN39_INTERNAL_6a634c51_4_k_cu_9f6719de_34324cuda3std6ranges3__45__cpo4swapE - _ZN39_INTERNAL_6a634c51_4_k_cu_9f6719de_34324cuda3std3__45__cpo4cendE)
_ZN39_INTERNAL_6a634c51_4_k_cu_9f6719de_34324cuda3std3__45__cpo4cendE:
	.zero		1
	.type		_ZN39_INTERNAL_6a634c51_4_k_cu_9f6719de_34324cuda3std6ranges3__45__cpo4swapE,@object
	.size		_ZN39_INTERNAL_6a634c51_4_k_cu_9f6719de_34324cuda3std6ranges3__45__cpo4swapE,(.L_10 - _ZN39_INTERNAL_6a634c51_4_k_cu_9f6719de_34324cuda3std6ranges3__45__cpo4swapE)
_ZN39_INTERNAL_6a634c51_4_k_cu_9f6719de_34324cuda3std6ranges3__45__cpo4swapE:
	.zero		1
.L_10:


//--------------------- .nv.constant0._ZN7cutlass13device_kernelINS_4conv6kernel13ConvUniversalINS1_16ConvProblemShapeILNS1_8OperatorE2ELi3EEENS1_10collective14CollectiveConvINS1_47MainloopSm100TmaUmmaWarpSpecializedImplicitGemmILS5_2ELi12ELi3ELi1ELi2EN4cute5tupleIJNSA_1CILi1EEESD_SD_EEEEENSB_IJNSC_ILi128EEENSB_IJSG_EEENSB_IJNSC_ILi32EEEEEEEEENS_10bfloat16_tESL_NSA_8TiledMMAINSA_8MMA_AtomIJNSA_20SM100_MMA_F16BF16_SSISL_SL_fLi128ELi128ELNSA_4UMMA5MajorE1ELSQ_1ELNSP_7ScaleInE0ELSR_0EEEEEENSA_6LayoutISE_NSB_IJNSC_ILi0EEESV_SV_EEEEENSB_IJNSA_10UnderscoreESY_SY_EEEEENS7_6detail27Sm100ImplicitGemmTileTraitsINSA_13SM90_TMA_LOADENSA_14ComposedLayoutINSA_7SwizzleILi3ELi4ELi3EEENSA_18smem_ptr_flag_bitsILi16EEENSU_INSB_IJNSC_ILi64EEENSC_ILi8EEEEEENSB_IJSD_S19_EEEEEEEvEENS12_INSA_20SM90_TMA_LOAD_IM2COLES1E_vEEEENS_8epilogue10collective18CollectiveEpilogueINS1J_23Sm100TmaWarpSpecializedILi4ELi2ELi32ELb1ELb0EEEJSK_NSB_IJNSU_ISG_SD_EENSU_ISI_SD_EEEEESL_NSB_IJlNSB_IJSD_lllEEESV_EEESL_S1S_NS1J_6fusion15FusionCallbacksIS1N_NS1T_17LinearCombinationISL_fSL_fLNS_15FloatRoundStyleE2EEESK_S1Q_JEEENSA_5SM1004TMEM4LOAD26SM100_TMEM_LOAD_32dp32b32xES13_NS14_INS15_ILi2ELi4ELi3EEES18_NSU_INSB_IJS1A_SI_EEENSB_IJSI_SD_EEEEEEENSA_39AutoVectorizingCopyWithAssumedAlignmentILi128EEENSA_14SM90_TMA_STOREES27_S29_S29_EEEvvEEEEvNT_6ParamsE --------------------------
	.section	.nv.constant0._ZN7cutlass13device_kernelINS_4conv6kernel13ConvUniversalINS1_16ConvProblemShapeILNS1_8OperatorE2ELi3EEENS1_10collective14CollectiveConvINS1_47MainloopSm100TmaUmmaWarpSpecializedImplicitGemmILS5_2ELi12ELi3ELi1ELi2EN4cute5tupleIJNSA_1CILi1EEESD_SD_EEEEENSB_IJNSC_ILi128EEENSB_IJSG_EEENSB_IJNSC_ILi32EEEEEEEEENS_10bfloat16_tESL_NSA_8TiledMMAINSA_8MMA_AtomIJNSA_20SM100_MMA_F16BF16_SSISL_SL_fLi128ELi128ELNSA_4UMMA5MajorE1ELSQ_1ELNSP_7ScaleInE0ELSR_0EEEEEENSA_6LayoutISE_NSB_IJNSC_ILi0EEESV_SV_EEEEENSB_IJNSA_10UnderscoreESY_SY_EEEEENS7_6detail27Sm100ImplicitGemmTileTraitsINSA_13SM90_TMA_LOADENSA_14ComposedLayoutINSA_7SwizzleILi3ELi4ELi3EEENSA_18smem_ptr_flag_bitsILi16EEENSU_INSB_IJNSC_ILi64EEENSC_ILi8EEEEEENSB_IJSD_S19_EEEEEEEvEENS12_INSA_20SM90_TMA_LOAD_IM2COLES1E_vEEEENS_8epilogue10collective18CollectiveEpilogueINS1J_23Sm100TmaWarpSpecializedILi4ELi2ELi32ELb1ELb0EEEJSK_NSB_IJNSU_ISG_SD_EENSU_ISI_SD_EEEEESL_NSB_IJlNSB_IJSD_lllEEESV_EEESL_S1S_NS1J_6fusion15FusionCallbacksIS1N_NS1T_17LinearCombinationISL_fSL_fLNS_15FloatRoundStyleE2EEESK_S1Q_JEEENSA_5SM1004TMEM4LOAD26SM100_TMEM_LOAD_32dp32b32xES13_NS14_INS15_ILi2ELi4ELi3EEES18_NSU_INSB_IJS1A_SI_EEENSB_IJSI_SD_EEEEEEENSA_39AutoVectorizingCopyWithAssumedAlignmentILi128EEENSA_14SM90_TMA_STOREES27_S29_S29_EEEvvEEEEvNT_6ParamsE,"a",@progbits
	.sectionflags	@""
	.align	4
.nv.constant0._ZN7cutlass13device_kernelINS_4conv6kernel13ConvUniversalINS1_16ConvProblemShapeILNS1_8OperatorE2ELi3EEENS1_10collective14CollectiveConvINS1_47MainloopSm100TmaUmmaWarpSpecializedImplicitGemmILS5_2ELi12ELi3ELi1ELi2EN4cute5tupleIJNSA_1CILi1EEESD_SD_EEEEENSB_IJNSC_ILi128EEENSB_IJSG_EEENSB_IJNSC_ILi32EEEEEEEEENS_10bfloat16_tESL_NSA_8TiledMMAINSA_8MMA_AtomIJNSA_20SM100_MMA_F16BF16_SSISL_SL_fLi128ELi128ELNSA_4UMMA5MajorE1ELSQ_1ELNSP_7ScaleInE0ELSR_0EEEEEENSA_6LayoutISE_NSB_IJNSC_ILi0EEESV_SV_EEEEENSB_IJNSA_10UnderscoreESY_SY_EEEEENS7_6detail27Sm100ImplicitGemmTileTraitsINSA_13SM90_TMA_LOADENSA_14ComposedLayoutINSA_7SwizzleILi3ELi4ELi3EEENSA_18smem_ptr_flag_bitsILi16EEENSU_INSB_IJNSC_ILi64EEENSC_ILi8EEEEEENSB_IJSD_S19_EEEEEEEvEENS12_INSA_20SM90_TMA_LOAD_IM2COLES1E_vEEEENS_8epilogue10collective18CollectiveEpilogueINS1J_23Sm100TmaWarpSpecializedILi4ELi2ELi32ELb1ELb0EEEJSK_NSB_IJNSU_ISG_SD_EENSU_ISI_SD_EEEEESL_NSB_IJlNSB_IJSD_lllEEESV_EEESL_S1S_NS1J_6fusion15FusionCallbacksIS1N_NS1T_17LinearCombinationISL_fSL_fLNS_15FloatRoundStyleE2EEESK_S1Q_JEEENSA_5SM1004TMEM4LOAD26SM100_TMEM_LOAD_32dp32b32xES13_NS14_INS15_ILi2ELi4ELi3EEES18_NSU_INSB_IJS1A_SI_EEENSB_IJSI_SD_EEEEEEENSA_39AutoVectorizingCopyWithAssumedAlignmentILi128EEENSA_14SM90_TMA_STOREES27_S29_S29_EEEvvEEEEvNT_6ParamsE:
	.zero		3200


//--------------------- SYMBOLS --------------------------

	.type		.nv.reservedSmem.offset0,@object
	.size		.nv.reservedSmem.offset0,0x4
	.type		.nv.reservedSmem.cap,@object
	.size		.nv.reservedSmem.cap,0x4
	.type		__assertfail,@function
